	.target	sm_100a

	.elftype	@"ET_EXEC"


//--------------------- .note.nv.tkinfo           --------------------------
	.section	.note.nv.tkinfo,"",@"SHT_NOTE"
	.sectionflags	@"SHF_NOTE_NV_TKINFO"
	.tkinfo
        /*0018*/ 	.word	0x00000002
        /*0030*/ 	.string	""
        /*0030*/ 	.string	"ptxas"
        /*0030*/ 	.string	"Cuda compilation tools, release 13.0, V13.0.88"
        /*0030*/ 	.string	"Build cuda_13.0.r13.0/compiler.36424714_0"
        /*0030*/ 	.string	"-arch sm_100a -m 64 "



//--------------------- .note.nv.cuinfo           --------------------------
	.section	.note.nv.cuinfo,"",@"SHT_NOTE"
	.sectionflags	@"SHF_NOTE_NV_CUINFO"
        /*0018*/ 	.short	0x0002
        /*001a*/ 	.short	0x0064
        /*001c*/ 	.short	0x0082
	.zero		2


//--------------------- .nv.info                  --------------------------
	.section	.nv.info,"",@"SHT_CUDA_INFO"
	.align	4


	//----- nvinfo : EIATTR_REGCOUNT
	.align		4
        /*0000*/ 	.byte	0x04, 0x2f
        /*0002*/ 	.short	(.L_19 - .L_18)
	.align		4
.L_18:
        /*0004*/ 	.word	index@(_ZN7cutlass13device_kernelINS_4gemm6kernel13GemmUniversalIN4cute5tupleIJiiiiEEENS1_10collective13CollectiveMmaINS1_46MainloopSm100TmaUmmaWarpSpecializedBlockScaledILi3ELi2ELi1ENS5_IJNS4_1CILi2EEENSA_ILi1EEESC_EEEEENS5_IJNSA_ILi128EEENSA_ILi256EEESG_EEENS5_IJNS_12float_e2m1_tENS_13float_ue4m3_tEEEENS5_IJNS5_IJlSC_lEEENS4_6LayoutINS5_IJNS5_IJNS5_IJNSA_ILi32EEENSA_ILi4EEEEEEiEEENS5_IJNS5_IJNSA_ILi16EEESO_EEEiEEENS5_IJSC_iEEEEEENS5_IJST_NS5_IJNS5_IJNSA_ILi0EEESC_EEENSA_ILi512EEEEEENS5_IJSW_iEEEEEEEEEEESK_S13_NS4_8TiledMMAINS4_8MMA_AtomIJNS4_17SM100_MMA_MXF4_SSISI_SI_fSJ_Li128ELi256ELi16ELNS4_4UMMA5MajorE0ELS18_0ELNS17_7ScaleInE0ELS19_0EEEEEENSM_INS5_IJSC_SC_SC_EEENS5_IJSW_SW_SW_EEEEENS5_IJNS4_10UnderscoreES1F_S1F_EEEEENS5_IJNS4_13SM90_TMA_LOADES1I_EEENS5_IJNS4_14ComposedLayoutINS4_7SwizzleILi3ELi4ELi3EEENS4_18smem_ptr_flag_bitsILi4EEENSM_INS5_IJNSA_ILi8EEESG_EEENS5_IJSG_SC_EEEEEEENSM_INS5_IJNS5_IJNS5_IJSP_SC_EEESS_EEESC_NS5_IJSC_SO_EEEEEENS5_IJNS5_IJNS5_IJSS_SY_EEESX_EEESW_NS5_IJSO_SY_EEEEEEEEEEEvNS4_8identityENS5_IJNS4_23SM90_TMA_LOAD_MULTICASTES25_EEENS5_IJS1T_NSM_INS5_IJNS5_IJNS5_IJSP_SB_EEESS_EEESC_S1W_EEENS5_IJS1Z_SW_NS5_IJSO_NSA_ILi1024EEEEEEEEEEEEEEvS24_EENS_8epilogue10collective18CollectiveEpilogueINS2G_23Sm100TmaWarpSpecializedILi4ELi2ELi32ELb1ELb0EEEJNS5_IJNSA_ILi64EEESG_SG_EEENS5_IJNSM_IS2L_SC_EENSM_INS5_IJSN_SB_EEENS5_IJSC_SF_EEEEEEEENS_10bfloat16_tESL_S2S_SL_NS2G_6fusion15FusionCallbacksIS2K_NS2T_17LinearCombinationIS2S_fS2S_fLNS_15FloatRoundStyleE2EEES2M_S2R_JEEENS4_5SM1004TMEM4LOAD26SM100_TMEM_LOAD_32dp32b32xES1I_NS1K_INS1L_ILi2ELi4ELi3EEENS1N_ILi16EEENSM_INS5_IJS1P_SN_EEENS5_IJSN_SC_EEEEEEENS4_39AutoVectorizingCopyWithAssumedAlignmentILi128EEENS4_14SM90_TMA_STOREES38_S3A_S3A_EEEvvEEEEvNT_6ParamsE)
        /*0008*/ 	.word	0x000000de


	//----- nvinfo : EIATTR_FRAME_SIZE
	.align		4
.L_19:
        /*000c*/ 	.byte	0x04, 0x11
        /*000e*/ 	.short	(.L_21 - .L_20)
	.align		4
.L_20:
        /*0010*/ 	.word	index@($__internal_2_$__cuda_sm10x_tcgen05_guardrail_trap_unallocated_columns_being_dealloced)
        /*0014*/ 	.word	0x00000000


	//----- nvinfo : EIATTR_FRAME_SIZE
	.align		4
.L_21:
        /*0018*/ 	.byte	0x04, 0x11
        /*001a*/ 	.short	(.L_23 - .L_22)
	.align		4
.L_22:
        /*001c*/ 	.word	index@($__internal_1_$__cuda_sm10x_tcgen05_guardrail_trap_phase_invalid_during_alloc)
        /*0020*/ 	.word	0x00000000


	//----- nvinfo : EIATTR_FRAME_SIZE
	.align		4
.L_23:
        /*0024*/ 	.byte	0x04, 0x11
        /*0026*/ 	.short	(.L_25 - .L_24)
	.align		4
.L_24:
        /*0028*/ 	.word	index@($__internal_0_$__cuda_sm10x_tcgen05_guardrail_trap_col_being_dealloced_not_returned_by_alloc)
        /*002c*/ 	.word	0x00000000


	//----- nvinfo : EIATTR_FRAME_SIZE
	.align		4
.L_25:
        /*0030*/ 	.byte	0x04, 0x11
        /*0032*/ 	.short	(.L_27 - .L_26)
	.align		4
.L_26:
        /*0034*/ 	.word	index@(_ZN7cutlass13device_kernelINS_4gemm6kernel13GemmUniversalIN4cute5tupleIJiiiiEEENS1_10collective13CollectiveMmaINS1_46MainloopSm100TmaUmmaWarpSpecializedBlockScaledILi3ELi2ELi1ENS5_IJNS4_1CILi2EEENSA_ILi1EEESC_EEEEENS5_IJNSA_ILi128EEENSA_ILi256EEESG_EEENS5_IJNS_12float_e2m1_tENS_13float_ue4m3_tEEEENS5_IJNS5_IJlSC_lEEENS4_6LayoutINS5_IJNS5_IJNS5_IJNSA_ILi32EEENSA_ILi4EEEEEEiEEENS5_IJNS5_IJNSA_ILi16EEESO_EEEiEEENS5_IJSC_iEEEEEENS5_IJST_NS5_IJNS5_IJNSA_ILi0EEESC_EEENSA_ILi512EEEEEENS5_IJSW_iEEEEEEEEEEESK_S13_NS4_8TiledMMAINS4_8MMA_AtomIJNS4_17SM100_MMA_MXF4_SSISI_SI_fSJ_Li128ELi256ELi16ELNS4_4UMMA5MajorE0ELS18_0ELNS17_7ScaleInE0ELS19_0EEEEEENSM_INS5_IJSC_SC_SC_EEENS5_IJSW_SW_SW_EEEEENS5_IJNS4_10UnderscoreES1F_S1F_EEEEENS5_IJNS4_13SM90_TMA_LOADES1I_EEENS5_IJNS4_14ComposedLayoutINS4_7SwizzleILi3ELi4ELi3EEENS4_18smem_ptr_flag_bitsILi4EEENSM_INS5_IJNSA_ILi8EEESG_EEENS5_IJSG_SC_EEEEEEENSM_INS5_IJNS5_IJNS5_IJSP_SC_EEESS_EEESC_NS5_IJSC_SO_EEEEEENS5_IJNS5_IJNS5_IJSS_SY_EEESX_EEESW_NS5_IJSO_SY_EEEEEEEEEEEvNS4_8identityENS5_IJNS4_23SM90_TMA_LOAD_MULTICASTES25_EEENS5_IJS1T_NSM_INS5_IJNS5_IJNS5_IJSP_SB_EEESS_EEESC_S1W_EEENS5_IJS1Z_SW_NS5_IJSO_NSA_ILi1024EEEEEEEEEEEEEEvS24_EENS_8epilogue10collective18CollectiveEpilogueINS2G_23Sm100TmaWarpSpecializedILi4ELi2ELi32ELb1ELb0EEEJNS5_IJNSA_ILi64EEESG_SG_EEENS5_IJNSM_IS2L_SC_EENSM_INS5_IJSN_SB_EEENS5_IJSC_SF_EEEEEEEENS_10bfloat16_tESL_S2S_SL_NS2G_6fusion15FusionCallbacksIS2K_NS2T_17LinearCombinationIS2S_fS2S_fLNS_15FloatRoundStyleE2EEES2M_S2R_JEEENS4_5SM1004TMEM4LOAD26SM100_TMEM_LOAD_32dp32b32xES1I_NS1K_INS1L_ILi2ELi4ELi3EEENS1N_ILi16EEENSM_INS5_IJS1P_SN_EEENS5_IJSN_SC_EEEEEEENS4_39AutoVectorizingCopyWithAssumedAlignmentILi128EEENS4_14SM90_TMA_STOREES38_S3A_S3A_EEEvvEEEEvNT_6ParamsE)
        /*0038*/ 	.word	0x00000000


	//----- nvinfo : EIATTR_MIN_STACK_SIZE
	.align		4
.L_27:
        /*003c*/ 	.byte	0x04, 0x12
        /*003e*/ 	.short	(.L_29 - .L_28)
	.align		4
.L_28:
        /*0040*/ 	.word	index@(_ZN7cutlass13device_kernelINS_4gemm6kernel13GemmUniversalIN4cute5tupleIJiiiiEEENS1_10collective13CollectiveMmaINS1_46MainloopSm100TmaUmmaWarpSpecializedBlockScaledILi3ELi2ELi1ENS5_IJNS4_1CILi2EEENSA_ILi1EEESC_EEEEENS5_IJNSA_ILi128EEENSA_ILi256EEESG_EEENS5_IJNS_12float_e2m1_tENS_13float_ue4m3_tEEEENS5_IJNS5_IJlSC_lEEENS4_6LayoutINS5_IJNS5_IJNS5_IJNSA_ILi32EEENSA_ILi4EEEEEEiEEENS5_IJNS5_IJNSA_ILi16EEESO_EEEiEEENS5_IJSC_iEEEEEENS5_IJST_NS5_IJNS5_IJNSA_ILi0EEESC_EEENSA_ILi512EEEEEENS5_IJSW_iEEEEEEEEEEESK_S13_NS4_8TiledMMAINS4_8MMA_AtomIJNS4_17SM100_MMA_MXF4_SSISI_SI_fSJ_Li128ELi256ELi16ELNS4_4UMMA5MajorE0ELS18_0ELNS17_7ScaleInE0ELS19_0EEEEEENSM_INS5_IJSC_SC_SC_EEENS5_IJSW_SW_SW_EEEEENS5_IJNS4_10UnderscoreES1F_S1F_EEEEENS5_IJNS4_13SM90_TMA_LOADES1I_EEENS5_IJNS4_14ComposedLayoutINS4_7SwizzleILi3ELi4ELi3EEENS4_18smem_ptr_flag_bitsILi4EEENSM_INS5_IJNSA_ILi8EEESG_EEENS5_IJSG_SC_EEEEEEENSM_INS5_IJNS5_IJNS5_IJSP_SC_EEESS_EEESC_NS5_IJSC_SO_EEEEEENS5_IJNS5_IJNS5_IJSS_SY_EEESX_EEESW_NS5_IJSO_SY_EEEEEEEEEEEvNS4_8identityENS5_IJNS4_23SM90_TMA_LOAD_MULTICASTES25_EEENS5_IJS1T_NSM_INS5_IJNS5_IJNS5_IJSP_SB_EEESS_EEESC_S1W_EEENS5_IJS1Z_SW_NS5_IJSO_NSA_ILi1024EEEEEEEEEEEEEEvS24_EENS_8epilogue10collective18CollectiveEpilogueINS2G_23Sm100TmaWarpSpecializedILi4ELi2ELi32ELb1ELb0EEEJNS5_IJNSA_ILi64EEESG_SG_EEENS5_IJNSM_IS2L_SC_EENSM_INS5_IJSN_SB_EEENS5_IJSC_SF_EEEEEEEENS_10bfloat16_tESL_S2S_SL_NS2G_6fusion15FusionCallbacksIS2K_NS2T_17LinearCombinationIS2S_fS2S_fLNS_15FloatRoundStyleE2EEES2M_S2R_JEEENS4_5SM1004TMEM4LOAD26SM100_TMEM_LOAD_32dp32b32xES1I_NS1K_INS1L_ILi2ELi4ELi3EEENS1N_ILi16EEENSM_INS5_IJS1P_SN_EEENS5_IJSN_SC_EEEEEEENS4_39AutoVectorizingCopyWithAssumedAlignmentILi128EEENS4_14SM90_TMA_STOREES38_S3A_S3A_EEEvvEEEEvNT_6ParamsE)
        /*0044*/ 	.word	0x00000000
.L_29:


//--------------------- .nv.compat                --------------------------
	.section	.nv.compat,"",@"SHT_CUDA_COMPAT_INFO"
	.align	4
        /*0000*/ 	.byte	0x02, 0x09, 0x01, 0x00, 0x02, 0x02, 0x02, 0x00, 0x02, 0x05, 0x05, 0x00, 0x03, 0x07, 0x01, 0x01
        /*0010*/ 	.byte	0x02, 0x03, 0x01, 0x00, 0x02, 0x06, 0x01, 0x00, 0x04, 0x0b, 0x08, 0x00, 0x09, 0x00, 0x00, 0x00
        /*0020*/ 	.byte	0x00, 0x00, 0x00, 0x00


//--------------------- .nv.info._ZN7cutlass13device_kernelINS_4gemm6kernel13GemmUniversalIN4cute5tupleIJiiiiEEENS1_10collective13CollectiveMmaINS1_46MainloopSm100TmaUmmaWarpSpecializedBlockScaledILi3ELi2ELi1ENS5_IJNS4_1CILi2EEENSA_ILi1EEESC_EEEEENS5_IJNSA_ILi128EEENSA_ILi256EEESG_EEENS5_IJNS_12float_e2m1_tENS_13float_ue4m3_tEEEENS5_IJNS5_IJlSC_lEEENS4_6LayoutINS5_IJNS5_IJNS5_IJNSA_ILi32EEENSA_ILi4EEEEEEiEEENS5_IJNS5_IJNSA_ILi16EEESO_EEEiEEENS5_IJSC_iEEEEEENS5_IJST_NS5_IJNS5_IJNSA_ILi0EEESC_EEENSA_ILi512EEEEEENS5_IJSW_iEEEEEEEEEEESK_S13_NS4_8TiledMMAINS4_8MMA_AtomIJNS4_17SM100_MMA_MXF4_SSISI_SI_fSJ_Li128ELi256ELi16ELNS4_4UMMA5MajorE0ELS18_0ELNS17_7ScaleInE0ELS19_0EEEEEENSM_INS5_IJSC_SC_SC_EEENS5_IJSW_SW_SW_EEEEENS5_IJNS4_10UnderscoreES1F_S1F_EEEEENS5_IJNS4_13SM90_TMA_LOADES1I_EEENS5_IJNS4_14ComposedLayoutINS4_7SwizzleILi3ELi4ELi3EEENS4_18smem_ptr_flag_bitsILi4EEENSM_INS5_IJNSA_ILi8EEESG_EEENS5_IJSG_SC_EEEEEEENSM_INS5_IJNS5_IJNS5_IJSP_SC_EEESS_EEESC_NS5_IJSC_SO_EEEEEENS5_IJNS5_IJNS5_IJSS_SY_EEESX_EEESW_NS5_IJSO_SY_EEEEEEEEEEEvNS4_8identityENS5_IJNS4_23SM90_TMA_LOAD_MULTICASTES25_EEENS5_IJS1T_NSM_INS5_IJNS5_IJNS5_IJSP_SB_EEESS_EEESC_S1W_EEENS5_IJS1Z_SW_NS5_IJSO_NSA_ILi1024EEEEEEEEEEEEEEvS24_EENS_8epilogue10collective18CollectiveEpilogueINS2G_23Sm100TmaWarpSpecializedILi4ELi2ELi32ELb1ELb0EEEJNS5_IJNSA_ILi64EEESG_SG_EEENS5_IJNSM_IS2L_SC_EENSM_INS5_IJSN_SB_EEENS5_IJSC_SF_EEEEEEEENS_10bfloat16_tESL_S2S_SL_NS2G_6fusion15FusionCallbacksIS2K_NS2T_17LinearCombinationIS2S_fS2S_fLNS_15FloatRoundStyleE2EEES2M_S2R_JEEENS4_5SM1004TMEM4LOAD26SM100_TMEM_LOAD_32dp32b32xES1I_NS1K_INS1L_ILi2ELi4ELi3EEENS1N_ILi16EEENSM_INS5_IJS1P_SN_EEENS5_IJSN_SC_EEEEEEENS4_39AutoVectorizingCopyWithAssumedAlignmentILi128EEENS4_14SM90_TMA_STOREES38_S3A_S3A_EEEvvEEEEvNT_6ParamsE --------------------------
	.section	.nv.info._ZN7cutlass13device_kernelINS_4gemm6kernel13GemmUniversalIN4cute5tupleIJiiiiEEENS1_10collective13CollectiveMmaINS1_46MainloopSm100TmaUmmaWarpSpecializedBlockScaledILi3ELi2ELi1ENS5_IJNS4_1CILi2EEENSA_ILi1EEESC_EEEEENS5_IJNSA_ILi128EEENSA_ILi256EEESG_EEENS5_IJNS_12float_e2m1_tENS_13float_ue4m3_tEEEENS5_IJNS5_IJlSC_lEEENS4_6LayoutINS5_IJNS5_IJNS5_IJNSA_ILi32EEENSA_ILi4EEEEEEiEEENS5_IJNS5_IJNSA_ILi16EEESO_EEEiEEENS5_IJSC_iEEEEEENS5_IJST_NS5_IJNS5_IJNSA_ILi0EEESC_EEENSA_ILi512EEEEEENS5_IJSW_iEEEEEEEEEEESK_S13_NS4_8TiledMMAINS4_8MMA_AtomIJNS4_17SM100_MMA_MXF4_SSISI_SI_fSJ_Li128ELi256ELi16ELNS4_4UMMA5MajorE0ELS18_0ELNS17_7ScaleInE0ELS19_0EEEEEENSM_INS5_IJSC_SC_SC_EEENS5_IJSW_SW_SW_EEEEENS5_IJNS4_10UnderscoreES1F_S1F_EEEEENS5_IJNS4_13SM90_TMA_LOADES1I_EEENS5_IJNS4_14ComposedLayoutINS4_7SwizzleILi3ELi4ELi3EEENS4_18smem_ptr_flag_bitsILi4EEENSM_INS5_IJNSA_ILi8EEESG_EEENS5_IJSG_SC_EEEEEEENSM_INS5_IJNS5_IJNS5_IJSP_SC_EEESS_EEESC_NS5_IJSC_SO_EEEEEENS5_IJNS5_IJNS5_IJSS_SY_EEESX_EEESW_NS5_IJSO_SY_EEEEEEEEEEEvNS4_8identityENS5_IJNS4_23SM90_TMA_LOAD_MULTICASTES25_EEENS5_IJS1T_NSM_INS5_IJNS5_IJNS5_IJSP_SB_EEESS_EEESC_S1W_EEENS5_IJS1Z_SW_NS5_IJSO_NSA_ILi1024EEEEEEEEEEEEEEvS24_EENS_8epilogue10collective18CollectiveEpilogueINS2G_23Sm100TmaWarpSpecializedILi4ELi2ELi32ELb1ELb0EEEJNS5_IJNSA_ILi64EEESG_SG_EEENS5_IJNSM_IS2L_SC_EENSM_INS5_IJSN_SB_EEENS5_IJSC_SF_EEEEEEEENS_10bfloat16_tESL_S2S_SL_NS2G_6fusion15FusionCallbacksIS2K_NS2T_17LinearCombinationIS2S_fS2S_fLNS_15FloatRoundStyleE2EEES2M_S2R_JEEENS4_5SM1004TMEM4LOAD26SM100_TMEM_LOAD_32dp32b32xES1I_NS1K_INS1L_ILi2ELi4ELi3EEENS1N_ILi16EEENSM_INS5_IJS1P_SN_EEENS5_IJSN_SC_EEEEEEENS4_39AutoVectorizingCopyWithAssumedAlignmentILi128EEENS4_14SM90_TMA_STOREES38_S3A_S3A_EEEvvEEEEvNT_6ParamsE,"",@"SHT_CUDA_INFO"
	.sectionflags	@""
	.align	4


	//----- nvinfo : EIATTR_CUDA_API_VERSION
	.align		4
        /*0000*/ 	.byte	0x04, 0x37
        /*0002*/ 	.short	(.L_31 - .L_30)
.L_30:
        /*0004*/ 	.word	0x00000082


	//----- nvinfo : EIATTR_KPARAM_INFO
	.align		4
.L_31:
        /*0008*/ 	.byte	0x04, 0x17
        /*000a*/ 	.short	(.L_33 - .L_32)
.L_32:
        /*000c*/ 	.word	0x00000000
        /*0010*/ 	.short	0x0000
        /*0012*/ 	.short	0x0000
        /*0014*/ 	.byte	0x00, 0xf0, 0x01, 0x30


	//----- nvinfo : EIATTR_AT_ENTRY_FRAGMENTS
	.align		4
.L_33:
        /*0018*/ 	.byte	0x04, 0x4f
        /*001a*/ 	.short	(.L_35 - .L_34)


	//   ....[0]....
.L_34:
        /*001c*/ 	.word	0x00000006


	//----- nvinfo : EIATTR_RESERVED_SMEM_USED
	.align		4
.L_35:
        /*0020*/ 	.byte	0x01, 0x41
	.zero		2


	//----- nvinfo : EIATTR_SPARSE_MMA_MASK
	.align		4
        /*0024*/ 	.byte	0x03, 0x50
        /*0026*/ 	.short	0x0000


	//----- nvinfo : EIATTR_TCGEN05_1CTA_USED
	.align		4
        /*0028*/ 	.byte	0x01, 0x51
	.zero		2


	//----- nvinfo : EIATTR_MAXREG_COUNT
	.align		4
        /*002c*/ 	.byte	0x03, 0x1b
        /*002e*/ 	.short	0x00ff


	//----- nvinfo : EIATTR_NUM_BARRIERS
	.align		4
        /*0030*/ 	.byte	0x02, 0x4c
        /*0032*/ 	.byte	0x07
	.zero		1


	//----- nvinfo : EIATTR_EXTERNS
	.align		4
        /*0034*/ 	.byte	0x04, 0x0f
        /*0036*/ 	.short	(.L_37 - .L_36)


	//   ....[0]....
	.align		4
.L_36:
        /*0038*/ 	.word	index@(__assertfail)


	//----- nvinfo : EIATTR_MERCURY_ISA_VERSION
	.align		4
.L_37:
        /*003c*/ 	.byte	0x03, 0x5f
        /*003e*/ 	.short	0x0101


	//----- nvinfo : EIATTR_INT_WARP_WIDE_INSTR_OFFSETS
	.align		4
        /*0040*/ 	.byte	0x04, 0x31
        /*0042*/ 	.short	(.L_39 - .L_38)


	//   ....[0]....
.L_38:
        /*0044*/ 	.word	0x00000d60


	//   ....[1]....
        /*0048*/ 	.word	0x00000e20


	//   ....[2]....
        /*004c*/ 	.word	0x000048e0


	//   ....[3]....
        /*0050*/ 	.word	0x00004900


	//   ....[4]....
        /*0054*/ 	.word	0x00004930


	//   ....[5]....
        /*0058*/ 	.word	0x00005570


	//   ....[6]....
        /*005c*/ 	.word	0x00005610


	//   ....[7]....
        /*0060*/ 	.word	0x000056c0


	//   ....[8]....
        /*0064*/ 	.word	0x00005730


	//   ....[9]....
        /*0068*/ 	.word	0x000057e0


	//   ....[10]....
        /*006c*/ 	.word	0x000058b0


	//   ....[11]....
        /*0070*/ 	.word	0x00005930


	//   ....[12]....
        /*0074*/ 	.word	0x000059c0


	//   ....[13]....
        /*0078*/ 	.word	0x00005aa0


	//   ....[14]....
        /*007c*/ 	.word	0x00005b10


	//   ....[15]....
        /*0080*/ 	.word	0x00005bd0


	//   ....[16]....
        /*0084*/ 	.word	0x00005c80


	//   ....[17]....
        /*0088*/ 	.word	0x00005d00


	//   ....[18]....
        /*008c*/ 	.word	0x00005d90


	//   ....[19]....
        /*0090*/ 	.word	0x00005e80


	//   ....[20]....
        /*0094*/ 	.word	0x00005ef0


	//   ....[21]....
        /*0098*/ 	.word	0x00006050


	//   ....[22]....
        /*009c*/ 	.word	0x00006080


	//   ....[23]....
        /*00a0*/ 	.word	0x000060f0


	//   ....[24]....
        /*00a4*/ 	.word	0x000061a0


	//   ....[25]....
        /*00a8*/ 	.word	0x00006270


	//   ....[26]....
        /*00ac*/ 	.word	0x00006310


	//   ....[27]....
        /*00b0*/ 	.word	0x000063d0


	//   ....[28]....
        /*00b4*/ 	.word	0x000064d0


	//----- nvinfo : EIATTR_COOP_GROUP_MASK_REGIDS
	.align		4
.L_39:
        /*00b8*/ 	.byte	0x04, 0x29
        /*00ba*/ 	.short	(.L_41 - .L_40)


	//   ....[0]....
.L_40:
        /*00bc*/ 	.word	0xffffffff


	//   ....[1]....
        /*00c0*/ 	.word	0xffffffff


	//   ....[2]....
        /*00c4*/ 	.word	0xffffffff


	//   ....[3]....
        /*00c8*/ 	.word	0xffffffff


	//   ....[4]....
        /*00cc*/ 	.word	0xffffffff


	//   ....[5]....
        /*00d0*/ 	.word	0xffffffff


	//   ....[6]....
        /*00d4*/ 	.word	0xffffffff


	//   ....[7]....
        /*00d8*/ 	.word	0xffffffff


	//   ....[8]....
        /*00dc*/ 	.word	0xffffffff


	//   ....[9]....
        /*00e0*/ 	.word	0xffffffff


	//   ....[10]....
        /*00e4*/ 	.word	0xffffffff


	//   ....[11]....
        /*00e8*/ 	.word	0xffffffff


	//   ....[12]....
        /*00ec*/ 	.word	0xffffffff


	//   ....[13]....
        /*00f0*/ 	.word	0xffffffff


	//----- nvinfo : EIATTR_COOP_GROUP_INSTR_OFFSETS
	.align		4
.L_41:
        /*00f4*/ 	.byte	0x04, 0x28
        /*00f6*/ 	.short	(.L_43 - .L_42)


	//   ....[0]....
.L_42:
        /*00f8*/ 	.word	0x00000080


	//   ....[1]....
        /*00fc*/ 	.word	0x00000550


	//   ....[2]....
        /*0100*/ 	.word	0x000006d0


	//   ....[3]....
        /*0104*/ 	.word	0x00000870


	//   ....[4]....
        /*0108*/ 	.word	0x00000970


	//   ....[5]....
        /*010c*/ 	.word	0x00000ae0


	//   ....[6]....
        /*0110*/ 	.word	0x00000c20


	//   ....[7]....
        /*0114*/ 	.word	0x00000e90


	//   ....[8]....
        /*0118*/ 	.word	0x00002380


	//   ....[9]....
        /*011c*/ 	.word	0x000031e0


	//   ....[10]....
        /*0120*/ 	.word	0x000033f0


	//   ....[11]....
        /*0124*/ 	.word	0x00003420


	//   ....[12]....
        /*0128*/ 	.word	0x000047c0


	//   ....[13]....
        /*012c*/ 	.word	0x000049f0


	//----- nvinfo : EIATTR_VRC_CTA_INIT_COUNT
	.align		4
.L_43:
        /*0130*/ 	.byte	0x02, 0x4a
        /*0132*/ 	.byte	0x80
	.zero		1


	//----- nvinfo : EIATTR_SYSCALL_OFFSETS
	.align		4
        /*0134*/ 	.byte	0x04, 0x46
        /*0136*/ 	.short	(.L_45 - .L_44)


	//   ....[0]....
.L_44:
        /*0138*/ 	.word	0x000070c0


	//   ....[1]....
        /*013c*/ 	.word	0x000071b0


	//   ....[2]....
        /*0140*/ 	.word	0x00007d80


	//   ....[3]....
        /*0144*/ 	.word	0x00007ef0


	//   ....[4]....
        /*0148*/ 	.word	0x000093b0


	//   ....[5]....
        /*014c*/ 	.word	0x00009520


	//   ....[6]....
        /*0150*/ 	.word	0x0000aa40


	//   ....[7]....
        /*0154*/ 	.word	0x0000abb0


	//   ....[8]....
        /*0158*/ 	.word	0x0000c060


	//   ....[9]....
        /*015c*/ 	.word	0x0000c1d0


	//   ....[10]....
        /*0160*/ 	.word	0x0000d6e0


	//   ....[11]....
        /*0164*/ 	.word	0x0000d850


	//   ....[12]....
        /*0168*/ 	.word	0x0000ed20


	//   ....[13]....
        /*016c*/ 	.word	0x0000ee90


	//   ....[14]....
        /*0170*/ 	.word	0x00010390


	//   ....[15]....
        /*0174*/ 	.word	0x00010500


	//   ....[16]....
        /*0178*/ 	.word	0x00011960


	//   ....[17]....
        /*017c*/ 	.word	0x00011ad0


	//----- nvinfo : EIATTR_MBARRIER_INSTR_OFFSETS
	.align		4
.L_45:
        /*0180*/ 	.byte	0x04, 0x39
        /*0182*/ 	.short	(.L_47 - .L_46)


	//   ....[0]....
.L_46:
        /*0184*/ 	.word	0x00000660
        /*0188*/ 	.word	0x000000ff
        /*018c*/ 	.word	0x00000000
        /*0190*/ 	.short	0x0100
        /*0192*/ 	.byte	0x04
	.zero		1


	//   ....[1]....
        /*0194*/ 	.word	0x00000670
        /*0198*/ 	.word	0x000000ff
        /*019c*/ 	.word	0x00000018
        /*01a0*/ 	.short	0x0100
        /*01a2*/ 	.byte	0x04
	.zero		1


	//   ....[2]....
        /*01a4*/ 	.word	0x00000680
        /*01a8*/ 	.word	0x000000ff
        /*01ac*/ 	.word	0x00000008
        /*01b0*/ 	.short	0x0100
        /*01b2*/ 	.byte	0x04
	.zero		1


	//   ....[3]....
        /*01b4*/ 	.word	0x00000690
        /*01b8*/ 	.word	0x000000ff
        /*01bc*/ 	.word	0x00000020
        /*01c0*/ 	.short	0x0100
        /*01c2*/ 	.byte	0x04
	.zero		1


	//   ....[4]....
        /*01c4*/ 	.word	0x000006a0
        /*01c8*/ 	.word	0x000000ff
        /*01cc*/ 	.word	0x00000010
        /*01d0*/ 	.short	0x0100
        /*01d2*/ 	.byte	0x04
	.zero		1


	//   ....[5]....
        /*01d4*/ 	.word	0x000006b0
        /*01d8*/ 	.word	0x000000ff
        /*01dc*/ 	.word	0x00000028
        /*01e0*/ 	.short	0x0100
        /*01e2*/ 	.byte	0x04
	.zero		1


	//   ....[6]....
        /*01e4*/ 	.word	0x000007e0
        /*01e8*/ 	.word	0x000000ff
        /*01ec*/ 	.word	0x00000030
        /*01f0*/ 	.short	0x0100
        /*01f2*/ 	.byte	0x04
	.zero		1


	//   ....[7]....
        /*01f4*/ 	.word	0x000007f0
        /*01f8*/ 	.word	0x000000ff
        /*01fc*/ 	.word	0x00000050
        /*0200*/ 	.short	0x0100
        /*0202*/ 	.byte	0x04
	.zero		1


	//   ....[8]....
        /*0204*/ 	.word	0x00000800
        /*0208*/ 	.word	0x000000ff
        /*020c*/ 	.word	0x00000038
        /*0210*/ 	.short	0x0100
        /*0212*/ 	.byte	0x04
	.zero		1


	//   ....[9]....
        /*0214*/ 	.word	0x00000810
        /*0218*/ 	.word	0x000000ff
        /*021c*/ 	.word	0x00000058
        /*0220*/ 	.short	0x0100
        /*0222*/ 	.byte	0x04
	.zero		1


	//   ....[10]....
        /*0224*/ 	.word	0x00000820
        /*0228*/ 	.word	0x000000ff
        /*022c*/ 	.word	0x00000040
        /*0230*/ 	.short	0x0100
        /*0232*/ 	.byte	0x04
	.zero		1


	//   ....[11]....
        /*0234*/ 	.word	0x00000830
        /*0238*/ 	.word	0x000000ff
        /*023c*/ 	.word	0x00000060
        /*0240*/ 	.short	0x0100
        /*0242*/ 	.byte	0x04
	.zero		1


	//   ....[12]....
        /*0244*/ 	.word	0x00000840
        /*0248*/ 	.word	0x000000ff
        /*024c*/ 	.word	0x00000048
        /*0250*/ 	.short	0x0100
        /*0252*/ 	.byte	0x04
	.zero		1


	//   ....[13]....
        /*0254*/ 	.word	0x00000850
        /*0258*/ 	.word	0x000000ff
        /*025c*/ 	.word	0x00000068
        /*0260*/ 	.short	0x0100
        /*0262*/ 	.byte	0x04
	.zero		1


	//   ....[14]....
        /*0264*/ 	.word	0x00000940
        /*0268*/ 	.word	0x000000ff
        /*026c*/ 	.word	0x00000070
        /*0270*/ 	.short	0x0100
        /*0272*/ 	.byte	0x06
	.zero		1


	//   ....[15]....
        /*0274*/ 	.word	0x00000950
        /*0278*/ 	.word	0x000000ff
        /*027c*/ 	.word	0x00000078
        /*0280*/ 	.short	0x0100
        /*0282*/ 	.byte	0x06
	.zero		1


	//   ....[16]....
        /*0284*/ 	.word	0x00000a90
        /*0288*/ 	.word	0x000000ff
        /*028c*/ 	.word	0x00000080
        /*0290*/ 	.short	0x0100
        /*0292*/ 	.byte	0x06
	.zero		1


	//   ....[17]....
        /*0294*/ 	.word	0x00000aa0
        /*0298*/ 	.word	0x000000ff
        /*029c*/ 	.word	0x00000090
        /*02a0*/ 	.short	0x0100
        /*02a2*/ 	.byte	0x06
	.zero		1


	//   ....[18]....
        /*02a4*/ 	.word	0x00000ab0
        /*02a8*/ 	.word	0x000000ff
        /*02ac*/ 	.word	0x00000088
        /*02b0*/ 	.short	0x0100
        /*02b2*/ 	.byte	0x06
	.zero		1


	//   ....[19]....
        /*02b4*/ 	.word	0x00000ac0
        /*02b8*/ 	.word	0x000000ff
        /*02bc*/ 	.word	0x00000098
        /*02c0*/ 	.short	0x0100
        /*02c2*/ 	.byte	0x06
	.zero		1


	//   ....[20]....
        /*02c4*/ 	.word	0x00000bf0
        /*02c8*/ 	.word	0x000000ff
        /*02cc*/ 	.word	0x000000a0
        /*02d0*/ 	.short	0x0100
        /*02d2*/ 	.byte	0x04
	.zero		1


	//   ....[21]....
        /*02d4*/ 	.word	0x00000c00
        /*02d8*/ 	.word	0x000000ff
        /*02dc*/ 	.word	0x000000a8
        /*02e0*/ 	.short	0x0100
        /*02e2*/ 	.byte	0x04
	.zero		1


	//   ....[22]....
        /*02e4*/ 	.word	0x00000d00
        /*02e8*/ 	.word	0x000000ff
        /*02ec*/ 	.word	0x000000b0
        /*02f0*/ 	.short	0x0100
        /*02f2*/ 	.byte	0x04
	.zero		1


	//   ....[23]....
        /*02f4*/ 	.word	0x00000d10
        /*02f8*/ 	.word	0x000000ff
        /*02fc*/ 	.word	0x000000c0
        /*0300*/ 	.short	0x0100
        /*0302*/ 	.byte	0x04
	.zero		1


	//   ....[24]....
        /*0304*/ 	.word	0x00000d20
        /*0308*/ 	.word	0x000000ff
        /*030c*/ 	.word	0x000000b8
        /*0310*/ 	.short	0x0100
        /*0312*/ 	.byte	0x04
	.zero		1


	//   ....[25]....
        /*0314*/ 	.word	0x00000d30
        /*0318*/ 	.word	0x000000ff
        /*031c*/ 	.word	0x000000c8
        /*0320*/ 	.short	0x0100
        /*0322*/ 	.byte	0x04
	.zero		1


	//   ....[26]....
        /*0324*/ 	.word	0x00000e40
        /*0328*/ 	.word	0x000000ff
        /*032c*/ 	.word	0x000000d0
        /*0330*/ 	.short	0x0100
        /*0332*/ 	.byte	0x06
	.zero		1


	//   ....[27]....
        /*0334*/ 	.word	0x00001960
        /*0338*/ 	.word	0x00000000
        /*033c*/ 	.word	0x000000c0
        /*0340*/ 	.short	0x010a
        /*0342*/ 	.byte	0xff
	.zero		1


	//   ....[28]....
        /*0344*/ 	.word	0x00001980
        /*0348*/ 	.word	0x00000000
        /*034c*/ 	.word	0x000000b0
        /*0350*/ 	.short	0x0101
        /*0352*/ 	.byte	0xff
	.zero		1


	//   ....[29]....
        /*0354*/ 	.word	0x00001a40
        /*0358*/ 	.word	0x000000ff
        /*035c*/ 	.word	0x00000018
        /*0360*/ 	.short	0x010a
        /*0362*/ 	.byte	0x04
	.zero		1


	//   ....[30]....
        /*0364*/ 	.word	0x00001ad0
        /*0368*/ 	.word	0x000000ff
        /*036c*/ 	.word	0x00000018
        /*0370*/ 	.short	0x010a
        /*0372*/ 	.byte	0x21
	.zero		1


	//   ....[31]....
        /*0374*/ 	.word	0x00001c10
        /*0378*/ 	.word	0x000000ff
        /*037c*/ 	.word	0x00000018
        /*0380*/ 	.short	0x010a
        /*0382*/ 	.byte	0x05
	.zero		1


	//   ....[32]....
        /*0384*/ 	.word	0x00001ef0
        /*0388*/ 	.word	0x000000ff
        /*038c*/ 	.word	0x00000078
        /*0390*/ 	.short	0x0101
        /*0392*/ 	.byte	0x07
	.zero		1


	//   ....[33]....
        /*0394*/ 	.word	0x00001f10
        /*0398*/ 	.word	0x000000ff
        /*039c*/ 	.word	0x00000018
        /*03a0*/ 	.short	0x010a
        /*03a2*/ 	.byte	0x04
	.zero		1


	//   ....[34]....
        /*03a4*/ 	.word	0x00001f90
        /*03a8*/ 	.word	0x000000ff
        /*03ac*/ 	.word	0x00000018
        /*03b0*/ 	.short	0x010a
        /*03b2*/ 	.byte	0x21
	.zero		1


	//   ....[35]....
        /*03b4*/ 	.word	0x000020d0
        /*03b8*/ 	.word	0x000000ff
        /*03bc*/ 	.word	0x00000018
        /*03c0*/ 	.short	0x010a
        /*03c2*/ 	.byte	0x04
	.zero		1


	//   ....[36]....
        /*03c4*/ 	.word	0x000023b0
        /*03c8*/ 	.word	0x00000003
        /*03cc*/ 	.word	0x00000080
        /*03d0*/ 	.short	0x010a
        /*03d2*/ 	.byte	0xff
	.zero		1


	//   ....[37]....
        /*03d4*/ 	.word	0x00002500
        /*03d8*/ 	.word	0x00000000
        /*03dc*/ 	.word	0x00000000
        /*03e0*/ 	.short	0x0101
        /*03e2*/ 	.byte	0xff
	.zero		1


	//   ....[38]....
        /*03e4*/ 	.word	0x00002ac0
        /*03e8*/ 	.word	0x000000ff
        /*03ec*/ 	.word	0x00000000
        /*03f0*/ 	.short	0x010a
        /*03f2*/ 	.byte	0x04
	.zero		1


	//   ....[39]....
        /*03f4*/ 	.word	0x00002b50
        /*03f8*/ 	.word	0x000000ff
        /*03fc*/ 	.word	0x00000000
        /*0400*/ 	.short	0x010a
        /*0402*/ 	.byte	0x05
	.zero		1


	//   ....[40]....
        /*0404*/ 	.word	0x00002bf0
        /*0408*/ 	.word	0x00000000
        /*040c*/ 	.word	0x00000000
        /*0410*/ 	.short	0x010a
        /*0412*/ 	.byte	0xff
	.zero		1


	//   ....[41]....
        /*0414*/ 	.word	0x00002d30
        /*0418*/ 	.word	0x00000002
        /*041c*/ 	.word	0x000000b0
        /*0420*/ 	.short	0x010a
        /*0422*/ 	.byte	0xff
	.zero		1


	//   ....[42]....
        /*0424*/ 	.word	0x00002d90
        /*0428*/ 	.word	0x00000004
        /*042c*/ 	.word	0x00000000
        /*0430*/ 	.short	0x0101
        /*0432*/ 	.byte	0xff
	.zero		1


	//   ....[43]....
        /*0434*/ 	.word	0x00002db0
        /*0438*/ 	.word	0x000000ff
        /*043c*/ 	.word	0x00000090
        /*0440*/ 	.short	0x010a
        /*0442*/ 	.byte	0x04
	.zero		1


	//   ....[44]....
        /*0444*/ 	.word	0x00002ed0
        /*0448*/ 	.word	0x00000002
        /*044c*/ 	.word	0x00000080
        /*0450*/ 	.short	0x010a
        /*0452*/ 	.byte	0xff
	.zero		1


	//   ....[45]....
        /*0454*/ 	.word	0x00002fe0
        /*0458*/ 	.word	0x00000002
        /*045c*/ 	.word	0x00000000
        /*0460*/ 	.short	0x0101
        /*0462*/ 	.byte	0xff
	.zero		1


	//   ....[46]....
        /*0464*/ 	.word	0x00003070
        /*0468*/ 	.word	0x000000ff
        /*046c*/ 	.word	0x00000090
        /*0470*/ 	.short	0x0106
        /*0472*/ 	.byte	0x04
	.zero		1


	//   ....[47]....
        /*0474*/ 	.word	0x00003090
        /*0478*/ 	.word	0x000000ff
        /*047c*/ 	.word	0x00000090
        /*0480*/ 	.short	0x010a
        /*0482*/ 	.byte	0x04
	.zero		1


	//   ....[48]....
        /*0484*/ 	.word	0x00003120
        /*0488*/ 	.word	0x000000ff
        /*048c*/ 	.word	0x00000090
        /*0490*/ 	.short	0x0106
        /*0492*/ 	.byte	0x07
	.zero		1


	//   ....[49]....
        /*0494*/ 	.word	0x00003160
        /*0498*/ 	.word	0x00000000
        /*049c*/ 	.word	0x00000090
        /*04a0*/ 	.short	0x010a
        /*04a2*/ 	.byte	0xff
	.zero		1


	//   ....[50]....
        /*04a4*/ 	.word	0x000039d0
        /*04a8*/ 	.word	0x00000000
        /*04ac*/ 	.word	0x00000080
        /*04b0*/ 	.short	0x010a
        /*04b2*/ 	.byte	0xff
	.zero		1


	//   ....[51]....
        /*04b4*/ 	.word	0x00003ae0
        /*04b8*/ 	.word	0x00000000
        /*04bc*/ 	.word	0x00000000
        /*04c0*/ 	.short	0x0101
        /*04c2*/ 	.byte	0xff
	.zero		1


	//   ....[52]....
        /*04c4*/ 	.word	0x00003b30
        /*04c8*/ 	.word	0x000000ff
        /*04cc*/ 	.word	0x00000000
        /*04d0*/ 	.short	0x010a
        /*04d2*/ 	.byte	0x05
	.zero		1


	//   ....[53]....
        /*04d4*/ 	.word	0x00003b50
        /*04d8*/ 	.word	0x000000ff
        /*04dc*/ 	.word	0x00000000
        /*04e0*/ 	.short	0x010a
        /*04e2*/ 	.byte	0x05
	.zero		1


	//   ....[54]....
        /*04e4*/ 	.word	0x00003c30
        /*04e8*/ 	.word	0x000000ff
        /*04ec*/ 	.word	0x00000000
        /*04f0*/ 	.short	0x010a
        /*04f2*/ 	.byte	0x04
	.zero		1


	//   ....[55]....
        /*04f4*/ 	.word	0x00003ee0
        /*04f8*/ 	.word	0x000000ff
        /*04fc*/ 	.word	0x000000a8
        /*0500*/ 	.short	0x010a
        /*0502*/ 	.byte	0x32
	.zero		1


	//   ....[56]....
        /*0504*/ 	.word	0x00004160
        /*0508*/ 	.word	0x000000ff
        /*050c*/ 	.word	0x00000000
        /*0510*/ 	.short	0x010a
        /*0512*/ 	.byte	0x07
	.zero		1


	//   ....[57]....
        /*0514*/ 	.word	0x00004280
        /*0518*/ 	.word	0x000000ff
        /*051c*/ 	.word	0x00000000
        /*0520*/ 	.short	0x010a
        /*0522*/ 	.byte	0x04
	.zero		1


	//   ....[58]....
        /*0524*/ 	.word	0x000047a0
        /*0528*/ 	.word	0x000000ff
        /*052c*/ 	.word	0x000000d0
        /*0530*/ 	.short	0x010a
        /*0532*/ 	.byte	0x32
	.zero		1


	//   ....[59]....
        /*0534*/ 	.word	0x00004d00
        /*0538*/ 	.word	0x00000008
        /*053c*/ 	.word	0x00000080
        /*0540*/ 	.short	0x010a
        /*0542*/ 	.byte	0xff
	.zero		1


	//   ....[60]....
        /*0544*/ 	.word	0x00004e70
        /*0548*/ 	.word	0x00000000
        /*054c*/ 	.word	0x00000000
        /*0550*/ 	.short	0x0101
        /*0552*/ 	.byte	0xff
	.zero		1


	//   ....[61]....
        /*0554*/ 	.word	0x00005350
        /*0558*/ 	.word	0x000000ff
        /*055c*/ 	.word	0x00000078
        /*0560*/ 	.short	0x010a
        /*0562*/ 	.byte	0x15
	.zero		1


	//   ....[62]....
        /*0564*/ 	.word	0x00005530
        /*0568*/ 	.word	0x000000ff
        /*056c*/ 	.word	0x00000050
        /*0570*/ 	.short	0x010a
        /*0572*/ 	.byte	0x15
	.zero		1


	//   ....[63]....
        /*0574*/ 	.word	0x000056e0
        /*0578*/ 	.word	0x000000ff
        /*057c*/ 	.word	0x00000030
        /*0580*/ 	.short	0x010b
        /*0582*/ 	.byte	0x15
	.zero		1


	//   ....[64]....
        /*0584*/ 	.word	0x000056f0
        /*0588*/ 	.word	0x000000ff
        /*058c*/ 	.word	0x00000000
        /*0590*/ 	.short	0x0101
        /*0592*/ 	.byte	0x2e
	.zero		1


	//   ....[65]....
        /*0594*/ 	.word	0x00005700
        /*0598*/ 	.word	0x000000ff
        /*059c*/ 	.word	0x00000058
        /*05a0*/ 	.short	0x010a
        /*05a2*/ 	.byte	0x15
	.zero		1


	//   ....[66]....
        /*05a4*/ 	.word	0x000058d0
        /*05a8*/ 	.word	0x000000ff
        /*05ac*/ 	.word	0x00000038
        /*05b0*/ 	.short	0x010b
        /*05b2*/ 	.byte	0x15
	.zero		1


	//   ....[67]....
        /*05b4*/ 	.word	0x000058e0
        /*05b8*/ 	.word	0x000000ff
        /*05bc*/ 	.word	0x00000000
        /*05c0*/ 	.short	0x0101
        /*05c2*/ 	.byte	0x27
	.zero		1


	//   ....[68]....
        /*05c4*/ 	.word	0x000058f0
        /*05c8*/ 	.word	0x000000ff
        /*05cc*/ 	.word	0x00000060
        /*05d0*/ 	.short	0x010a
        /*05d2*/ 	.byte	0x15
	.zero		1


	//   ....[69]....
        /*05d4*/ 	.word	0x00005ac0
        /*05d8*/ 	.word	0x000000ff
        /*05dc*/ 	.word	0x00000040
        /*05e0*/ 	.short	0x010b
        /*05e2*/ 	.byte	0x15
	.zero		1


	//   ....[70]....
        /*05e4*/ 	.word	0x00005ad0
        /*05e8*/ 	.word	0x000000ff
        /*05ec*/ 	.word	0x00000000
        /*05f0*/ 	.short	0x0101
        /*05f2*/ 	.byte	0x26
	.zero		1


	//   ....[71]....
        /*05f4*/ 	.word	0x00005ae0
        /*05f8*/ 	.word	0x000000ff
        /*05fc*/ 	.word	0x00000068
        /*0600*/ 	.short	0x010a
        /*0602*/ 	.byte	0x15
	.zero		1


	//   ....[72]....
        /*0604*/ 	.word	0x00005ca0
        /*0608*/ 	.word	0x000000ff
        /*060c*/ 	.word	0x00000048
        /*0610*/ 	.short	0x010b
        /*0612*/ 	.byte	0x15
	.zero		1


	//   ....[73]....
        /*0614*/ 	.word	0x00005cb0
        /*0618*/ 	.word	0x000000ff
        /*061c*/ 	.word	0x00000000
        /*0620*/ 	.short	0x0101
        /*0622*/ 	.byte	0x25
	.zero		1


	//   ....[74]....
        /*0624*/ 	.word	0x00005cc0
        /*0628*/ 	.word	0x000000ff
        /*062c*/ 	.word	0x00000050
        /*0630*/ 	.short	0x010a
        /*0632*/ 	.byte	0x15
	.zero		1


	//   ....[75]....
        /*0634*/ 	.word	0x00005ea0
        /*0638*/ 	.word	0x000000ff
        /*063c*/ 	.word	0x00000030
        /*0640*/ 	.short	0x010b
        /*0642*/ 	.byte	0x15
	.zero		1


	//   ....[76]....
        /*0644*/ 	.word	0x00005eb0
        /*0648*/ 	.word	0x000000ff
        /*064c*/ 	.word	0x00000000
        /*0650*/ 	.short	0x0101
        /*0652*/ 	.byte	0x2e
	.zero		1


	//   ....[77]....
        /*0654*/ 	.word	0x00005ec0
        /*0658*/ 	.word	0x000000ff
        /*065c*/ 	.word	0x00000058
        /*0660*/ 	.short	0x010a
        /*0662*/ 	.byte	0x15
	.zero		1


	//   ....[78]....
        /*0664*/ 	.word	0x000060a0
        /*0668*/ 	.word	0x000000ff
        /*066c*/ 	.word	0x00000038
        /*0670*/ 	.short	0x010b
        /*0672*/ 	.byte	0x15
	.zero		1


	//   ....[79]....
        /*0674*/ 	.word	0x000060b0
        /*0678*/ 	.word	0x000000ff
        /*067c*/ 	.word	0x00000000
        /*0680*/ 	.short	0x0101
        /*0682*/ 	.byte	0x27
	.zero		1


	//   ....[80]....
        /*0684*/ 	.word	0x000060c0
        /*0688*/ 	.word	0x000000ff
        /*068c*/ 	.word	0x00000060
        /*0690*/ 	.short	0x010a
        /*0692*/ 	.byte	0x15
	.zero		1


	//   ....[81]....
        /*0694*/ 	.word	0x00006290
        /*0698*/ 	.word	0x000000ff
        /*069c*/ 	.word	0x00000040
        /*06a0*/ 	.short	0x010b
        /*06a2*/ 	.byte	0x15
	.zero		1


	//   ....[82]....
        /*06a4*/ 	.word	0x000062a0
        /*06a8*/ 	.word	0x000000ff
        /*06ac*/ 	.word	0x00000000
        /*06b0*/ 	.short	0x0101
        /*06b2*/ 	.byte	0x26
	.zero		1


	//   ....[83]....
        /*06b4*/ 	.word	0x000062b0
        /*06b8*/ 	.word	0x000000ff
        /*06bc*/ 	.word	0x00000068
        /*06c0*/ 	.short	0x010a
        /*06c2*/ 	.byte	0x15
	.zero		1


	//   ....[84]....
        /*06c4*/ 	.word	0x000064f0
        /*06c8*/ 	.word	0x000000ff
        /*06cc*/ 	.word	0x00000048
        /*06d0*/ 	.short	0x010b
        /*06d2*/ 	.byte	0x15
	.zero		1


	//   ....[85]....
        /*06d4*/ 	.word	0x00006500
        /*06d8*/ 	.word	0x000000ff
        /*06dc*/ 	.word	0x00000000
        /*06e0*/ 	.short	0x0101
        /*06e2*/ 	.byte	0x25
	.zero		1


	//   ....[86]....
        /*06e4*/ 	.word	0x00006530
        /*06e8*/ 	.word	0x000000ff
        /*06ec*/ 	.word	0x00000050
        /*06f0*/ 	.short	0x010a
        /*06f2*/ 	.byte	0x15
	.zero		1


	//   ....[87]....
        /*06f4*/ 	.word	0x00006550
        /*06f8*/ 	.word	0x000000ff
        /*06fc*/ 	.word	0x00000058
        /*0700*/ 	.short	0x010a
        /*0702*/ 	.byte	0x15
	.zero		1


	//   ....[88]....
        /*0704*/ 	.word	0x00006570
        /*0708*/ 	.word	0x000000ff
        /*070c*/ 	.word	0x00000060
        /*0710*/ 	.short	0x010a
        /*0712*/ 	.byte	0x15
	.zero		1


	//   ....[89]....
        /*0714*/ 	.word	0x000065c0
        /*0718*/ 	.word	0x00000002
        /*071c*/ 	.word	0x00000068
        /*0720*/ 	.short	0x010a
        /*0722*/ 	.byte	0xff
	.zero		1


	//   ....[90]....
        /*0724*/ 	.word	0x00006930
        /*0728*/ 	.word	0x00000000
        /*072c*/ 	.word	0x00000080
        /*0730*/ 	.short	0x010a
        /*0732*/ 	.byte	0xff
	.zero		1


	//   ....[91]....
        /*0734*/ 	.word	0x00006a00
        /*0738*/ 	.word	0x00000000
        /*073c*/ 	.word	0x00000000
        /*0740*/ 	.short	0x0101
        /*0742*/ 	.byte	0xff
	.zero		1


	//   ....[92]....
        /*0744*/ 	.word	0x000076b0
        /*0748*/ 	.word	0x000000ff
        /*074c*/ 	.word	0x00000030
        /*0750*/ 	.short	0x010a
        /*0752*/ 	.byte	0x2c
	.zero		1


	//   ....[93]....
        /*0754*/ 	.word	0x00007790
        /*0758*/ 	.word	0x000000ff
        /*075c*/ 	.word	0x000000a0
        /*0760*/ 	.short	0x010a
        /*0762*/ 	.byte	0x2c
	.zero		1


	//   ....[94]....
        /*0764*/ 	.word	0x00007910
        /*0768*/ 	.word	0x000000ff
        /*076c*/ 	.word	0x00000030
        /*0770*/ 	.short	0x010a
        /*0772*/ 	.byte	0x2c
	.zero		1


	//   ....[95]....
        /*0774*/ 	.word	0x00007a30
        /*0778*/ 	.word	0x000000ff
        /*077c*/ 	.word	0x000000a0
        /*0780*/ 	.short	0x010a
        /*0782*/ 	.byte	0x2c
	.zero		1


	//   ....[96]....
        /*0784*/ 	.word	0x00009070
        /*0788*/ 	.word	0x00000000
        /*078c*/ 	.word	0x00000000
        /*0790*/ 	.short	0x0101
        /*0792*/ 	.byte	0xff
	.zero		1


	//   ....[97]....
        /*0794*/ 	.word	0x00009080
        /*0798*/ 	.word	0x00000003
        /*079c*/ 	.word	0x00000030
        /*07a0*/ 	.short	0x010a
        /*07a2*/ 	.byte	0xff
	.zero		1


	//   ....[98]....
        /*07a4*/ 	.word	0x00009150
        /*07a8*/ 	.word	0x00000003
        /*07ac*/ 	.word	0x00000030
        /*07b0*/ 	.short	0x010a
        /*07b2*/ 	.byte	0xff
	.zero		1


	//   ....[99]....
        /*07b4*/ 	.word	0x00009880
        /*07b8*/ 	.word	0x000000ff
        /*07bc*/ 	.word	0x00000000
        /*07c0*/ 	.short	0x0101
        /*07c2*/ 	.byte	0x04
	.zero		1


	//   ....[100]....
        /*07c4*/ 	.word	0x0000a6b0
        /*07c8*/ 	.word	0x0000000d
        /*07cc*/ 	.word	0x00000000
        /*07d0*/ 	.short	0x0101
        /*07d2*/ 	.byte	0xff
	.zero		1


	//   ....[101]....
        /*07d4*/ 	.word	0x0000a710
        /*07d8*/ 	.word	0x0000000b
        /*07dc*/ 	.word	0x00000030
        /*07e0*/ 	.short	0x010a
        /*07e2*/ 	.byte	0xff
	.zero		1


	//   ....[102]....
        /*07e4*/ 	.word	0x0000a810
        /*07e8*/ 	.word	0x0000000b
        /*07ec*/ 	.word	0x00000030
        /*07f0*/ 	.short	0x010a
        /*07f2*/ 	.byte	0xff
	.zero		1


	//   ....[103]....
        /*07f4*/ 	.word	0x0000bce0
        /*07f8*/ 	.word	0x00000003
        /*07fc*/ 	.word	0x00000000
        /*0800*/ 	.short	0x0101
        /*0802*/ 	.byte	0xff
	.zero		1


	//   ....[104]....
        /*0804*/ 	.word	0x0000bd00
        /*0808*/ 	.word	0x00000000
        /*080c*/ 	.word	0x00000030
        /*0810*/ 	.short	0x010a
        /*0812*/ 	.byte	0xff
	.zero		1


	//   ....[105]....
        /*0814*/ 	.word	0x0000bdc0
        /*0818*/ 	.word	0x00000000
        /*081c*/ 	.word	0x00000030
        /*0820*/ 	.short	0x010a
        /*0822*/ 	.byte	0xff
	.zero		1


	//   ....[106]....
        /*0824*/ 	.word	0x0000d300
        /*0828*/ 	.word	0x00000003
        /*082c*/ 	.word	0x00000000
        /*0830*/ 	.short	0x0101
        /*0832*/ 	.byte	0xff
	.zero		1


	//   ....[107]....
        /*0834*/ 	.word	0x0000d360
        /*0838*/ 	.word	0x00000008
        /*083c*/ 	.word	0x00000030
        /*0840*/ 	.short	0x010a
        /*0842*/ 	.byte	0xff
	.zero		1


	//   ....[108]....
        /*0844*/ 	.word	0x0000d460
        /*0848*/ 	.word	0x00000008
        /*084c*/ 	.word	0x00000030
        /*0850*/ 	.short	0x010a
        /*0852*/ 	.byte	0xff
	.zero		1


	//   ....[109]....
        /*0854*/ 	.word	0x0000e990
        /*0858*/ 	.word	0x00000003
        /*085c*/ 	.word	0x00000000
        /*0860*/ 	.short	0x0101
        /*0862*/ 	.byte	0xff
	.zero		1


	//   ....[110]....
        /*0864*/ 	.word	0x0000e9b0
        /*0868*/ 	.word	0x00000008
        /*086c*/ 	.word	0x00000030
        /*0870*/ 	.short	0x010a
        /*0872*/ 	.byte	0xff
	.zero		1


	//   ....[111]....
        /*0874*/ 	.word	0x0000ea70
        /*0878*/ 	.word	0x00000008
        /*087c*/ 	.word	0x00000030
        /*0880*/ 	.short	0x010a
        /*0882*/ 	.byte	0xff
	.zero		1


	//   ....[112]....
        /*0884*/ 	.word	0x00010030
        /*0888*/ 	.word	0x00000003
        /*088c*/ 	.word	0x00000000
        /*0890*/ 	.short	0x0101
        /*0892*/ 	.byte	0xff
	.zero		1


	//   ....[113]....
        /*0894*/ 	.word	0x00010050
        /*0898*/ 	.word	0x00000000
        /*089c*/ 	.word	0x00000030
        /*08a0*/ 	.short	0x010a
        /*08a2*/ 	.byte	0xff
	.zero		1


	//   ....[114]....
        /*08a4*/ 	.word	0x00010110
        /*08a8*/ 	.word	0x00000000
        /*08ac*/ 	.word	0x00000030
        /*08b0*/ 	.short	0x010a
        /*08b2*/ 	.byte	0xff
	.zero		1


	//   ....[115]....
        /*08b4*/ 	.word	0x00011620
        /*08b8*/ 	.word	0x00000003
        /*08bc*/ 	.word	0x00000000
        /*08c0*/ 	.short	0x0101
        /*08c2*/ 	.byte	0xff
	.zero		1


	//   ....[116]....
        /*08c4*/ 	.word	0x00011640
        /*08c8*/ 	.word	0x00000000
        /*08cc*/ 	.word	0x00000030
        /*08d0*/ 	.short	0x010a
        /*08d2*/ 	.byte	0xff
	.zero		1


	//   ....[117]....
        /*08d4*/ 	.word	0x000116f0
        /*08d8*/ 	.word	0x00000000
        /*08dc*/ 	.word	0x00000030
        /*08e0*/ 	.short	0x010a
        /*08e2*/ 	.byte	0xff
	.zero		1


	//   ....[118]....
        /*08e4*/ 	.word	0x00012c10
        /*08e8*/ 	.word	0x00000003
        /*08ec*/ 	.word	0x00000000
        /*08f0*/ 	.short	0x0101
        /*08f2*/ 	.byte	0xff
	.zero		1


	//   ....[119]....
        /*08f4*/ 	.word	0x00012d10
        /*08f8*/ 	.word	0x000000ff
        /*08fc*/ 	.word	0x000000d0
        /*0900*/ 	.short	0x0101
        /*0902*/ 	.byte	0x2c
	.zero		1


	//   ....[120]....
        /*0904*/ 	.word	0x00012eb0
        /*0908*/ 	.word	0x000000ff
        /*090c*/ 	.word	0x00000000
        /*0910*/ 	.short	0x0101
        /*0912*/ 	.byte	0x04
	.zero		1


	//   ....[121]....
        /*0914*/ 	.word	0x00012ed0
        /*0918*/ 	.word	0x00000000
        /*091c*/ 	.word	0x000000c0
        /*0920*/ 	.short	0x010a
        /*0922*/ 	.byte	0xff
	.zero		1


	//   ....[122]....
        /*0924*/ 	.word	0x00012f30
        /*0928*/ 	.word	0x00000000
        /*092c*/ 	.word	0x00000018
        /*0930*/ 	.short	0x010a
        /*0932*/ 	.byte	0xff
	.zero		1


	//   ....[123]....
        /*0934*/ 	.word	0x00012f90
        /*0938*/ 	.word	0x00000000
        /*093c*/ 	.word	0x00000018
        /*0940*/ 	.short	0x010a
        /*0942*/ 	.byte	0xff
	.zero		1


	//   ....[124]....
        /*0944*/ 	.word	0x00012fe0
        /*0948*/ 	.word	0x00000003
        /*094c*/ 	.word	0x00000080
        /*0950*/ 	.short	0x010a
        /*0952*/ 	.byte	0xff
	.zero		1


	//   ....[125]....
        /*0954*/ 	.word	0x00013040
        /*0958*/ 	.word	0x00000000
        /*095c*/ 	.word	0x00000000
        /*0960*/ 	.short	0x010a
        /*0962*/ 	.byte	0xff
	.zero		1


	//   ....[126]....
        /*0964*/ 	.word	0x000130a0
        /*0968*/ 	.word	0x00000000
        /*096c*/ 	.word	0x00000000
        /*0970*/ 	.short	0x010a
        /*0972*/ 	.byte	0xff
	.zero		1


	//   ....[127]....
        /*0974*/ 	.word	0x000130f0
        /*0978*/ 	.word	0x00000002
        /*097c*/ 	.word	0x000000b0
        /*0980*/ 	.short	0x010a
        /*0982*/ 	.byte	0xff
	.zero		1


	//   ....[128]....
        /*0984*/ 	.word	0x00013150
        /*0988*/ 	.word	0x00000002
        /*098c*/ 	.word	0x00000090
        /*0990*/ 	.short	0x010a
        /*0992*/ 	.byte	0xff
	.zero		1


	//   ....[129]....
        /*0994*/ 	.word	0x000131a0
        /*0998*/ 	.word	0x00000002
        /*099c*/ 	.word	0x00000080
        /*09a0*/ 	.short	0x010a
        /*09a2*/ 	.byte	0xff
	.zero		1


	//   ....[130]....
        /*09a4*/ 	.word	0x00013200
        /*09a8*/ 	.word	0x00000000
        /*09ac*/ 	.word	0x00000090
        /*09b0*/ 	.short	0x010a
        /*09b2*/ 	.byte	0xff
	.zero		1


	//   ....[131]....
        /*09b4*/ 	.word	0x00013250
        /*09b8*/ 	.word	0x00000000
        /*09bc*/ 	.word	0x00000080
        /*09c0*/ 	.short	0x010a
        /*09c2*/ 	.byte	0xff
	.zero		1


	//   ....[132]....
        /*09c4*/ 	.word	0x000132b0
        /*09c8*/ 	.word	0x00000000
        /*09cc*/ 	.word	0x00000000
        /*09d0*/ 	.short	0x010a
        /*09d2*/ 	.byte	0xff
	.zero		1


	//   ....[133]....
        /*09d4*/ 	.word	0x00013310
        /*09d8*/ 	.word	0x00000000
        /*09dc*/ 	.word	0x000000a8
        /*09e0*/ 	.short	0x010a
        /*09e2*/ 	.byte	0xff
	.zero		1


	//   ....[134]....
        /*09e4*/ 	.word	0x00013370
        /*09e8*/ 	.word	0x00000000
        /*09ec*/ 	.word	0x00000000
        /*09f0*/ 	.short	0x010a
        /*09f2*/ 	.byte	0xff
	.zero		1


	//   ....[135]....
        /*09f4*/ 	.word	0x000133d0
        /*09f8*/ 	.word	0x00000000
        /*09fc*/ 	.word	0x000000d0
        /*0a00*/ 	.short	0x010a
        /*0a02*/ 	.byte	0xff
	.zero		1


	//   ....[136]....
        /*0a04*/ 	.word	0x00013420
        /*0a08*/ 	.word	0x00000008
        /*0a0c*/ 	.word	0x00000080
        /*0a10*/ 	.short	0x010a
        /*0a12*/ 	.byte	0xff
	.zero		1


	//   ....[137]....
        /*0a14*/ 	.word	0x00013480
        /*0a18*/ 	.word	0x00000000
        /*0a1c*/ 	.word	0x00000078
        /*0a20*/ 	.short	0x010a
        /*0a22*/ 	.byte	0xff
	.zero		1


	//   ....[138]....
        /*0a24*/ 	.word	0x000134e0
        /*0a28*/ 	.word	0x00000000
        /*0a2c*/ 	.word	0x00000050
        /*0a30*/ 	.short	0x010a
        /*0a32*/ 	.byte	0xff
	.zero		1


	//   ....[139]....
        /*0a34*/ 	.word	0x00013540
        /*0a38*/ 	.word	0x00000000
        /*0a3c*/ 	.word	0x00000058
        /*0a40*/ 	.short	0x010a
        /*0a42*/ 	.byte	0xff
	.zero		1


	//   ....[140]....
        /*0a44*/ 	.word	0x000135a0
        /*0a48*/ 	.word	0x00000000
        /*0a4c*/ 	.word	0x00000060
        /*0a50*/ 	.short	0x010a
        /*0a52*/ 	.byte	0xff
	.zero		1


	//   ....[141]....
        /*0a54*/ 	.word	0x00013600
        /*0a58*/ 	.word	0x00000000
        /*0a5c*/ 	.word	0x00000068
        /*0a60*/ 	.short	0x010a
        /*0a62*/ 	.byte	0xff
	.zero		1


	//   ....[142]....
        /*0a64*/ 	.word	0x00013660
        /*0a68*/ 	.word	0x00000007
        /*0a6c*/ 	.word	0x00000050
        /*0a70*/ 	.short	0x010a
        /*0a72*/ 	.byte	0xff
	.zero		1


	//   ....[143]....
        /*0a74*/ 	.word	0x000136c0
        /*0a78*/ 	.word	0x00000007
        /*0a7c*/ 	.word	0x00000058
        /*0a80*/ 	.short	0x010a
        /*0a82*/ 	.byte	0xff
	.zero		1


	//   ....[144]....
        /*0a84*/ 	.word	0x00013720
        /*0a88*/ 	.word	0x00000007
        /*0a8c*/ 	.word	0x00000060
        /*0a90*/ 	.short	0x010a
        /*0a92*/ 	.byte	0xff
	.zero		1


	//   ....[145]....
        /*0a94*/ 	.word	0x00013780
        /*0a98*/ 	.word	0x00000007
        /*0a9c*/ 	.word	0x00000068
        /*0aa0*/ 	.short	0x010a
        /*0aa2*/ 	.byte	0xff
	.zero		1


	//   ....[146]....
        /*0aa4*/ 	.word	0x000137e0
        /*0aa8*/ 	.word	0x00000000
        /*0aac*/ 	.word	0x00000050
        /*0ab0*/ 	.short	0x010a
        /*0ab2*/ 	.byte	0xff
	.zero		1


	//   ....[147]....
        /*0ab4*/ 	.word	0x00013840
        /*0ab8*/ 	.word	0x00000000
        /*0abc*/ 	.word	0x00000058
        /*0ac0*/ 	.short	0x010a
        /*0ac2*/ 	.byte	0xff
	.zero		1


	//   ....[148]....
        /*0ac4*/ 	.word	0x000138a0
        /*0ac8*/ 	.word	0x00000002
        /*0acc*/ 	.word	0x00000060
        /*0ad0*/ 	.short	0x010a
        /*0ad2*/ 	.byte	0xff
	.zero		1


	//   ....[149]....
        /*0ad4*/ 	.word	0x000138f0
        /*0ad8*/ 	.word	0x00000000
        /*0adc*/ 	.word	0x00000080
        /*0ae0*/ 	.short	0x010a
        /*0ae2*/ 	.byte	0xff
	.zero		1


	//   ....[150]....
        /*0ae4*/ 	.word	0x00013950
        /*0ae8*/ 	.word	0x00000003
        /*0aec*/ 	.word	0x00000030
        /*0af0*/ 	.short	0x010a
        /*0af2*/ 	.byte	0xff
	.zero		1


	//   ....[151]....
        /*0af4*/ 	.word	0x000139b0
        /*0af8*/ 	.word	0x00000003
        /*0afc*/ 	.word	0x000000a0
        /*0b00*/ 	.short	0x010a
        /*0b02*/ 	.byte	0xff
	.zero		1


	//   ....[152]....
        /*0b04*/ 	.word	0x00013a00
        /*0b08*/ 	.word	0x00000003
        /*0b0c*/ 	.word	0x00000030
        /*0b10*/ 	.short	0x010a
        /*0b12*/ 	.byte	0xff
	.zero		1


	//   ....[153]....
        /*0b14*/ 	.word	0x00013a50
        /*0b18*/ 	.word	0x0000000b
        /*0b1c*/ 	.word	0x00000030
        /*0b20*/ 	.short	0x010a
        /*0b22*/ 	.byte	0xff
	.zero		1


	//   ....[154]....
        /*0b24*/ 	.word	0x00013aa0
        /*0b28*/ 	.word	0x00000000
        /*0b2c*/ 	.word	0x00000030
        /*0b30*/ 	.short	0x010a
        /*0b32*/ 	.byte	0xff
	.zero		1


	//   ....[155]....
        /*0b34*/ 	.word	0x00013af0
        /*0b38*/ 	.word	0x00000008
        /*0b3c*/ 	.word	0x00000030
        /*0b40*/ 	.short	0x010a
        /*0b42*/ 	.byte	0xff
	.zero		1


	//   ....[156]....
        /*0b44*/ 	.word	0x00013b40
        /*0b48*/ 	.word	0x00000008
        /*0b4c*/ 	.word	0x00000030
        /*0b50*/ 	.short	0x010a
        /*0b52*/ 	.byte	0xff
	.zero		1


	//   ....[157]....
        /*0b54*/ 	.word	0x00013b90
        /*0b58*/ 	.word	0x00000000
        /*0b5c*/ 	.word	0x00000030
        /*0b60*/ 	.short	0x010a
        /*0b62*/ 	.byte	0xff
	.zero		1


	//   ....[158]....
        /*0b64*/ 	.word	0x00013be0
        /*0b68*/ 	.word	0x00000000
        /*0b6c*/ 	.word	0x00000030
        /*0b70*/ 	.short	0x010a
        /*0b72*/ 	.byte	0xff
	.zero		1


	//----- nvinfo : EIATTR_NUM_MBARRIERS
	.align		4
.L_47:
        /*0b74*/ 	.byte	0x03, 0x38
        /*0b76*/ 	.short	0x001b


	//----- nvinfo : EIATTR_EXIT_INSTR_OFFSETS
	.align		4
        /*0b78*/ 	.byte	0x04, 0x1c
        /*0b7a*/ 	.short	(.L_49 - .L_48)


	//   ....[0]....
.L_48:
        /*0b7c*/ 	.word	0x00002c20


	//   ....[1]....
        /*0b80*/ 	.word	0x00003130


	//   ....[2]....
        /*0b84*/ 	.word	0x00003190


	//   ....[3]....
        /*0b88*/ 	.word	0x00004a00


	//   ....[4]....
        /*0b8c*/ 	.word	0x000065f0


	//   ....[5]....
        /*0b90*/ 	.word	0x00006630


	//   ....[6]....
        /*0b94*/ 	.word	0x00012d90


	//   ....[7]....
        /*0b98*/ 	.word	0x00012e10


	//   ....[8]....
        /*0b9c*/ 	.word	0x00012e40


	//   ....[9]....
        /*0ba0*/ 	.word	0x00012ec0


	//----- nvinfo : EIATTR_MAX_THREADS
	.align		4
.L_49:
        /*0ba4*/ 	.byte	0x04, 0x05
        /*0ba6*/ 	.short	(.L_51 - .L_50)
.L_50:
        /*0ba8*/ 	.word	0x00000100
        /*0bac*/ 	.word	0x00000001
        /*0bb0*/ 	.word	0x00000001


	//----- nvinfo : EIATTR_CRS_STACK_SIZE
	.align		4
.L_51:
        /*0bb4*/ 	.byte	0x04, 0x1e
        /*0bb6*/ 	.short	(.L_53 - .L_52)
.L_52:
        /*0bb8*/ 	.word	0x00000000


	//----- nvinfo : EIATTR_CBANK_PARAM_SIZE
	.align		4
.L_53:
        /*0bbc*/ 	.byte	0x03, 0x19
        /*0bbe*/ 	.short	0x0c00


	//----- nvinfo : EIATTR_PARAM_CBANK
	.align		4
        /*0bc0*/ 	.byte	0x04, 0x0a
        /*0bc2*/ 	.short	(.L_55 - .L_54)
	.align		4
.L_54:
        /*0bc4*/ 	.word	index@(.nv.constant0._ZN7cutlass13device_kernelINS_4gemm6kernel13GemmUniversalIN4cute5tupleIJiiiiEEENS1_10collective13CollectiveMmaINS1_46MainloopSm100TmaUmmaWarpSpecializedBlockScaledILi3ELi2ELi1ENS5_IJNS4_1CILi2EEENSA_ILi1EEESC_EEEEENS5_IJNSA_ILi128EEENSA_ILi256EEESG_EEENS5_IJNS_12float_e2m1_tENS_13float_ue4m3_tEEEENS5_IJNS5_IJlSC_lEEENS4_6LayoutINS5_IJNS5_IJNS5_IJNSA_ILi32EEENSA_ILi4EEEEEEiEEENS5_IJNS5_IJNSA_ILi16EEESO_EEEiEEENS5_IJSC_iEEEEEENS5_IJST_NS5_IJNS5_IJNSA_ILi0EEESC_EEENSA_ILi512EEEEEENS5_IJSW_iEEEEEEEEEEESK_S13_NS4_8TiledMMAINS4_8MMA_AtomIJNS4_17SM100_MMA_MXF4_SSISI_SI_fSJ_Li128ELi256ELi16ELNS4_4UMMA5MajorE0ELS18_0ELNS17_7ScaleInE0ELS19_0EEEEEENSM_INS5_IJSC_SC_SC_EEENS5_IJSW_SW_SW_EEEEENS5_IJNS4_10UnderscoreES1F_S1F_EEEEENS5_IJNS4_13SM90_TMA_LOADES1I_EEENS5_IJNS4_14ComposedLayoutINS4_7SwizzleILi3ELi4ELi3EEENS4_18smem_ptr_flag_bitsILi4EEENSM_INS5_IJNSA_ILi8EEESG_EEENS5_IJSG_SC_EEEEEEENSM_INS5_IJNS5_IJNS5_IJSP_SC_EEESS_EEESC_NS5_IJSC_SO_EEEEEENS5_IJNS5_IJNS5_IJSS_SY_EEESX_EEESW_NS5_IJSO_SY_EEEEEEEEEEEvNS4_8identityENS5_IJNS4_23SM90_TMA_LOAD_MULTICASTES25_EEENS5_IJS1T_NSM_INS5_IJNS5_IJNS5_IJSP_SB_EEESS_EEESC_S1W_EEENS5_IJS1Z_SW_NS5_IJSO_NSA_ILi1024EEEEEEEEEEEEEEvS24_EENS_8epilogue10collective18CollectiveEpilogueINS2G_23Sm100TmaWarpSpecializedILi4ELi2ELi32ELb1ELb0EEEJNS5_IJNSA_ILi64EEESG_SG_EEENS5_IJNSM_IS2L_SC_EENSM_INS5_IJSN_SB_EEENS5_IJSC_SF_EEEEEEEENS_10bfloat16_tESL_S2S_SL_NS2G_6fusion15FusionCallbacksIS2K_NS2T_17LinearCombinationIS2S_fS2S_fLNS_15FloatRoundStyleE2EEES2M_S2R_JEEENS4_5SM1004TMEM4LOAD26SM100_TMEM_LOAD_32dp32b32xES1I_NS1K_INS1L_ILi2ELi4ELi3EEENS1N_ILi16EEENSM_INS5_IJS1P_SN_EEENS5_IJSN_SC_EEEEEEENS4_39AutoVectorizingCopyWithAssumedAlignmentILi128EEENS4_14SM90_TMA_STOREES38_S3A_S3A_EEEvvEEEEvNT_6ParamsE)
        /*0bc8*/ 	.short	0x0380
        /*0bca*/ 	.short	0x0c00


	//----- nvinfo : EIATTR_SW_WAR
	.align		4
.L_55:
        /*0bcc*/ 	.byte	0x04, 0x36
        /*0bce*/ 	.short	(.L_57 - .L_56)
.L_56:
        /*0bd0*/ 	.word	0x00000008
.L_57:


//--------------------- .nv.callgraph             --------------------------
	.section	.nv.callgraph,"",@"SHT_CUDA_CALLGRAPH"
	.align	4
	.sectionentsize	8
	.align		4
        /*0000*/ 	.word	0x00000000
	.align		4
        /*0004*/ 	.word	0xffffffff
	.align		4
        /*0008*/ 	.word	index@(_ZN7cutlass13device_kernelINS_4gemm6kernel13GemmUniversalIN4cute5tupleIJiiiiEEENS1_10collective13CollectiveMmaINS1_46MainloopSm100TmaUmmaWarpSpecializedBlockScaledILi3ELi2ELi1ENS5_IJNS4_1CILi2EEENSA_ILi1EEESC_EEEEENS5_IJNSA_ILi128EEENSA_ILi256EEESG_EEENS5_IJNS_12float_e2m1_tENS_13float_ue4m3_tEEEENS5_IJNS5_IJlSC_lEEENS4_6LayoutINS5_IJNS5_IJNS5_IJNSA_ILi32EEENSA_ILi4EEEEEEiEEENS5_IJNS5_IJNSA_ILi16EEESO_EEEiEEENS5_IJSC_iEEEEEENS5_IJST_NS5_IJNS5_IJNSA_ILi0EEESC_EEENSA_ILi512EEEEEENS5_IJSW_iEEEEEEEEEEESK_S13_NS4_8TiledMMAINS4_8MMA_AtomIJNS4_17SM100_MMA_MXF4_SSISI_SI_fSJ_Li128ELi256ELi16ELNS4_4UMMA5MajorE0ELS18_0ELNS17_7ScaleInE0ELS19_0EEEEEENSM_INS5_IJSC_SC_SC_EEENS5_IJSW_SW_SW_EEEEENS5_IJNS4_10UnderscoreES1F_S1F_EEEEENS5_IJNS4_13SM90_TMA_LOADES1I_EEENS5_IJNS4_14ComposedLayoutINS4_7SwizzleILi3ELi4ELi3EEENS4_18smem_ptr_flag_bitsILi4EEENSM_INS5_IJNSA_ILi8EEESG_EEENS5_IJSG_SC_EEEEEEENSM_INS5_IJNS5_IJNS5_IJSP_SC_EEESS_EEESC_NS5_IJSC_SO_EEEEEENS5_IJNS5_IJNS5_IJSS_SY_EEESX_EEESW_NS5_IJSO_SY_EEEEEEEEEEEvNS4_8identityENS5_IJNS4_23SM90_TMA_LOAD_MULTICASTES25_EEENS5_IJS1T_NSM_INS5_IJNS5_IJNS5_IJSP_SB_EEESS_EEESC_S1W_EEENS5_IJS1Z_SW_NS5_IJSO_NSA_ILi1024EEEEEEEEEEEEEEvS24_EENS_8epilogue10collective18CollectiveEpilogueINS2G_23Sm100TmaWarpSpecializedILi4ELi2ELi32ELb1ELb0EEEJNS5_IJNSA_ILi64EEESG_SG_EEENS5_IJNSM_IS2L_SC_EENSM_INS5_IJSN_SB_EEENS5_IJSC_SF_EEEEEEEENS_10bfloat16_tESL_S2S_SL_NS2G_6fusion15FusionCallbacksIS2K_NS2T_17LinearCombinationIS2S_fS2S_fLNS_15FloatRoundStyleE2EEES2M_S2R_JEEENS4_5SM1004TMEM4LOAD26SM100_TMEM_LOAD_32dp32b32xES1I_NS1K_INS1L_ILi2ELi4ELi3EEENS1N_ILi16EEENSM_INS5_IJS1P_SN_EEENS5_IJSN_SC_EEEEEEENS4_39AutoVectorizingCopyWithAssumedAlignmentILi128EEENS4_14SM90_TMA_STOREES38_S3A_S3A_EEEvvEEEEvNT_6ParamsE)
	.align		4
        /*000c*/ 	.word	index@(__assertfail)
	.align		4
        /*0010*/ 	.word	0x00000000
	.align		4
        /*0014*/ 	.word	0xfffffffe
	.align		4
        /*0018*/ 	.word	0x00000000
	.align		4
        /*001c*/ 	.word	0xfffffffd
	.align		4
        /*0020*/ 	.word	0x00000000
	.align		4
        /*0024*/ 	.word	0xfffffffc


//--------------------- .nv.constant4             --------------------------
	.section	.nv.constant4,"a",@progbits
	.align	8
	.align		8
.nv.constant4:
        /*0000*/ 	.dword	__assertfail
	.align		8
        /*0008*/ 	.dword	__unnamed_1
	.align		8
        /*0010*/ 	.dword	__unnamed_2
	.align		8
        /*0018*/ 	.dword	_ZN40_INTERNAL_4cfc9e8f_4_k_cu_9ca32738_220074cuda3std3__45__cpo5beginE
	.align		8
        /*0020*/ 	.dword	_ZN40_INTERNAL_4cfc9e8f_4_k_cu_9ca32738_220074cuda3std3__45__cpo3endE
	.align		8
        /*0028*/ 	.dword	_ZN40_INTERNAL_4cfc9e8f_4_k_cu_9ca32738_220074cuda3std3__45__cpo6cbeginE
	.align		8
        /*0030*/ 	.dword	_ZN40_INTERNAL_4cfc9e8f_4_k_cu_9ca32738_220074cuda3std3__45__cpo4cendE
	.align		8
        /*0038*/ 	.dword	_ZN40_INTERNAL_4cfc9e8f_4_k_cu_9ca32738_220074cuda3std3__442_GLOBAL__N__4cfc9e8f_4_k_cu_9ca32738_220076ignoreE
	.align		8
        /*0040*/ 	.dword	_ZN40_INTERNAL_4cfc9e8f_4_k_cu_9ca32738_220074cuda3std3__419piecewise_constructE
	.align		8
        /*0048*/ 	.dword	_ZN40_INTERNAL_4cfc9e8f_4_k_cu_9ca32738_220074cuda3std3__48in_placeE
	.align		8
        /*0050*/ 	.dword	_ZN40_INTERNAL_4cfc9e8f_4_k_cu_9ca32738_220074cuda3std6ranges3__45__cpo4swapE
	.align		8
        /*0058*/ 	.dword	_ZN40_INTERNAL_4cfc9e8f_4_k_cu_9ca32738_220074cuda3std6ranges3__45__cpo9iter_moveE
	.align		8
        /*0060*/ 	.dword	_ZN40_INTERNAL_4cfc9e8f_4_k_cu_9ca32738_220074cute7productE
	.align		8
        /*0068*/ 	.dword	_ZN40_INTERNAL_4cfc9e8f_4_k_cu_9ca32738_220074cute1_E
	.align		8
        /*0070*/ 	.dword	$str$25
	.align		8
        /*0078*/ 	.dword	$str$26
	.align		8
        /*0080*/ 	.dword	$str$29
	.align		8
        /*0088*/ 	.dword	$str$30


//--------------------- .text._ZN7cutlass13device_kernelINS_4gemm6kernel13GemmUniversalIN4cute5tupleIJiiiiEEENS1_10collective13CollectiveMmaINS1_46MainloopSm100TmaUmmaWarpSpecializedBlockScaledILi3ELi2ELi1ENS5_IJNS4_1CILi2EEENSA_ILi1EEESC_EEEEENS5_IJNSA_ILi128EEENSA_ILi256EEESG_EEENS5_IJNS_12float_e2m1_tENS_13float_ue4m3_tEEEENS5_IJNS5_IJlSC_lEEENS4_6LayoutINS5_IJNS5_IJNS5_IJNSA_ILi32EEENSA_ILi4EEEEEEiEEENS5_IJNS5_IJNSA_ILi16EEESO_EEEiEEENS5_IJSC_iEEEEEENS5_IJST_NS5_IJNS5_IJNSA_ILi0EEESC_EEENSA_ILi512EEEEEENS5_IJSW_iEEEEEEEEEEESK_S13_NS4_8TiledMMAINS4_8MMA_AtomIJNS4_17SM100_MMA_MXF4_SSISI_SI_fSJ_Li128ELi256ELi16ELNS4_4UMMA5MajorE0ELS18_0ELNS17_7ScaleInE0ELS19_0EEEEEENSM_INS5_IJSC_SC_SC_EEENS5_IJSW_SW_SW_EEEEENS5_IJNS4_10UnderscoreES1F_S1F_EEEEENS5_IJNS4_13SM90_TMA_LOADES1I_EEENS5_IJNS4_14ComposedLayoutINS4_7SwizzleILi3ELi4ELi3EEENS4_18smem_ptr_flag_bitsILi4EEENSM_INS5_IJNSA_ILi8EEESG_EEENS5_IJSG_SC_EEEEEEENSM_INS5_IJNS5_IJNS5_IJSP_SC_EEESS_EEESC_NS5_IJSC_SO_EEEEEENS5_IJNS5_IJNS5_IJSS_SY_EEESX_EEESW_NS5_IJSO_SY_EEEEEEEEEEEvNS4_8identityENS5_IJNS4_23SM90_TMA_LOAD_MULTICASTES25_EEENS5_IJS1T_NSM_INS5_IJNS5_IJNS5_IJSP_SB_EEESS_EEESC_S1W_EEENS5_IJS1Z_SW_NS5_IJSO_NSA_ILi1024EEEEEEEEEEEEEEvS24_EENS_8epilogue10collective18CollectiveEpilogueINS2G_23Sm100TmaWarpSpecializedILi4ELi2ELi32ELb1ELb0EEEJNS5_IJNSA_ILi64EEESG_SG_EEENS5_IJNSM_IS2L_SC_EENSM_INS5_IJSN_SB_EEENS5_IJSC_SF_EEEEEEEENS_10bfloat16_tESL_S2S_SL_NS2G_6fusion15FusionCallbacksIS2K_NS2T_17LinearCombinationIS2S_fS2S_fLNS_15FloatRoundStyleE2EEES2M_S2R_JEEENS4_5SM1004TMEM4LOAD26SM100_TMEM_LOAD_32dp32b32xES1I_NS1K_INS1L_ILi2ELi4ELi3EEENS1N_ILi16EEENSM_INS5_IJS1P_SN_EEENS5_IJSN_SC_EEEEEEENS4_39AutoVectorizingCopyWithAssumedAlignmentILi128EEENS4_14SM90_TMA_STOREES38_S3A_S3A_EEEvvEEEEvNT_6ParamsE --------------------------
	.section	.text._ZN7cutlass13device_kernelINS_4gemm6kernel13GemmUniversalIN4cute5tupleIJiiiiEEENS1_10collective13CollectiveMmaINS1_46MainloopSm100TmaUmmaWarpSpecializedBlockScaledILi3ELi2ELi1ENS5_IJNS4_1CILi2EEENSA_ILi1EEESC_EEEEENS5_IJNSA_ILi128EEENSA_ILi256EEESG_EEENS5_IJNS_12float_e2m1_tENS_13float_ue4m3_tEEEENS5_IJNS5_IJlSC_lEEENS4_6LayoutINS5_IJNS5_IJNS5_IJNSA_ILi32EEENSA_ILi4EEEEEEiEEENS5_IJNS5_IJNSA_ILi16EEESO_EEEiEEENS5_IJSC_iEEEEEENS5_IJST_NS5_IJNS5_IJNSA_ILi0EEESC_EEENSA_ILi512EEEEEENS5_IJSW_iEEEEEEEEEEESK_S13_NS4_8TiledMMAINS4_8MMA_AtomIJNS4_17SM100_MMA_MXF4_SSISI_SI_fSJ_Li128ELi256ELi16ELNS4_4UMMA5MajorE0ELS18_0ELNS17_7ScaleInE0ELS19_0EEEEEENSM_INS5_IJSC_SC_SC_EEENS5_IJSW_SW_SW_EEEEENS5_IJNS4_10UnderscoreES1F_S1F_EEEEENS5_IJNS4_13SM90_TMA_LOADES1I_EEENS5_IJNS4_14ComposedLayoutINS4_7SwizzleILi3ELi4ELi3EEENS4_18smem_ptr_flag_bitsILi4EEENSM_INS5_IJNSA_ILi8EEESG_EEENS5_IJSG_SC_EEEEEEENSM_INS5_IJNS5_IJNS5_IJSP_SC_EEESS_EEESC_NS5_IJSC_SO_EEEEEENS5_IJNS5_IJNS5_IJSS_SY_EEESX_EEESW_NS5_IJSO_SY_EEEEEEEEEEEvNS4_8identityENS5_IJNS4_23SM90_TMA_LOAD_MULTICASTES25_EEENS5_IJS1T_NSM_INS5_IJNS5_IJNS5_IJSP_SB_EEESS_EEESC_S1W_EEENS5_IJS1Z_SW_NS5_IJSO_NSA_ILi1024EEEEEEEEEEEEEEvS24_EENS_8epilogue10collective18CollectiveEpilogueINS2G_23Sm100TmaWarpSpecializedILi4ELi2ELi32ELb1ELb0EEEJNS5_IJNSA_ILi64EEESG_SG_EEENS5_IJNSM_IS2L_SC_EENSM_INS5_IJSN_SB_EEENS5_IJSC_SF_EEEEEEEENS_10bfloat16_tESL_S2S_SL_NS2G_6fusion15FusionCallbacksIS2K_NS2T_17LinearCombinationIS2S_fS2S_fLNS_15FloatRoundStyleE2EEES2M_S2R_JEEENS4_5SM1004TMEM4LOAD26SM100_TMEM_LOAD_32dp32b32xES1I_NS1K_INS1L_ILi2ELi4ELi3EEENS1N_ILi16EEENSM_INS5_IJS1P_SN_EEENS5_IJSN_SC_EEEEEEENS4_39AutoVectorizingCopyWithAssumedAlignmentILi128EEENS4_14SM90_TMA_STOREES38_S3A_S3A_EEEvvEEEEvNT_6ParamsE,"ax",@progbits
	.align	128
.text._ZN7cutlass13device_kernelINS_4gemm6kernel13GemmUniversalIN4cute5tupleIJiiiiEEENS1_10collective13CollectiveMmaINS1_46MainloopSm100TmaUmmaWarpSpecializedBlockScaledILi3ELi2ELi1ENS5_IJNS4_1CILi2EEENSA_ILi1EEESC_EEEEENS5_IJNSA_ILi128EEENSA_ILi256EEESG_EEENS5_IJNS_12float_e2m1_tENS_13float_ue4m3_tEEEENS5_IJNS5_IJlSC_lEEENS4_6LayoutINS5_IJNS5_IJNS5_IJNSA_ILi32EEENSA_ILi4EEEEEEiEEENS5_IJNS5_IJNSA_ILi16EEESO_EEEiEEENS5_IJSC_iEEEEEENS5_IJST_NS5_IJNS5_IJNSA_ILi0EEESC_EEENSA_ILi512EEEEEENS5_IJSW_iEEEEEEEEEEESK_S13_NS4_8TiledMMAINS4_8MMA_AtomIJNS4_17SM100_MMA_MXF4_SSISI_SI_fSJ_Li128ELi256ELi16ELNS4_4UMMA5MajorE0ELS18_0ELNS17_7ScaleInE0ELS19_0EEEEEENSM_INS5_IJSC_SC_SC_EEENS5_IJSW_SW_SW_EEEEENS5_IJNS4_10UnderscoreES1F_S1F_EEEEENS5_IJNS4_13SM90_TMA_LOADES1I_EEENS5_IJNS4_14ComposedLayoutINS4_7SwizzleILi3ELi4ELi3EEENS4_18smem_ptr_flag_bitsILi4EEENSM_INS5_IJNSA_ILi8EEESG_EEENS5_IJSG_SC_EEEEEEENSM_INS5_IJNS5_IJNS5_IJSP_SC_EEESS_EEESC_NS5_IJSC_SO_EEEEEENS5_IJNS5_IJNS5_IJSS_SY_EEESX_EEESW_NS5_IJSO_SY_EEEEEEEEEEEvNS4_8identityENS5_IJNS4_23SM90_TMA_LOAD_MULTICASTES25_EEENS5_IJS1T_NSM_INS5_IJNS5_IJNS5_IJSP_SB_EEESS_EEESC_S1W_EEENS5_IJS1Z_SW_NS5_IJSO_NSA_ILi1024EEEEEEEEEEEEEEvS24_EENS_8epilogue10collective18CollectiveEpilogueINS2G_23Sm100TmaWarpSpecializedILi4ELi2ELi32ELb1ELb0EEEJNS5_IJNSA_ILi64EEESG_SG_EEENS5_IJNSM_IS2L_SC_EENSM_INS5_IJSN_SB_EEENS5_IJSC_SF_EEEEEEEENS_10bfloat16_tESL_S2S_SL_NS2G_6fusion15FusionCallbacksIS2K_NS2T_17LinearCombinationIS2S_fS2S_fLNS_15FloatRoundStyleE2EEES2M_S2R_JEEENS4_5SM1004TMEM4LOAD26SM100_TMEM_LOAD_32dp32b32xES1I_NS1K_INS1L_ILi2ELi4ELi3EEENS1N_ILi16EEENSM_INS5_IJS1P_SN_EEENS5_IJSN_SC_EEEEEEENS4_39AutoVectorizingCopyWithAssumedAlignmentILi128EEENS4_14SM90_TMA_STOREES38_S3A_S3A_EEEvvEEEEvNT_6ParamsE:
        .type           _ZN7cutlass13device_kernelINS_4gemm6kernel13GemmUniversalIN4cute5tupleIJiiiiEEENS1_10collective13CollectiveMmaINS1_46MainloopSm100TmaUmmaWarpSpecializedBlockScaledILi3ELi2ELi1ENS5_IJNS4_1CILi2EEENSA_ILi1EEESC_EEEEENS5_IJNSA_ILi128EEENSA_ILi256EEESG_EEENS5_IJNS_12float_e2m1_tENS_13float_ue4m3_tEEEENS5_IJNS5_IJlSC_lEEENS4_6LayoutINS5_IJNS5_IJNS5_IJNSA_ILi32EEENSA_ILi4EEEEEEiEEENS5_IJNS5_IJNSA_ILi16EEESO_EEEiEEENS5_IJSC_iEEEEEENS5_IJST_NS5_IJNS5_IJNSA_ILi0EEESC_EEENSA_ILi512EEEEEENS5_IJSW_iEEEEEEEEEEESK_S13_NS4_8TiledMMAINS4_8MMA_AtomIJNS4_17SM100_MMA_MXF4_SSISI_SI_fSJ_Li128ELi256ELi16ELNS4_4UMMA5MajorE0ELS18_0ELNS17_7ScaleInE0ELS19_0EEEEEENSM_INS5_IJSC_SC_SC_EEENS5_IJSW_SW_SW_EEEEENS5_IJNS4_10UnderscoreES1F_S1F_EEEEENS5_IJNS4_13SM90_TMA_LOADES1I_EEENS5_IJNS4_14ComposedLayoutINS4_7SwizzleILi3ELi4ELi3EEENS4_18smem_ptr_flag_bitsILi4EEENSM_INS5_IJNSA_ILi8EEESG_EEENS5_IJSG_SC_EEEEEEENSM_INS5_IJNS5_IJNS5_IJSP_SC_EEESS_EEESC_NS5_IJSC_SO_EEEEEENS5_IJNS5_IJNS5_IJSS_SY_EEESX_EEESW_NS5_IJSO_SY_EEEEEEEEEEEvNS4_8identityENS5_IJNS4_23SM90_TMA_LOAD_MULTICASTES25_EEENS5_IJS1T_NSM_INS5_IJNS5_IJNS5_IJSP_SB_EEESS_EEESC_S1W_EEENS5_IJS1Z_SW_NS5_IJSO_NSA_ILi1024EEEEEEEEEEEEEEvS24_EENS_8epilogue10collective18CollectiveEpilogueINS2G_23Sm100TmaWarpSpecializedILi4ELi2ELi32ELb1ELb0EEEJNS5_IJNSA_ILi64EEESG_SG_EEENS5_IJNSM_IS2L_SC_EENSM_INS5_IJSN_SB_EEENS5_IJSC_SF_EEEEEEEENS_10bfloat16_tESL_S2S_SL_NS2G_6fusion15FusionCallbacksIS2K_NS2T_17LinearCombinationIS2S_fS2S_fLNS_15FloatRoundStyleE2EEES2M_S2R_JEEENS4_5SM1004TMEM4LOAD26SM100_TMEM_LOAD_32dp32b32xES1I_NS1K_INS1L_ILi2ELi4ELi3EEENS1N_ILi16EEENSM_INS5_IJS1P_SN_EEENS5_IJSN_SC_EEEEEEENS4_39AutoVectorizingCopyWithAssumedAlignmentILi128EEENS4_14SM90_TMA_STOREES38_S3A_S3A_EEEvvEEEEvNT_6ParamsE,@function
        .size           _ZN7cutlass13device_kernelINS_4gemm6kernel13GemmUniversalIN4cute5tupleIJiiiiEEENS1_10collective13CollectiveMmaINS1_46MainloopSm100TmaUmmaWarpSpecializedBlockScaledILi3ELi2ELi1ENS5_IJNS4_1CILi2EEENSA_ILi1EEESC_EEEEENS5_IJNSA_ILi128EEENSA_ILi256EEESG_EEENS5_IJNS_12float_e2m1_tENS_13float_ue4m3_tEEEENS5_IJNS5_IJlSC_lEEENS4_6LayoutINS5_IJNS5_IJNS5_IJNSA_ILi32EEENSA_ILi4EEEEEEiEEENS5_IJNS5_IJNSA_ILi16EEESO_EEEiEEENS5_IJSC_iEEEEEENS5_IJST_NS5_IJNS5_IJNSA_ILi0EEESC_EEENSA_ILi512EEEEEENS5_IJSW_iEEEEEEEEEEESK_S13_NS4_8TiledMMAINS4_8MMA_AtomIJNS4_17SM100_MMA_MXF4_SSISI_SI_fSJ_Li128ELi256ELi16ELNS4_4UMMA5MajorE0ELS18_0ELNS17_7ScaleInE0ELS19_0EEEEEENSM_INS5_IJSC_SC_SC_EEENS5_IJSW_SW_SW_EEEEENS5_IJNS4_10UnderscoreES1F_S1F_EEEEENS5_IJNS4_13SM90_TMA_LOADES1I_EEENS5_IJNS4_14ComposedLayoutINS4_7SwizzleILi3ELi4ELi3EEENS4_18smem_ptr_flag_bitsILi4EEENSM_INS5_IJNSA_ILi8EEESG_EEENS5_IJSG_SC_EEEEEEENSM_INS5_IJNS5_IJNS5_IJSP_SC_EEESS_EEESC_NS5_IJSC_SO_EEEEEENS5_IJNS5_IJNS5_IJSS_SY_EEESX_EEESW_NS5_IJSO_SY_EEEEEEEEEEEvNS4_8identityENS5_IJNS4_23SM90_TMA_LOAD_MULTICASTES25_EEENS5_IJS1T_NSM_INS5_IJNS5_IJNS5_IJSP_SB_EEESS_EEESC_S1W_EEENS5_IJS1Z_SW_NS5_IJSO_NSA_ILi1024EEEEEEEEEEEEEEvS24_EENS_8epilogue10collective18CollectiveEpilogueINS2G_23Sm100TmaWarpSpecializedILi4ELi2ELi32ELb1ELb0EEEJNS5_IJNSA_ILi64EEESG_SG_EEENS5_IJNSM_IS2L_SC_EENSM_INS5_IJSN_SB_EEENS5_IJSC_SF_EEEEEEEENS_10bfloat16_tESL_S2S_SL_NS2G_6fusion15FusionCallbacksIS2K_NS2T_17LinearCombinationIS2S_fS2S_fLNS_15FloatRoundStyleE2EEES2M_S2R_JEEENS4_5SM1004TMEM4LOAD26SM100_TMEM_LOAD_32dp32b32xES1I_NS1K_INS1L_ILi2ELi4ELi3EEENS1N_ILi16EEENSM_INS5_IJS1P_SN_EEENS5_IJSN_SC_EEEEEEENS4_39AutoVectorizingCopyWithAssumedAlignmentILi128EEENS4_14SM90_TMA_STOREES38_S3A_S3A_EEEvvEEEEvNT_6ParamsE,(.L_x_241 - _ZN7cutlass13device_kernelINS_4gemm6kernel13GemmUniversalIN4cute5tupleIJiiiiEEENS1_10collective13CollectiveMmaINS1_46MainloopSm100TmaUmmaWarpSpecializedBlockScaledILi3ELi2ELi1ENS5_IJNS4_1CILi2EEENSA_ILi1EEESC_EEEEENS5_IJNSA_ILi128EEENSA_ILi256EEESG_EEENS5_IJNS_12float_e2m1_tENS_13float_ue4m3_tEEEENS5_IJNS5_IJlSC_lEEENS4_6LayoutINS5_IJNS5_IJNS5_IJNSA_ILi32EEENSA_ILi4EEEEEEiEEENS5_IJNS5_IJNSA_ILi16EEESO_EEEiEEENS5_IJSC_iEEEEEENS5_IJST_NS5_IJNS5_IJNSA_ILi0EEESC_EEENSA_ILi512EEEEEENS5_IJSW_iEEEEEEEEEEESK_S13_NS4_8TiledMMAINS4_8MMA_AtomIJNS4_17SM100_MMA_MXF4_SSISI_SI_fSJ_Li128ELi256ELi16ELNS4_4UMMA5MajorE0ELS18_0ELNS17_7ScaleInE0ELS19_0EEEEEENSM_INS5_IJSC_SC_SC_EEENS5_IJSW_SW_SW_EEEEENS5_IJNS4_10UnderscoreES1F_S1F_EEEEENS5_IJNS4_13SM90_TMA_LOADES1I_EEENS5_IJNS4_14ComposedLayoutINS4_7SwizzleILi3ELi4ELi3EEENS4_18smem_ptr_flag_bitsILi4EEENSM_INS5_IJNSA_ILi8EEESG_EEENS5_IJSG_SC_EEEEEEENSM_INS5_IJNS5_IJNS5_IJSP_SC_EEESS_EEESC_NS5_IJSC_SO_EEEEEENS5_IJNS5_IJNS5_IJSS_SY_EEESX_EEESW_NS5_IJSO_SY_EEEEEEEEEEEvNS4_8identityENS5_IJNS4_23SM90_TMA_LOAD_MULTICASTES25_EEENS5_IJS1T_NSM_INS5_IJNS5_IJNS5_IJSP_SB_EEESS_EEESC_S1W_EEENS5_IJS1Z_SW_NS5_IJSO_NSA_ILi1024EEEEEEEEEEEEEEvS24_EENS_8epilogue10collective18CollectiveEpilogueINS2G_23Sm100TmaWarpSpecializedILi4ELi2ELi32ELb1ELb0EEEJNS5_IJNSA_ILi64EEESG_SG_EEENS5_IJNSM_IS2L_SC_EENSM_INS5_IJSN_SB_EEENS5_IJSC_SF_EEEEEEEENS_10bfloat16_tESL_S2S_SL_NS2G_6fusion15FusionCallbacksIS2K_NS2T_17LinearCombinationIS2S_fS2S_fLNS_15FloatRoundStyleE2EEES2M_S2R_JEEENS4_5SM1004TMEM4LOAD26SM100_TMEM_LOAD_32dp32b32xES1I_NS1K_INS1L_ILi2ELi4ELi3EEENS1N_ILi16EEENSM_INS5_IJS1P_SN_EEENS5_IJSN_SC_EEEEEEENS4_39AutoVectorizingCopyWithAssumedAlignmentILi128EEENS4_14SM90_TMA_STOREES38_S3A_S3A_EEEvvEEEEvNT_6ParamsE)
        .other          _ZN7cutlass13device_kernelINS_4gemm6kernel13GemmUniversalIN4cute5tupleIJiiiiEEENS1_10collective13CollectiveMmaINS1_46MainloopSm100TmaUmmaWarpSpecializedBlockScaledILi3ELi2ELi1ENS5_IJNS4_1CILi2EEENSA_ILi1EEESC_EEEEENS5_IJNSA_ILi128EEENSA_ILi256EEESG_EEENS5_IJNS_12float_e2m1_tENS_13float_ue4m3_tEEEENS5_IJNS5_IJlSC_lEEENS4_6LayoutINS5_IJNS5_IJNS5_IJNSA_ILi32EEENSA_ILi4EEEEEEiEEENS5_IJNS5_IJNSA_ILi16EEESO_EEEiEEENS5_IJSC_iEEEEEENS5_IJST_NS5_IJNS5_IJNSA_ILi0EEESC_EEENSA_ILi512EEEEEENS5_IJSW_iEEEEEEEEEEESK_S13_NS4_8TiledMMAINS4_8MMA_AtomIJNS4_17SM100_MMA_MXF4_SSISI_SI_fSJ_Li128ELi256ELi16ELNS4_4UMMA5MajorE0ELS18_0ELNS17_7ScaleInE0ELS19_0EEEEEENSM_INS5_IJSC_SC_SC_EEENS5_IJSW_SW_SW_EEEEENS5_IJNS4_10UnderscoreES1F_S1F_EEEEENS5_IJNS4_13SM90_TMA_LOADES1I_EEENS5_IJNS4_14ComposedLayoutINS4_7SwizzleILi3ELi4ELi3EEENS4_18smem_ptr_flag_bitsILi4EEENSM_INS5_IJNSA_ILi8EEESG_EEENS5_IJSG_SC_EEEEEEENSM_INS5_IJNS5_IJNS5_IJSP_SC_EEESS_EEESC_NS5_IJSC_SO_EEEEEENS5_IJNS5_IJNS5_IJSS_SY_EEESX_EEESW_NS5_IJSO_SY_EEEEEEEEEEEvNS4_8identityENS5_IJNS4_23SM90_TMA_LOAD_MULTICASTES25_EEENS5_IJS1T_NSM_INS5_IJNS5_IJNS5_IJSP_SB_EEESS_EEESC_S1W_EEENS5_IJS1Z_SW_NS5_IJSO_NSA_ILi1024EEEEEEEEEEEEEEvS24_EENS_8epilogue10collective18CollectiveEpilogueINS2G_23Sm100TmaWarpSpecializedILi4ELi2ELi32ELb1ELb0EEEJNS5_IJNSA_ILi64EEESG_SG_EEENS5_IJNSM_IS2L_SC_EENSM_INS5_IJSN_SB_EEENS5_IJSC_SF_EEEEEEEENS_10bfloat16_tESL_S2S_SL_NS2G_6fusion15FusionCallbacksIS2K_NS2T_17LinearCombinationIS2S_fS2S_fLNS_15FloatRoundStyleE2EEES2M_S2R_JEEENS4_5SM1004TMEM4LOAD26SM100_TMEM_LOAD_32dp32b32xES1I_NS1K_INS1L_ILi2ELi4ELi3EEENS1N_ILi16EEENSM_INS5_IJS1P_SN_EEENS5_IJSN_SC_EEEEEEENS4_39AutoVectorizingCopyWithAssumedAlignmentILi128EEENS4_14SM90_TMA_STOREES38_S3A_S3A_EEEvvEEEEvNT_6ParamsE,@"STO_CUDA_ENTRY STV_DEFAULT"
_ZN7cutlass13device_kernelINS_4gemm6kernel13GemmUniversalIN4cute5tupleIJiiiiEEENS1_10collective13CollectiveMmaINS1_46MainloopSm100TmaUmmaWarpSpecializedBlockScaledILi3ELi2ELi1ENS5_IJNS4_1CILi2EEENSA_ILi1EEESC_EEEEENS5_IJNSA_ILi128EEENSA_ILi256EEESG_EEENS5_IJNS_12float_e2m1_tENS_13float_ue4m3_tEEEENS5_IJNS5_IJlSC_lEEENS4_6LayoutINS5_IJNS5_IJNS5_IJNSA_ILi32EEENSA_ILi4EEEEEEiEEENS5_IJNS5_IJNSA_ILi16EEESO_EEEiEEENS5_IJSC_iEEEEEENS5_IJST_NS5_IJNS5_IJNSA_ILi0EEESC_EEENSA_ILi512EEEEEENS5_IJSW_iEEEEEEEEEEESK_S13_NS4_8TiledMMAINS4_8MMA_AtomIJNS4_17SM100_MMA_MXF4_SSISI_SI_fSJ_Li128ELi256ELi16ELNS4_4UMMA5MajorE0ELS18_0ELNS17_7ScaleInE0ELS19_0EEEEEENSM_INS5_IJSC_SC_SC_EEENS5_IJSW_SW_SW_EEEEENS5_IJNS4_10UnderscoreES1F_S1F_EEEEENS5_IJNS4_13SM90_TMA_LOADES1I_EEENS5_IJNS4_14ComposedLayoutINS4_7SwizzleILi3ELi4ELi3EEENS4_18smem_ptr_flag_bitsILi4EEENSM_INS5_IJNSA_ILi8EEESG_EEENS5_IJSG_SC_EEEEEEENSM_INS5_IJNS5_IJNS5_IJSP_SC_EEESS_EEESC_NS5_IJSC_SO_EEEEEENS5_IJNS5_IJNS5_IJSS_SY_EEESX_EEESW_NS5_IJSO_SY_EEEEEEEEEEEvNS4_8identityENS5_IJNS4_23SM90_TMA_LOAD_MULTICASTES25_EEENS5_IJS1T_NSM_INS5_IJNS5_IJNS5_IJSP_SB_EEESS_EEESC_S1W_EEENS5_IJS1Z_SW_NS5_IJSO_NSA_ILi1024EEEEEEEEEEEEEEvS24_EENS_8epilogue10collective18CollectiveEpilogueINS2G_23Sm100TmaWarpSpecializedILi4ELi2ELi32ELb1ELb0EEEJNS5_IJNSA_ILi64EEESG_SG_EEENS5_IJNSM_IS2L_SC_EENSM_INS5_IJSN_SB_EEENS5_IJSC_SF_EEEEEEEENS_10bfloat16_tESL_S2S_SL_NS2G_6fusion15FusionCallbacksIS2K_NS2T_17LinearCombinationIS2S_fS2S_fLNS_15FloatRoundStyleE2EEES2M_S2R_JEEENS4_5SM1004TMEM4LOAD26SM100_TMEM_LOAD_32dp32b32xES1I_NS1K_INS1L_ILi2ELi4ELi3EEENS1N_ILi16EEENSM_INS5_IJS1P_SN_EEENS5_IJSN_SC_EEEEEEENS4_39AutoVectorizingCopyWithAssumedAlignmentILi128EEENS4_14SM90_TMA_STOREES38_S3A_S3A_EEEvvEEEEvNT_6ParamsE:
[----:B------:R-:W1:Y:S01]  /*0000*/  LDC R1, c[0x0][0x37c] ;  /* 0x0000df00ff017b82 */ /* 0x000e620000000800 */
[----:B------:R-:W2:Y:S01]  /*0010*/  S2R R184, SR_TID.X ;  /* 0x0000000000b87919 */ /* 0x000ea20000002100 */
[----:B------:R-:W3:Y:S01]  /*0020*/  LDCU.64 UR12, c[0x0][0xc90] ;  /* 0x00019200ff0c77ac */ /* 0x000ee20008000a00 */
[----:B------:R-:W-:Y:S02]  /*0030*/  PRMT R176, RZ, 0x7610, R176 ;  /* 0x00007610ffb07816 */ /* 0x000fe400000000b0 */
[----:B------:R-:W-:Y:S01]  /*0040*/  ELECT P4, URZ, PT ;  /* 0x0000000000ff782f */ /* 0x000fe20003880000 */
[----:B---3--:R-:W-:-:S04]  /*0050*/  UISETP.NE.U32.AND UP0, UPT, UR12, URZ, UPT ;  /* 0x000000ff0c00728c */ /* 0x008fc8000bf05070 */
[----:B------:R-:W-:Y:S01]  /*0060*/  UISETP.NE.AND.EX UP0, UPT, UR13, URZ, UPT, UP0 ;  /* 0x000000ff0d00728c */ /* 0x000fe2000bf05300 */
[----:B--2---:R-:W-:-:S05]  /*0070*/  SHF.R.U32.HI R177, RZ, 0x5, R184 ;  /* 0x00000005ffb17819 */ /* 0x004fca00000116b8 */
[----:B------:R-:W2:Y:S02]  /*0080*/  SHFL.IDX PT, R0, R177, RZ, 0x1f ;  /* 0x00001fffb1007589 */ /* 0x000ea400000e0000 */
[----:B--2---:R-:W-:Y:S01]  /*0090*/  R2UR UR20, R0 ;  /* 0x00000000001472ca */ /* 0x004fe200000e0000 */
[----:B-1----:R-:W-:-:S14]  /*00a0*/  BRA.U UP0, `(.L_x_0) ;  /* 0x0000000100307547 */ /* 0x002fdc000b800000 */
[----:B------:R-:W1:Y:S02]  /*00b0*/  LDCU.64 UR4, c[0x0][0xc88] ;  /* 0x00019100ff0477ac */ /* 0x000e640008000a00 */
[----:B-1----:R-:W-:-:S04]  /*00c0*/  UISETP.NE.U32.AND UP0, UPT, UR4, URZ, UPT ;  /* 0x000000ff0400728c */ /* 0x002fc8000bf05070 */
[----:B------:R-:W-:-:S09]  /*00d0*/  UISETP.NE.AND.EX UP0, UPT, UR5, URZ, UPT, UP0 ;  /* 0x000000ff0500728c */ /* 0x000fd2000bf05300 */
[----:B------:R-:W-:Y:S05]  /*00e0*/  BRA.U !UP0, `(.L_x_1) ;  /* 0x0000000108147547 */ /* 0x000fea000b800000 */
[----:B------:R-:W1:Y:S01]  /*00f0*/  LDC.64 R2, c[0x0][0xc88] ;  /* 0x00032200ff027b82 */ /* 0x000e620000000a00 */
[----:B------:R-:W1:Y:S02]  /*0100*/  LDCU.64 UR4, c[0x0][0x358] ;  /* 0x00006b00ff0477ac */ /* 0x000e640008000a00 */
[----:B-1----:R1:W5:Y:S01]  /*0110*/  LDG.E R133, desc[UR4][R2.64] ;  /* 0x0000000402857981 */ /* 0x002362000c1e1900 */
[----:B------:R-:W-:Y:S01]  /*0120*/  HFMA2 R176, -RZ, RZ, 0, 5.9604644775390625e-08 ;  /* 0x00000001ffb07431 */ /* 0x000fe200000001ff */
[----:B------:R-:W-:Y:S05]  /*0130*/  BRA `(.L_x_0) ;  /* 0x00000000000c7947 */ /* 0x000fea0003800000 */
.L_x_1:
[----:B------:R-:W1:Y:S01]  /*0140*/  LDCU UR4, c[0x0][0xc80] ;  /* 0x00019000ff0477ac */ /* 0x000e620008000800 */
[----:B------:R-:W-:Y:S01]  /*0150*/  HFMA2 R176, -RZ, RZ, 0, 5.9604644775390625e-08 ;  /* 0x00000001ffb07431 */ /* 0x000fe200000001ff */
[----:B-1----:R-:W-:-:S07]  /*0160*/  MOV R133, UR4 ;  /* 0x0000000400857c02 */ /* 0x002fce0008000f00 */
.L_x_0:
[----:B------:R-:W2:Y:S02]  /*0170*/  LDCU.64 UR4, c[0x0][0xcb0] ;  /* 0x00019600ff0477ac */ /* 0x000ea40008000a00 */
[----:B--2---:R-:W-:-:S04]  /*0180*/  UISETP.NE.U32.AND UP0, UPT, UR4, URZ, UPT ;  /* 0x000000ff0400728c */ /* 0x004fc8000bf05070 */
[----:B------:R-:W-:-:S09]  /*0190*/  UISETP.NE.AND.EX UP0, UPT, UR5, URZ, UPT, UP0 ;  /* 0x000000ff0500728c */ /* 0x000fd2000bf05300 */
[----:B------:R-:W-:Y:S05]  /*01a0*/  BRA.U UP0, `(.L_x_2) ;  /* 0x0000000100287547 */ /* 0x000fea000b800000 */
[----:B------:R-:W2:Y:S02]  /*01b0*/  LDCU.64 UR4, c[0x0][0xca8] ;  /* 0x00019500ff0477ac */ /* 0x000ea40008000a00 */
[----:B--2---:R-:W-:-:S04]  /*01c0*/  UISETP.NE.U32.AND UP0, UPT, UR4, URZ, UPT ;  /* 0x000000ff0400728c */ /* 0x004fc8000bf05070 */
[----:B------:R-:W-:-:S09]  /*01d0*/  UISETP.NE.AND.EX UP0, UPT, UR5, URZ, UPT, UP0 ;  /* 0x000000ff0500728c */ /* 0x000fd2000bf05300 */
[----:B------:R-:W-:Y:S05]  /*01e0*/  BRA.U !UP0, `(.L_x_3) ;  /* 0x0000000108107547 */ /* 0x000fea000b800000 */
[----:B------:R-:W2:Y:S01]  /*01f0*/  LDC.64 R130, c[0x0][0xca8] ;  /* 0x00032a00ff827b82 */ /* 0x000ea20000000a00 */
[----:B------:R-:W2:Y:S02]  /*0200*/  LDCU.64 UR4, c[0x0][0x358] ;  /* 0x00006b00ff0477ac */ /* 0x000ea40008000a00 */
[----:B--2---:R2:W5:Y:S01]  /*0210*/  LDG.E R130, desc[UR4][R130.64] ;  /* 0x0000000482827981 */ /* 0x004562000c1e1900 */
[----:B------:R-:W-:Y:S05]  /*0220*/  BRA `(.L_x_2) ;  /* 0x0000000000087947 */ /* 0x000fea0003800000 */
.L_x_3:
[----:B------:R-:W2:Y:S02]  /*0230*/  LDCU UR4, c[0x0][0xca0] ;  /* 0x00019400ff0477ac */ /* 0x000ea40008000800 */
[----:B--2---:R-:W-:Y:S02]  /*0240*/  MOV R130, UR4 ;  /* 0x0000000400827c02 */ /* 0x004fe40008000f00 */
.L_x_2:
[----:B------:R-:W-:Y:S01]  /*0250*/  IMAD.U32 R0, RZ, RZ, UR20 ;  /* 0x00000014ff007e24 */ /* 0x000fe2000f8e00ff */
[----:B------:R-:W-:Y:S04]  /*0260*/  BSSY.RECONVERGENT B0, `(.L_x_4) ;  /* 0x0000012000007945 */ /* 0x000fe80003800200 */
[C---:B------:R-:W-:Y:S02]  /*0270*/  ISETP.NE.OR P1, PT, R0.reuse, 0x1, !P4 ;  /* 0x000000010000780c */ /* 0x040fe40006725670 */
[----:B------:R-:W-:-:S11]  /*0280*/  ISETP.NE.OR P0, PT, R0, 0x3, !P4 ;  /* 0x000000030000780c */ /* 0x000fd60006705670 */
[----:B------:R-:W-:Y:S05]  /*0290*/  @P1 BRA `(.L_x_5) ;  /* 0x0000000000381947 */ /* 0x000fea0003800000 */
[----:B------:R-:W3:Y:S02]  /*02a0*/  LDCU.64 UR4, c[0x0][0x348] ;  /* 0x00006900ff0477ac */ /* 0x000ee40008000a00 */
[----:B---3--:R-:W-:Y:S02]  /*02b0*/  UIADD3 UR10, UP3, UPT, UR4, 0x80, URZ ;  /* 0x00000080040a7890 */ /* 0x008fe4000ff7e0ff */
[----:B------:R-:W-:Y:S02]  /*02c0*/  UIADD3 UR8, UP2, UPT, UR4, 0x180, URZ ;  /* 0x0000018004087890 */ /* 0x000fe4000ff5e0ff */
[----:B------:R-:W-:Y:S02]  /*02d0*/  UIADD3 UR6, UP1, UPT, UR4, 0x280, URZ ;  /* 0x0000028004067890 */ /* 0x000fe4000ff3e0ff */
[----:B------:R-:W-:Y:S02]  /*02e0*/  UIADD3 UR4, UP0, UPT, UR4, 0x380, URZ ;  /* 0x0000038004047890 */ /* 0x000fe4000ff1e0ff */
[----:B------:R-:W-:-:S02]  /*02f0*/  UIADD3.X UR11, UPT, UPT, URZ, UR5, URZ, UP3, !UPT ;  /* 0x00000005ff0b7290 */ /* 0x000fc40009ffe4ff */
[----:B------:R-:W-:Y:S02]  /*0300*/  UIADD3.X UR9, UPT, UPT, URZ, UR5, URZ, UP2, !UPT ;  /* 0x00000005ff097290 */ /* 0x000fe400097fe4ff */
[----:B------:R-:W-:Y:S02]  /*0310*/  UIADD3.X UR7, UPT, UPT, URZ, UR5, URZ, UP1, !UPT ;  /* 0x00000005ff077290 */ /* 0x000fe40008ffe4ff */
[----:B------:R-:W-:-:S03]  /*0320*/  UIADD3.X UR5, UPT, UPT, URZ, UR5, URZ, UP0, !UPT ;  /* 0x00000005ff057290 */ /* 0x000fc600087fe4ff */
[----:B------:R3:W-:Y:S02]  /*0330*/  UTMACCTL.PF [UR10] ;  /* 0x000000000a0079b9 */ /* 0x0007e40008040000 */
[----:B------:R3:W-:Y:S02]  /*0340*/  UTMACCTL.PF [UR8] ;  /* 0x00000000080079b9 */ /* 0x0007e40008040000 */
[----:B------:R3:W-:Y:S02]  /*0350*/  UTMACCTL.PF [UR6] ;  /* 0x00000000060079b9 */ /* 0x0007e40008040000 */
[----:B------:R3:W-:Y:S02]  /*0360*/  UTMACCTL.PF [UR4] ;  /* 0x00000000040079b9 */ /* 0x0007e40008040000 */
[----:B---3--:R-:W-:Y:S01]  /*0370*/  NOP ;  /* 0x0000000000007918 */ /* 0x008fe20000000000 */
.L_x_5:
[----:B------:R-:W-:Y:S05]  /*0380*/  BSYNC.RECONVERGENT B0 ;  /* 0x0000000000007941 */ /* 0x000fea0003800200 */
.L_x_4:
[----:B------:R-:W-:Y:S04]  /*0390*/  BSSY.RECONVERGENT B0, `(.L_x_6) ;  /* 0x000000a000007945 */ /* 0x000fe80003800200 */
[----:B------:R-:W-:Y:S05]  /*03a0*/  @P0 BRA `(.L_x_7) ;  /* 0x0000000000200947 */ /* 0x000fea0003800000 */
[----:B------:R-:W3:Y:S02]  /*03b0*/  LDCU.64 UR4, c[0x0][0x348] ;  /* 0x00006900ff0477ac */ /* 0x000ee40008000a00 */
[----:B---3--:R-:W-:Y:S02]  /*03c0*/  UIADD3 UR6, UP1, UPT, UR4, 0x980, URZ ;  /* 0x0000098004067890 */ /* 0x008fe4000ff3e0ff */
[----:B------:R-:W-:Y:S02]  /*03d0*/  UIADD3 UR4, UP0, UPT, UR4, 0xa80, URZ ;  /* 0x00000a8004047890 */ /* 0x000fe4000ff1e0ff */
[----:B------:R-:W-:Y:S02]  /*03e0*/  UIADD3.X UR7, UPT, UPT, URZ, UR5, URZ, UP1, !UPT ;  /* 0x00000005ff077290 */ /* 0x000fe40008ffe4ff */
[----:B------:R-:W-:-:S07]  /*03f0*/  UIADD3.X UR5, UPT, UPT, URZ, UR5, URZ, UP0, !UPT ;  /* 0x00000005ff057290 */ /* 0x000fce00087fe4ff */
[----:B------:R3:W-:Y:S02]  /*0400*/  UTMACCTL.PF [UR6] ;  /* 0x00000000060079b9 */ /* 0x0007e40008040000 */
[----:B------:R3:W-:Y:S02]  /*0410*/  UTMACCTL.PF [UR4] ;  /* 0x00000000040079b9 */ /* 0x0007e40008040000 */
[----:B---3--:R-:W-:Y:S01]  /*0420*/  NOP ;  /* 0x0000000000007918 */ /* 0x008fe20000000000 */
.L_x_7:
[----:B------:R-:W-:Y:S05]  /*0430*/  BSYNC.RECONVERGENT B0 ;  /* 0x0000000000007941 */ /* 0x000fea0003800200 */
.L_x_6:
[----:B------:R-:W3:Y:S01]  /*0440*/  LDCU.64 UR4, c[0x0][0xc88] ;  /* 0x00019100ff0477ac */ /* 0x000ee20008000a00 */
[----:B------:R-:W-:Y:S02]  /*0450*/  UISETP.EQ.U32.AND UP1, UPT, UR12, URZ, UPT ;  /* 0x000000ff0c00728c */ /* 0x000fe4000bf22070 */
[----:B------:R-:W-:Y:S02]  /*0460*/  UPLOP3.LUT UP3, UPT, UPT, UPT, UPT, 0x80, 0x8 ;  /* 0x000000000008789c */ /* 0x000fe40003f6f070 */
[----:B---3--:R-:W-:-:S04]  /*0470*/  UISETP.NE.U32.AND UP0, UPT, UR4, URZ, UPT ;  /* 0x000000ff0400728c */ /* 0x008fc8000bf05070 */
[----:B------:R-:W-:-:S04]  /*0480*/  UISETP.NE.AND.EX UP2, UPT, UR5, URZ, UPT, UP0 ;  /* 0x000000ff0500728c */ /* 0x000fc8000bf45300 */
[----:B------:R-:W-:-:S04]  /*0490*/  UISETP.EQ.OR.EX UP4, UPT, UR13, URZ, !UP2, UP1 ;  /* 0x000000ff0d00728c */ /* 0x000fc8000d782710 */
[----:B------:R-:W-:-:S06]  /*04a0*/  UP2UR UR4, UPR, URZ, 0x10 ;  /* 0x00000010ff047883 */ /* 0x000fcc0008000000 */
[----:B------:R-:W-:Y:S01]  /*04b0*/  MOV R180, UR4 ;  /* 0x0000000400b47c02 */ /* 0x000fe20008000f00 */
[----:B------:R-:W-:Y:S06]  /*04c0*/  BRA.U !UP4, `(.L_x_8) ;  /* 0x000000010c207547 */ /* 0x000fec000b800000 */
[----:B------:R-:W-:Y:S01]  /*04d0*/  UISETP.NE.U32.AND UP0, UPT, UR12, URZ, UPT ;  /* 0x000000ff0c00728c */ /* 0x000fe2000bf05070 */
[----:B-----5:R-:W-:Y:S01]  /*04e0*/  FSETP.NEU.AND P0, PT, R133, RZ, PT ;  /* 0x000000ff8500720b */ /* 0x020fe20003f0d000 */
[----:B------:R-:W-:Y:S02]  /*04f0*/  USEL UR4, URZ, 0xffffffff, UP2 ;  /* 0xffffffffff047887 */ /* 0x000fe40009000000 */
[----:B------:R-:W-:-:S10]  /*0500*/  UISETP.NE.AND.EX UP1, UPT, UR13, URZ, UPT, UP0 ;  /* 0x000000ff0d00728c */ /* 0x000fd4000bf25300 */
[----:B------:R-:W-:Y:S01]  /*0510*/  VOTEU.ANY UP0, P0 ;  /* 0x0000000000ff7886 */ /* 0x000fe20000000100 */
[----:B------:R-:W-:-:S04]  /*0520*/  @!UP1 USEL UR4, URZ, 0xffffffff, UP0 ;  /* 0xffffffffff049887 */ /* 0x000fc80008000000 */
[----:B------:R-:W-:-:S04]  /*0530*/  ULOP3.LUT UR4, UR4, 0x1, URZ, 0xc0, !UPT ;  /* 0x0000000104047892 */ /* 0x000fc8000f8ec0ff */
[----:B------:R-:W-:-:S11]  /*0540*/  UISETP.NE.U32.AND UP3, UPT, UR4, 0x1, UPT ;  /* 0x000000010400788c */ /* 0x000fd6000bf65070 */
.L_x_8:
[----:B-1----:R-:W1:Y:S01]  /*0550*/  SHFL.IDX PT, R2, R177, RZ, 0x1f ;  /* 0x00001fffb1027589 */ /* 0x002e6200000e0000 */
[----:B------:R-:W-:Y:S01]  /*0560*/  UISETP.NE.AND UP5, UPT, UR20, 0x2, UPT ;  /* 0x000000021400788c */ /* 0x000fe2000bfa5270 */
[----:B-1----:R-:W-:-:S13]  /*0570*/  ISETP.NE.AND P0, PT, R2, RZ, PT ;  /* 0x000000ff0200720c */ /* 0x002fda0003f05270 */
[----:B------:R-:W-:Y:S05]  /*0580*/  @P0 BRA `(.L_x_9) ;  /* 0x0000000000500947 */ /* 0x000fea0003800000 */
[----:B------:R-:W1:Y:S01]  /*0590*/  S2UR UR4, SR_CgaCtaId ;  /* 0x00000000000479c3 */ /* 0x000e620000008800 */
[----:B------:R-:W-:Y:S01]  /*05a0*/  UMOV UR5, 0x400 ;  /* 0x0000040000057882 */ /* 0x000fe20000000000 */
[----:B------:R-:W-:Y:S01]  /*05b0*/  UMOV UR8, 0x1 ;  /* 0x0000000100087882 */ /* 0x000fe20000000000 */
[----:B------:R-:W-:Y:S01]  /*05c0*/  UMOV UR6, 0x2 ;  /* 0x0000000200067882 */ /* 0x000fe20000000000 */
[----:B------:R-:W-:-:S04]  /*05d0*/  UIADD3 UR8, UPT, UPT, -UR8, 0x100000, URZ ;  /* 0x0010000008087890 */ /* 0x000fc8000fffe1ff */
[----:B------:R-:W-:Y:S02]  /*05e0*/  USHF.L.U32 UR9, UR8, 0xb, URZ ;  /* 0x0000000b08097899 */ /* 0x000fe400080006ff */
[----:B------:R-:W-:Y:S02]  /*05f0*/  USHF.L.U32 UR8, UR8, 0x1, URZ ;  /* 0x0000000108087899 */ /* 0x000fe400080006ff */
[----:B------:R-:W-:-:S04]  /*0600*/  UIADD3 UR6, UPT, UPT, -UR6, 0x100000, URZ ;  /* 0x0010000006067890 */ /* 0x000fc8000fffe1ff */
[----:B------:R-:W-:Y:S02]  /*0610*/  USHF.L.U32 UR7, UR6, 0xb, URZ ;  /* 0x0000000b06077899 */ /* 0x000fe400080006ff */
[----:B------:R-:W-:Y:S01]  /*0620*/  USHF.L.U32 UR6, UR6, 0x1, URZ ;  /* 0x0000000106067899 */ /* 0x000fe200080006ff */
[----:B------:R-:W-:Y:S01]  /*0630*/  ELECT P0, URZ, PT ;  /* 0x0000000000ff782f */ /* 0x000fe20003800000 */
[----:B-1----:R-:W-:Y:S01]  /*0640*/  ULEA UR4, UR4, UR5, 0x18 ;  /* 0x0000000504047291 */ /* 0x002fe2000f8ec0ff */
[----:B------:R-:W1:Y:S11]  /*0650*/  FENCE.VIEW.ASYNC.S ;  /* 0x00000000000073c6 */ /* 0x000e760000000000 */
[----:B-1----:R1:W3:Y:S01]  /*0660*/  SYNCS.EXCH.64 URZ, [UR4], UR8 ;  /* 0x0000000804ff75b2 */ /* 0x0022e20008000100 */
[----:B------:R1:W4:Y:S01]  /*0670*/  SYNCS.EXCH.64 URZ, [UR4+0x18], UR6 ;  /* 0x0000180604ff75b2 */ /* 0x0003220008000100 */
[----:B------:R1:W1:Y:S01]  /*0680*/  SYNCS.EXCH.64 URZ, [UR4+0x8], UR8 ;  /* 0x0000080804ff75b2 */ /* 0x0002620008000100 */
[----:B------:R1:W1:Y:S01]  /*0690*/  SYNCS.EXCH.64 URZ, [UR4+0x20], UR6 ;  /* 0x0000200604ff75b2 */ /* 0x0002620008000100 */
[----:B------:R1:W1:Y:S01]  /*06a0*/  SYNCS.EXCH.64 URZ, [UR4+0x10], UR8 ;  /* 0x0000100804ff75b2 */ /* 0x0002620008000100 */
[----:B------:R1:W1:Y:S01]  /*06b0*/  SYNCS.EXCH.64 URZ, [UR4+0x28], UR6 ;  /* 0x0000280604ff75b2 */ /* 0x0002620008000100 */
[----:B------:R-:W-:Y:S01]  /*06c0*/  NOP ;  /* 0x0000000000007918 */ /* 0x000fe20000000000 */
.L_x_9:
[----:B------:R-:W2:Y:S01]  /*06d0*/  SHFL.IDX PT, R2, R177, RZ, 0x1f ;  /* 0x00001fffb1027589 */ /* 0x000ea200000e0000 */
[----:B------:R-:W-:Y:S01]  /*06e0*/  NOP ;  /* 0x0000000000007918 */ /* 0x000fe20000000000 */
[----:B--2---:R-:W-:-:S13]  /*06f0*/  ISETP.NE.AND P0, PT, R2, 0x1, PT ;  /* 0x000000010200780c */ /* 0x004fda0003f05270 */
[----:B------:R-:W-:Y:S05]  /*0700*/  @P0 BRA `(.L_x_10) ;  /* 0x0000000000580947 */ /* 0x000fea0003800000 */
[----:B-1----:R-:W1:Y:S01]  /*0710*/  S2UR UR4, SR_CgaCtaId ;  /* 0x00000000000479c3 */ /* 0x002e620000008800 */
        /* <DEDUP_REMOVED lines=12> */
[----:B-1----:R2:W1:Y:S01]  /*07e0*/  SYNCS.EXCH.64 URZ, [UR4+0x30], UR8 ;  /* 0x0000300804ff75b2 */ /* 0x0024620008000100 */
[----:B------:R2:W1:Y:S01]  /*07f0*/  SYNCS.EXCH.64 URZ, [UR4+0x50], UR6 ;  /* 0x0000500604ff75b2 */ /* 0x0004620008000100 */
[----:B------:R2:W1:Y:S01]  /*0800*/  SYNCS.EXCH.64 URZ, [UR4+0x38], UR8 ;  /* 0x0000380804ff75b2 */ /* 0x0004620008000100 */
[----:B------:R2:W1:Y:S01]  /*0810*/  SYNCS.EXCH.64 URZ, [UR4+0x58], UR6 ;  /* 0x0000580604ff75b2 */ /* 0x0004620008000100 */
[----:B------:R2:W1:Y:S01]  /*0820*/  SYNCS.EXCH.64 URZ, [UR4+0x40], UR8 ;  /* 0x0000400804ff75b2 */ /* 0x0004620008000100 */
[----:B------:R2:W1:Y:S01]  /*0830*/  SYNCS.EXCH.64 URZ, [UR4+0x60], UR6 ;  /* 0x0000600604ff75b2 */ /* 0x0004620008000100 */
[----:B------:R2:W1:Y:S01]  /*0840*/  SYNCS.EXCH.64 URZ, [UR4+0x48], UR8 ;  /* 0x0000480804ff75b2 */ /* 0x0004620008000100 */
[----:B------:R2:W1:Y:S02]  /*0850*/  SYNCS.EXCH.64 URZ, [UR4+0x68], UR6 ;  /* 0x0000680604ff75b2 */ /* 0x0004640008000100 */
[----:B--2---:R-:W-:Y:S01]  /*0860*/  NOP ;  /* 0x0000000000007918 */ /* 0x004fe20000000000 */
.L_x_10:
[----:B------:R-:W2:Y:S01]  /*0870*/  SHFL.IDX PT, R2, R177, RZ, 0x1f ;  /* 0x00001fffb1027589 */ /* 0x000ea200000e0000 */
[----:B------:R-:W-:Y:S01]  /*0880*/  NOP ;  /* 0x0000000000007918 */ /* 0x000fe20000000000 */
[----:B--2---:R-:W-:-:S13]  /*0890*/  ISETP.NE.AND P0, PT, R2, 0x3, PT ;  /* 0x000000030200780c */ /* 0x004fda0003f05270 */
[----:B------:R-:W-:Y:S05]  /*08a0*/  @P0 BRA `(.L_x_11) ;  /* 0x0000000000300947 */ /* 0x000fea0003800000 */
[----:B-1----:R-:W1:Y:S01]  /*08b0*/  S2UR UR4, SR_CgaCtaId ;  /* 0x00000000000479c3 */ /* 0x002e620000008800 */
[----:B------:R-:W-:Y:S01]  /*08c0*/  UMOV UR6, 0x400 ;  /* 0x0000040000067882 */ /* 0x000fe20000000000 */
[----:B------:R-:W-:Y:S01]  /*08d0*/  UMOV UR5, 0x20 ;  /* 0x0000002000057882 */ /* 0x000fe20000000000 */
[----:B------:R-:W-:Y:S01]  /*08e0*/  ELECT P0, URZ, PT ;  /* 0x0000000000ff782f */ /* 0x000fe20003800000 */
[----:B-1----:R-:W-:Y:S02]  /*08f0*/  ULEA UR6, UR4, UR6, 0x18 ;  /* 0x0000000604067291 */ /* 0x002fe4000f8ec0ff */
[----:B------:R-:W-:-:S04]  /*0900*/  UIADD3 UR4, UPT, UPT, -UR5, 0x100000, URZ ;  /* 0x0010000005047890 */ /* 0x000fc8000fffe1ff */
[----:B------:R-:W-:Y:S02]  /*0910*/  USHF.L.U32 UR5, UR4, 0xb, URZ ;  /* 0x0000000b04057899 */ /* 0x000fe400080006ff */
[----:B------:R-:W-:Y:S01]  /*0920*/  USHF.L.U32 UR4, UR4, 0x1, URZ ;  /* 0x0000000104047899 */ /* 0x000fe200080006ff */
[----:B------:R-:W1:Y:S11]  /*0930*/  FENCE.VIEW.ASYNC.S ;  /* 0x00000000000073c6 */ /* 0x000e760000000000 */
[----:B-1----:R2:W1:Y:S01]  /*0940*/  SYNCS.EXCH.64 URZ, [UR6+0x70], UR4 ;  /* 0x0000700406ff75b2 */ /* 0x0024620008000100 */
[----:B------:R2:W1:Y:S02]  /*0950*/  SYNCS.EXCH.64 URZ, [UR6+0x78], UR4 ;  /* 0x0000780406ff75b2 */ /* 0x0004640008000100 */
[----:B--2---:R-:W-:Y:S01]  /*0960*/  NOP ;  /* 0x0000000000007918 */ /* 0x004fe20000000000 */
.L_x_11:
[----:B------:R-:W2:Y:S01]  /*0970*/  SHFL.IDX PT, R2, R177, RZ, 0x1f ;  /* 0x00001fffb1027589 */ /* 0x000ea200000e0000 */
[----:B------:R-:W-:Y:S01]  /*0980*/  NOP ;  /* 0x0000000000007918 */ /* 0x000fe20000000000 */
[----:B--2---:R-:W-:-:S13]  /*0990*/  ISETP.NE.AND P0, PT, R2, 0x4, PT ;  /* 0x000000040200780c */ /* 0x004fda0003f05270 */
[----:B------:R-:W-:Y:S05]  /*09a0*/  @P0 BRA `(.L_x_12) ;  /* 0x00000000004c0947 */ /* 0x000fea0003800000 */
[----:B-1----:R-:W1:Y:S01]  /*09b0*/  S2UR UR6, SR_CgaCtaId ;  /* 0x00000000000679c3 */ /* 0x002e620000008800 */
[----:B------:R-:W-:Y:S01]  /*09c0*/  UMOV UR4, 0x1e0 ;  /* 0x000001e000047882 */ /* 0x000fe20000000000 */
[----:B------:R-:W-:Y:S01]  /*09d0*/  UMOV UR5, 0x400 ;  /* 0x0000040000057882 */ /* 0x000fe20000000000 */
[----:B------:R-:W-:Y:S01]  /*09e0*/  USEL UR4, UR4, 0x1a0, UP3 ;  /* 0x000001a004047887 */ /* 0x000fe20009800000 */
[----:B------:R-:W-:Y:S01]  /*09f0*/  UMOV UR8, 0x1 ;  /* 0x0000000100087882 */ /* 0x000fe20000000000 */
[----:B------:R-:W-:Y:S01]  /*0a00*/  ELECT P0, URZ, PT ;  /* 0x0000000000ff782f */ /* 0x000fe20003800000 */
[----:B------:R-:W-:-:S04]  /*0a10*/  UIADD3 UR8, UPT, UPT, -UR8, 0x100000, URZ ;  /* 0x0010000008087890 */ /* 0x000fc8000fffe1ff */
[----:B------:R-:W-:Y:S02]  /*0a20*/  USHF.L.U32 UR9, UR8, 0xb, URZ ;  /* 0x0000000b08097899 */ /* 0x000fe400080006ff */
[----:B------:R-:W-:Y:S02]  /*0a30*/  USHF.L.U32 UR8, UR8, 0x1, URZ ;  /* 0x0000000108087899 */ /* 0x000fe400080006ff */
[----:B-1----:R-:W-:Y:S02]  /*0a40*/  ULEA UR6, UR6, UR5, 0x18 ;  /* 0x0000000506067291 */ /* 0x002fe4000f8ec0ff */
[----:B------:R-:W-:-:S04]  /*0a50*/  UIADD3 UR4, UPT, UPT, -UR4, 0x100000, URZ ;  /* 0x0010000004047890 */ /* 0x000fc8000fffe1ff */
[----:B------:R-:W-:Y:S02]  /*0a60*/  USHF.L.U32 UR5, UR4, 0xb, URZ ;  /* 0x0000000b04057899 */ /* 0x000fe400080006ff */
[----:B------:R-:W-:Y:S01]  /*0a70*/  USHF.L.U32 UR4, UR4, 0x1, URZ ;  /* 0x0000000104047899 */ /* 0x000fe200080006ff */
[----:B------:R-:W1:Y:S03]  /*0a80*/  FENCE.VIEW.ASYNC.S ;  /* 0x00000000000073c6 */ /* 0x000e660000000000 */
[----:B-1----:R2:W1:Y:S08]  /*0a90*/  SYNCS.EXCH.64 URZ, [UR6+0x80], UR8 ;  /* 0x0000800806ff75b2 */ /* 0x0024700008000100 */
[----:B------:R2:W1:Y:S01]  /*0aa0*/  SYNCS.EXCH.64 URZ, [UR6+0x90], UR4 ;  /* 0x0000900406ff75b2 */ /* 0x0004620008000100 */
[----:B------:R2:W1:Y:S01]  /*0ab0*/  SYNCS.EXCH.64 URZ, [UR6+0x88], UR8 ;  /* 0x0000880806ff75b2 */ /* 0x0004620008000100 */
[----:B------:R2:W1:Y:S02]  /*0ac0*/  SYNCS.EXCH.64 URZ, [UR6+0x98], UR4 ;  /* 0x0000980406ff75b2 */ /* 0x0004640008000100 */
[----:B--2---:R-:W-:Y:S01]  /*0ad0*/  NOP ;  /* 0x0000000000007918 */ /* 0x004fe20000000000 */
.L_x_12:
        /* <DEDUP_REMOVED lines=18> */
[----:B------:R2:W1:Y:S02]  /*0c00*/  SYNCS.EXCH.64 URZ, [UR4+0xa8], UR6 ;  /* 0x0000a80604ff75b2 */ /* 0x0004640008000100 */
[----:B--2---:R-:W-:Y:S01]  /*0c10*/  NOP ;  /* 0x0000000000007918 */ /* 0x004fe20000000000 */
.L_x_13:
[----:B------:R-:W2:Y:S01]  /*0c20*/  SHFL.IDX PT, R2, R177, RZ, 0x1f ;  /* 0x00001fffb1027589 */ /* 0x000ea200000e0000 */
[----:B------:R-:W-:Y:S01]  /*0c30*/  ISETP.NE.OR P1, PT, RZ, UR20, !P4 ;  /* 0x00000014ff007c0c */ /* 0x000fe2000e725670 */
[----:B------:R-:W-:Y:S01]  /*0c40*/  NOP ;  /* 0x0000000000007918 */ /* 0x000fe20000000000 */
[----:B--2---:R-:W-:-:S13]  /*0c50*/  ISETP.NE.AND P0, PT, R2, 0x3, PT ;  /* 0x000000030200780c */ /* 0x004fda0003f05270 */
[----:B------:R-:W-:Y:S05]  /*0c60*/  @P0 BRA `(.L_x_14) ;  /* 0x0000000000380947 */ /* 0x000fea0003800000 */
[----:B-1----:R-:W1:Y:S01]  /*0c70*/  S2UR UR4, SR_CgaCtaId ;  /* 0x00000000000479c3 */ /* 0x002e620000008800 */
[----:B------:R-:W-:Y:S01]  /*0c80*/  UMOV UR5, 0x400 ;  /* 0x0000040000057882 */ /* 0x000fe20000000000 */
[----:B------:R-:W-:Y:S01]  /*0c90*/  UMOV UR6, 0x20 ;  /* 0x0000002000067882 */ /* 0x000fe20000000000 */
[----:B------:R-:W-:Y:S01]  /*0ca0*/  ELECT P0, URZ, PT ;  /* 0x0000000000ff782f */ /* 0x000fe20003800000 */
[----:B------:R-:W-:-:S04]  /*0cb0*/  UIADD3 UR6, UPT, UPT, -UR6, 0x100000, URZ ;  /* 0x0010000006067890 */ /* 0x000fc8000fffe1ff */
[----:B------:R-:W-:Y:S02]  /*0cc0*/  USHF.L.U32 UR7, UR6, 0xb, URZ ;  /* 0x0000000b06077899 */ /* 0x000fe400080006ff */
[----:B------:R-:W-:Y:S02]  /*0cd0*/  USHF.L.U32 UR6, UR6, 0x1, URZ ;  /* 0x0000000106067899 */ /* 0x000fe400080006ff */
[----:B-1----:R-:W-:Y:S01]  /*0ce0*/  ULEA UR4, UR4, UR5, 0x18 ;  /* 0x0000000504047291 */ /* 0x002fe2000f8ec0ff */
[----:B------:R-:W1:Y:S11]  /*0cf0*/  FENCE.VIEW.ASYNC.S ;  /* 0x00000000000073c6 */ /* 0x000e760000000000 */
[----:B-1----:R2:W1:Y:S01]  /*0d00*/  SYNCS.EXCH.64 URZ, [UR4+0xb0], UR6 ;  /* 0x0000b00604ff75b2 */ /* 0x0024620008000100 */
[----:B------:R2:W1:Y:S01]  /*0d10*/  SYNCS.EXCH.64 URZ, [UR4+0xc0], UR6 ;  /* 0x0000c00604ff75b2 */ /* 0x0004620008000100 */
[----:B------:R2:W1:Y:S01]  /*0d20*/  SYNCS.EXCH.64 URZ, [UR4+0xb8], UR6 ;  /* 0x0000b80604ff75b2 */ /* 0x0004620008000100 */
[----:B------:R2:W1:Y:S02]  /*0d30*/  SYNCS.EXCH.64 URZ, [UR4+0xc8], UR6 ;  /* 0x0000c80604ff75b2 */ /* 0x0004640008000100 */
[----:B--2---:R-:W-:Y:S01]  /*0d40*/  NOP ;  /* 0x0000000000007918 */ /* 0x004fe20000000000 */
.L_x_14:
[----:B-1----:R-:W1:Y:S01]  /*0d50*/  S2UR UR7, SR_CgaCtaId ;  /* 0x00000000000779c3 */ /* 0x002e620000008800 */
[----:B------:R-:W-:Y:S01]  /*0d60*/  VOTEU.ALL UP0, P1 ;  /* 0x0000000000ff7886 */ /* 0x000fe20000800000 */
[----:B------:R-:W-:Y:S01]  /*0d70*/  UMOV UR4, 0x80 ;  /* 0x0000008000047882 */ /* 0x000fe20000000000 */
[----:B------:R-:W-:Y:S01]  /*0d80*/  NOP ;  /* 0x0000000000007918 */ /* 0x000fe20000000000 */
[----:B------:R-:W-:Y:S01]  /*0d90*/  ISETP.NE.OR P4, PT, R0, 0x2, !P4 ;  /* 0x000000020000780c */ /* 0x000fe20006785670 */
[----:B------:R-:W-:Y:S01]  /*0da0*/  UISETP.NE.AND UP4, UPT, UR20, URZ, UPT ;  /* 0x000000ff1400728c */ /* 0x000fe2000bf85270 */
[----:B------:R-:W-:Y:S01]  /*0db0*/  LOP3.LUT R0, R184, 0x1f, RZ, 0xc0, !PT ;  /* 0x0000001fb8007812 */ /* 0x000fe200078ec0ff */
[----:B------:R-:W-:Y:S01]  /*0dc0*/  @!UP0 UMOV UR6, 0x400 ;  /* 0x0000040000068882 */ /* 0x000fe20000000000 */
[----:B------:R-:W-:-:S04]  /*0dd0*/  @!UP0 UIADD3 UR4, UPT, UPT, -UR4, 0x100000, URZ ;  /* 0x0010000004048890 */ /* 0x000fc8000fffe1ff */
[----:B------:R-:W-:Y:S02]  /*0de0*/  @!UP0 USHF.L.U32 UR5, UR4, 0xb, URZ ;  /* 0x0000000b04058899 */ /* 0x000fe400080006ff */
[----:B------:R-:W-:Y:S02]  /*0df0*/  @!UP0 USHF.L.U32 UR4, UR4, 0x1, URZ ;  /* 0x0000000104048899 */ /* 0x000fe400080006ff */
[----:B-1----:R-:W-:Y:S01]  /*0e00*/  @!UP0 ULEA UR6, UR7, UR6, 0x18 ;  /* 0x0000000607068291 */ /* 0x002fe2000f8ec0ff */
[----:B------:R-:W1:Y:S01]  /*0e10*/  LDCU UR7, c[0x0][0x36c] ;  /* 0x00006d80ff0777ac */ /* 0x000e620008000800 */
[----:B------:R-:W-:Y:S01]  /*0e20*/  VOTEU.ALL UP0, P1 ;  /* 0x0000000000ff7886 */ /* 0x000fe20000800000 */
[----:B------:R-:W2:Y:S09]  /*0e30*/  FENCE.VIEW.ASYNC.S ;  /* 0x00000000000073c6 */ /* 0x000eb20000000000 */
[----:B--2---:R2:W2:Y:S01]  /*0e40*/  @!UP0 SYNCS.EXCH.64 URZ, [UR6+0xd0], UR4 ;  /* 0x0000d00406ff85b2 */ /* 0x0044a20008000100 */
[----:B-1----:R-:W-:-:S09]  /*0e50*/  UISETP.EQ.U32.AND UP6, UPT, UR7, 0x1, UPT ;  /* 0x000000010700788c */ /* 0x002fd2000bfc2070 */
[----:B------:R-:W-:Y:S05]  /*0e60*/  BRA.U !UP6, `(.L_x_15) ;  /* 0x000000010e087547 */ /* 0x000fea000b800000 */
[----:B--234-:R-:W-:Y:S01]  /*0e70*/  UCGABAR_ARV ;  /* 0x00000000000079c7 */ /* 0x01cfe20008000000 */
[----:B------:R-:W-:Y:S05]  /*0e80*/  BRA `(.L_x_16) ;  /* 0x0000000000047947 */ /* 0x000fea0003800000 */
.L_x_15:
[----:B--234-:R-:W-:Y:S01]  /*0e90*/  NOP ;  /* 0x0000000000007918 */ /* 0x01cfe20000000000 */
.L_x_16:
[----:B------:R-:W1:Y:S01]  /*0ea0*/  S2UR UR12, SR_CTAID.X ;  /* 0x00000000000c79c3 */ /* 0x000e620000002500 */
[----:B------:R-:W-:-:S05]  /*0eb0*/  CS2R.32 R179, SR_CgaSize ;  /* 0x0000000000b37805 */ /* 0x000fca0000008a00 */
[----:B------:R-:W-:-:S05]  /*0ec0*/  IMAD R179, R179, -0xa0, RZ ;  /* 0xffffff60b3b37824 */ /* 0x000fca00078e02ff */
[----:B------:R-:W-:-:S14]  /*0ed0*/  R2UR UR5, R179 ;  /* 0x00000000b30572ca */ /* 0x000fdc00000e0000 */
[----:B------:R-:W2:Y:S01]  /*0ee0*/  LDCU UR5, c[0x0][UR5+0x2b0] ;  /* 0x00005600050577ac */ /* 0x000ea20008000800 */
[----:B------:R-:W-:-:S05]  /*0ef0*/  CS2R.32 R179, SR_CgaSize ;  /* 0x0000000000b37805 */ /* 0x000fca0000008a00 */
[----:B------:R-:W-:-:S05]  /*0f00*/  IMAD R179, R179, -0xa0, RZ ;  /* 0xffffff60b3b37824 */ /* 0x000fca00078e02ff */
[----:B------:R-:W-:-:S14]  /*0f10*/  R2UR UR4, R179 ;  /* 0x00000000b30472ca */ /* 0x000fdc00000e0000 */
[----:B------:R-:W3:Y:S01]  /*0f20*/  LDCU UR4, c[0x0][UR4+0x2b4] ;  /* 0x00005680040477ac */ /* 0x000ee20008000800 */
[----:B------:R-:W4:Y:S01]  /*0f30*/  S2UR UR27, SR_CTAID.Y ;  /* 0x00000000001b79c3 */ /* 0x000f220000002600 */
[----:B------:R-:W-:-:S05]  /*0f40*/  CS2R.32 R179, SR_CgaSize ;  /* 0x0000000000b37805 */ /* 0x000fca0000008a00 */
[----:B------:R-:W-:-:S05]  /*0f50*/  IMAD R179, R179, -0xa0, RZ ;  /* 0xffffff60b3b37824 */ /* 0x000fca00078e02ff */
[----:B------:R-:W-:-:S14]  /*0f60*/  R2UR UR7, R179 ;  /* 0x00000000b30772ca */ /* 0x000fdc00000e0000 */
[----:B------:R-:W3:Y:S01]  /*0f70*/  LDCU UR7, c[0x0][UR7+0x2a0] ;  /* 0x00005400070777ac */ /* 0x000ee20008000800 */
[----:B------:R-:W-:-:S05]  /*0f80*/  CS2R.32 R179, SR_CgaSize ;  /* 0x0000000000b37805 */ /* 0x000fca0000008a00 */
[----:B------:R-:W-:-:S05]  /*0f90*/  IMAD R179, R179, -0xa0, RZ ;  /* 0xffffff60b3b37824 */ /* 0x000fca00078e02ff */
[----:B------:R-:W-:-:S14]  /*0fa0*/  R2UR UR8, R179 ;  /* 0x00000000b30872ca */ /* 0x000fdc00000e0000 */
[----:B------:R-:W3:Y:S01]  /*0fb0*/  LDCU UR8, c[0x0][UR8+0x2a4] ;  /* 0x00005480080877ac */ /* 0x000ee20008000800 */
[----:B------:R-:W3:Y:S01]  /*0fc0*/  S2UR UR9, SR_CgaCtaId ;  /* 0x00000000000979c3 */ /* 0x000ee20000008800 */
[----:B------:R-:W3:Y:S01]  /*0fd0*/  LDCU UR13, c[0x0][0xf24] ;  /* 0x0001e480ff0d77ac */ /* 0x000ee20008000800 */
[----:B------:R-:W3:Y:S01]  /*0fe0*/  LDCU UR45, c[0x0][0xf24] ;  /* 0x0001e480ff2d77ac */ /* 0x000ee20008000800 */
[----:B-1----:R-:W-:Y:S01]  /*0ff0*/  I2FP.F32.U32 R3, UR12 ;  /* 0x0000000c00037c45 */ /* 0x002fe20008201000 */
[----:B------:R-:W1:Y:S04]  /*1000*/  LDCU UR23, c[0x0][0xf30] ;  /* 0x0001e600ff1777ac */ /* 0x000e680008000800 */
[----:B--2---:R-:W-:Y:S01]  /*1010*/  FMUL R3, R3, UR5 ;  /* 0x0000000503037c20 */ /* 0x004fe20008400000 */
[----:B----4-:R-:W-:-:S05]  /*1020*/  I2FP.F32.U32 R2, UR27 ;  /* 0x0000001b00027c45 */ /* 0x010fca0008201000 */
[----:B------:R-:W2:Y:S01]  /*1030*/  F2I.U32.TRUNC.NTZ R3, R3 ;  /* 0x0000000300037305 */ /* 0x000ea2000020f000 */
[----:B---3--:R-:W-:Y:S01]  /*1040*/  FMUL R2, R2, UR4 ;  /* 0x0000000402027c20 */ /* 0x008fe20008400000 */
[----:B------:R-:W-:Y:S02]  /*1050*/  USHF.L.U32 UR46, UR9, 0xe, URZ ;  /* 0x0000000e092e7899 */ /* 0x000fe400080006ff */
[----:B------:R-:W-:-:S04]  /*1060*/  USHF.L.U32 UR29, UR9, 0xb, URZ ;  /* 0x0000000b091d7899 */ /* 0x000fc800080006ff */
[----:B------:R-:W3:Y:S01]  /*1070*/  F2I.U32.TRUNC.NTZ R2, R2 ;  /* 0x0000000200027305 */ /* 0x000ee2000020f000 */
[----:B------:R-:W-:Y:S02]  /*1080*/  ULOP3.LUT UR46, UR46, 0x4000, URZ, 0xc0, !UPT ;  /* 0x000040002e2e7892 */ /* 0x000fe4000f8ec0ff */
[----:B------:R-:W-:Y:S01]  /*1090*/  ULOP3.LUT UR29, UR29, 0x800, URZ, 0xc0, !UPT ;  /* 0x000008001d1d7892 */ /* 0x000fe2000f8ec0ff */
[----:B--2---:R-:W-:Y:S02]  /*10a0*/  R2UR UR4, R3 ;  /* 0x00000000030472ca */ /* 0x004fe400000e0000 */
[----:B---3--:R-:W-:Y:S02]  /*10b0*/  R2UR UR6, R2 ;  /* 0x00000000020672ca */ /* 0x008fe400000e0000 */
[----:B------:R-:W-:-:S09]  /*10c0*/  PRMT R2, RZ, 0x7610, R2 ;  /* 0x00007610ff027816 */ /* 0x000fd20000000002 */
[----:B------:R-:W-:-:S04]  /*10d0*/  UIADD3 UR5, UPT, UPT, -UR4, URZ, URZ ;  /* 0x000000ff04057290 */ /* 0x000fc8000fffe1ff */
[----:B------:R-:W-:Y:S02]  /*10e0*/  UIMAD UR5, UR7, UR5, UR12 ;  /* 0x00000005070572a4 */ /* 0x000fe4000f8e020c */
[----:B------:R-:W-:-:S04]  /*10f0*/  UIADD3 UR4, UPT, UPT, -UR6, URZ, URZ ;  /* 0x000000ff06047290 */ /* 0x000fc8000fffe1ff */
[----:B------:R-:W-:Y:S01]  /*1100*/  IMAD.U32 R179, RZ, RZ, UR5 ;  /* 0x00000005ffb37e24 */ /* 0x000fe2000f8e00ff */
[----:B------:R-:W-:-:S06]  /*1110*/  UIMAD UR4, UR8, UR4, UR27 ;  /* 0x00000004080472a4 */ /* 0x000fcc000f8e021b */
[----:B------:R-:W-:Y:S01]  /*1120*/  IMAD.U32 R178, RZ, RZ, UR4 ;  /* 0x00000004ffb27e24 */ /* 0x000fe2000f8e00ff */
[----:B-1----:R-:W-:Y:S06]  /*1130*/  BRA.U UP4, `(.L_x_17) ;  /* 0x00000001042c7547 */ /* 0x002fec000b800000 */
[----:B------:R-:W-:Y:S02]  /*1140*/  R2UR UR4, R178 ;  /* 0x00000000b20472ca */ /* 0x000fe400000e0000 */
[----:B------:R-:W-:-:S11]  /*1150*/  R2UR UR6, R179 ;  /* 0x00000000b30672ca */ /* 0x000fd600000e0000 */
[----:B------:R-:W-:-:S04]  /*1160*/  UISETP.NE.AND UP0, UPT, UR4, URZ, UPT ;  /* 0x000000ff0400728c */ /* 0x000fc8000bf05270 */
[----:B------:R-:W-:-:S04]  /*1170*/  UISETP.EQ.OR UP0, UPT, UR6, URZ, !UP0 ;  /* 0x000000ff0600728c */ /* 0x000fc8000c702670 */
[----:B------:R-:W-:Y:S02]  /*1180*/  USEL UR5, URZ, 0x1, !UP0 ;  /* 0x00000001ff057887 */ /* 0x000fe4000c000000 */
[----:B------:R-:W-:-:S04]  /*1190*/  UISETP.NE.AND UP0, UPT, UR4, URZ, UPT ;  /* 0x000000ff0400728c */ /* 0x000fc8000bf05270 */
[----:B------:R-:W-:Y:S02]  /*11a0*/  USEL UR4, URZ, 0x2, UP0 ;  /* 0x00000002ff047887 */ /* 0x000fe40008000000 */
[----:B------:R-:W-:-:S04]  /*11b0*/  UISETP.NE.AND UP0, UPT, UR6, 0x1, UPT ;  /* 0x000000010600788c */ /* 0x000fc8000bf05270 */
[----:B------:R-:W-:-:S04]  /*11c0*/  USEL UR4, UR4, 0x2, UP0 ;  /* 0x0000000204047887 */ /* 0x000fc80008000000 */
[----:B------:R-:W-:-:S06]  /*11d0*/  UIADD3 UR4, UPT, UPT, UR5, UR4, URZ ;  /* 0x0000000405047290 */ /* 0x000fcc000fffe0ff */
[----:B------:R-:W-:-:S07]  /*11e0*/  IMAD.U32 R2, RZ, RZ, UR4 ;  /* 0x00000004ff027e24 */ /* 0x000fce000f8e00ff */
.L_x_17:
[----:B------:R-:W1:Y:S01]  /*11f0*/  S2UR UR36, SR_CTAID.Z ;  /* 0x00000000002479c3 */ /* 0x000e620000002700 */
[----:B------:R-:W-:-:S09]  /*1200*/  UISETP.GE.AND UP0, UPT, UR13, 0x1, UPT ;  /* 0x000000010d00788c */ /* 0x000fd2000bf06270 */
[----:B------:R-:W-:Y:S05]  /*1210*/  BRA.U !UP0, `(.L_x_18) ;  /* 0x0000000108d07547 */ /* 0x000fea000b800000 */
[----:B------:R-:W2:Y:S01]  /*1220*/  LDCU UR21, c[0x0][0xf0c] ;  /* 0x0001e180ff1577ac */ /* 0x000ea20008000800 */
[----:B------:R-:W3:Y:S01]  /*1230*/  LDCU.128 UR16, c[0x0][0xf10] ;  /* 0x0001e200ff1077ac */ /* 0x000ee20008000c00 */
[----:B------:R-:W4:Y:S01]  /*1240*/  LDCU UR6, c[0x0][0x370] ;  /* 0x00006e00ff0677ac */ /* 0x000f220008000800 */
[----:B------:R-:W1:Y:S01]  /*1250*/  LDCU UR7, c[0x0][0x374] ;  /* 0x00006e80ff0777ac */ /* 0x000e620008000800 */
[----:B------:R-:W1:Y:S01]  /*1260*/  LDCU UR22, c[0x0][0xf20] ;  /* 0x0001e400ff1677ac */ /* 0x000e620008000800 */
[----:B--2---:R-:W-:Y:S02]  /*1270*/  UISETP.NE.AND UP0, UPT, UR21, 0x1, UPT ;  /* 0x000000011500788c */ /* 0x004fe4000bf05270 */
[----:B---3--:R-:W-:Y:S01]  /*1280*/  UIMAD.WIDE.U32 UR4, UR12, UR16, URZ ;  /* 0x000000100c0472a5 */ /* 0x008fe2000f8e00ff */
[----:B------:R-:W2:Y:S01]  /*1290*/  LDCU.64 UR8, c[0x0][0xf28] ;  /* 0x0001e500ff0877ac */ /* 0x000ea20008000a00 */
[----:B----4-:R-:W-:Y:S02]  /*12a0*/  UIMAD.WIDE.U32 UR10, UR6, UR16, URZ ;  /* 0x00000010060a72a5 */ /* 0x010fe4000f8e00ff */
[----:B------:R-:W-:-:S02]  /*12b0*/  USHF.R.U32.HI UR5, URZ, UR17, UR5 ;  /* 0x00000011ff057299 */ /* 0x000fc40008011605 */
[----:B------:R-:W-:Y:S02]  /*12c0*/  UIMAD.WIDE.U32 UR14, UR27, UR19, URZ ;  /* 0x000000131b0e72a5 */ /* 0x000fe4000f8e00ff */
[----:B------:R-:W-:Y:S01]  /*12d0*/  USEL UR5, UR12, UR5, !UP0 ;  /* 0x000000050c057287 */ /* 0x000fe2000c000000 */
[----:B------:R-:W-:Y:S01]  /*12e0*/  UMOV UR10, UR11 ;  /* 0x0000000b000a7c82 */ /* 0x000fe20008000000 */
[----:B------:R-:W-:Y:S02]  /*12f0*/  UISETP.NE.AND UP1, UPT, UR13, 0x1, UPT ;  /* 0x000000010d00788c */ /* 0x000fe4000bf25270 */
[----:B------:R-:W-:Y:S02]  /*1300*/  @UP0 USHF.R.U32.HI UR6, URZ, UR17, UR10 ;  /* 0x00000011ff060299 */ /* 0x000fe4000801160a */
[----:B------:R-:W-:Y:S02]  /*1310*/  UISETP.NE.AND UP0, UPT, UR18, 0x1, UPT ;  /* 0x000000011200788c */ /* 0x000fe4000bf05270 */
[----:B-1----:R-:W-:Y:S01]  /*1320*/  UIMAD.WIDE.U32 UR10, UR7, UR19, URZ ;  /* 0x00000013070a72a5 */ /* 0x002fe2000f8e00ff */
[----:B------:R-:W-:Y:S01]  /*1330*/  UMOV UR4, UR15 ;  /* 0x0000000f00047c82 */ /* 0x000fe20008000000 */
[----:B--2---:R-:W-:-:S02]  /*1340*/  UIMAD.WIDE.U32 UR14, UR6, UR8, URZ ;  /* 0x00000008060e72a5 */ /* 0x004fc4000f8e00ff */
[----:B------:R-:W-:-:S03]  /*1350*/  USHF.R.U32.HI UR4, URZ, UR22, UR4 ;  /* 0x00000016ff047299 */ /* 0x000fc60008011604 */
[----:B------:R-:W-:Y:S02]  /*1360*/  UMOV UR10, UR11 ;  /* 0x0000000b000a7c82 */ /* 0x000fe40008000000 */
[----:B------:R-:W-:Y:S01]  /*1370*/  @UP0 USHF.R.U32.HI UR7, URZ, UR22, UR10 ;  /* 0x00000016ff070299 */ /* 0x000fe2000801160a */
[----:B------:R-:W-:Y:S01]  /*1380*/  UMOV UR14, UR15 ;  /* 0x0000000f000e7c82 */ /* 0x000fe20008000000 */
[----:B------:R-:W-:Y:S02]  /*1390*/  USEL UR4, UR27, UR4, !UP0 ;  /* 0x000000041b047287 */ /* 0x000fe4000c000000 */
[----:B------:R-:W-:Y:S02]  /*13a0*/  UIMAD.WIDE.U32 UR10, UR7, UR8, URZ ;  /* 0x00000008070a72a5 */ /* 0x000fe4000f8e00ff */
[----:B------:R-:W-:Y:S02]  /*13b0*/  @UP1 USHF.R.U32.HI UR6, URZ, UR9, UR14 ;  /* 0x00000009ff061299 */ /* 0x000fe4000801160e */
[----:B------:R-:W-:-:S03]  /*13c0*/  UIMAD.WIDE.U32 UR14, UR4, UR8, URZ ;  /* 0x00000008040e72a5 */ /* 0x000fc6000f8e00ff */
[----:B------:R-:W-:Y:S02]  /*13d0*/  UMOV UR10, UR11 ;  /* 0x0000000b000a7c82 */ /* 0x000fe40008000000 */
[----:B------:R-:W-:Y:S02]  /*13e0*/  @UP1 USHF.R.U32.HI UR7, URZ, UR9, UR10 ;  /* 0x00000009ff071299 */ /* 0x000fe4000801160a */
[----:B------:R-:W-:Y:S02]  /*13f0*/  UIMAD UR10, UR6, UR13, URZ ;  /* 0x0000000d060a72a4 */ /* 0x000fe4000f8e02ff */
[----:B------:R-:W-:-:S04]  /*1400*/  UIMAD UR7, UR7, UR13, URZ ;  /* 0x0000000d070772a4 */ /* 0x000fc8000f8e02ff */
[----:B------:R-:W-:-:S03]  /*1410*/  UISETP.GE.AND UP0, UPT, UR4, UR7, UPT ;  /* 0x000000070400728c */ /* 0x000fc6000bf06270 */
[----:B------:R-:W-:Y:S01]  /*1420*/  UMOV UR7, UR15 ;  /* 0x0000000f00077c82 */ /* 0x000fe20008000000 */
[----:B------:R-:W-:Y:S02]  /*1430*/  UISETP.GE.OR UP0, UPT, UR5, UR10, UP0 ;  /* 0x0000000a0500728c */ /* 0x000fe40008706670 */
[----:B------:R-:W-:Y:S02]  /*1440*/  UIMAD.WIDE.U32 UR10, UR5, UR8, URZ ;  /* 0x00000008050a72a5 */ /* 0x000fe4000f8e00ff */
[----:B------:R-:W-:Y:S02]  /*1450*/  USHF.R.U32.HI UR7, URZ, UR9, UR7 ;  /* 0x00000009ff077299 */ /* 0x000fe40008011607 */
[----:B------:R-:W-:Y:S02]  /*1460*/  UIADD3 UR10, UPT, UPT, -UR4, URZ, URZ ;  /* 0x000000ff040a7290 */ /* 0x000fe4000fffe1ff */
[----:B------:R-:W-:Y:S02]  /*1470*/  USEL UR7, UR4, UR7, !UP1 ;  /* 0x0000000704077287 */ /* 0x000fe4000c800000 */
[----:B------:R-:W-:Y:S01]  /*1480*/  UIMAD UR10, UR18, UR10, UR27 ;  /* 0x0000000a120a72a4 */ /* 0x000fe2000f8e021b */
[----:B------:R-:W-:Y:S01]  /*1490*/  @!UP0 UMOV UR8, UR11 ;  /* 0x0000000b00088c82 */ /* 0x000fe20008000000 */
[----:B------:R-:W-:-:S02]  /*14a0*/  UIADD3 UR11, UPT, UPT, -UR5, URZ, URZ ;  /* 0x000000ff050b7290 */ /* 0x000fc4000fffe1ff */
[----:B------:R-:W-:Y:S02]  /*14b0*/  @!UP0 USHF.R.U32.HI UR8, URZ, UR9, UR8 ;  /* 0x00000009ff088299 */ /* 0x000fe40008011608 */
[----:B------:R-:W-:Y:S02]  /*14c0*/  UIADD3 UR9, UPT, UPT, -UR7, URZ, URZ ;  /* 0x000000ff07097290 */ /* 0x000fe4000fffe1ff */
[----:B------:R-:W-:Y:S02]  /*14d0*/  @!UP0 USEL UR8, UR5, UR8, !UP1 ;  /* 0x0000000805088287 */ /* 0x000fe4000c800000 */
[----:B------:R-:W-:Y:S02]  /*14e0*/  UIMAD UR9, UR13, UR9, UR4 ;  /* 0x000000090d0972a4 */ /* 0x000fe4000f8e0204 */
[----:B------:R-:W-:Y:S02]  /*14f0*/  @!UP0 UIADD3 UR7, UPT, UPT, UR7, -UR8, URZ ;  /* 0x8000000807078290 */ /* 0x000fe4000fffe0ff */
[----:B------:R-:W-:-:S02]  /*1500*/  @!UP0 UIMAD UR6, UR9, UR6, UR8 ;  /* 0x00000006090682a4 */ /* 0x000fc4000f8e0208 */
[----:B------:R-:W-:Y:S02]  /*1510*/  @!UP0 UIMAD UR4, UR7, UR13, UR5 ;  /* 0x0000000d070482a4 */ /* 0x000fe4000f8e0205 */
[----:B------:R-:W-:Y:S02]  /*1520*/  UIMAD UR12, UR21, UR11, UR12 ;  /* 0x0000000b150c72a4 */ /* 0x000fe4000f8e020c */
[----:B------:R-:W-:Y:S01]  /*1530*/  UIMAD UR27, UR4, UR18, UR10 ;  /* 0x00000012041b72a4 */ /* 0x000fe2000f8e020a */
[----:B------:R-:W-:Y:S02]  /*1540*/  @!UP0 UMOV UR5, UR6 ;  /* 0x0000000600058c82 */ /* 0x000fe40008000000 */
[----:B------:R-:W-:-:S12]  /*1550*/  UIMAD UR12, UR5, UR21, UR12 ;  /* 0x00000015050c72a4 */ /* 0x000fd8000f8e020c */
.L_x_18:
[----:B------:R-:W-:-:S09]  /*1560*/  UISETP.NE.AND UP0, UPT, UR23, 0x1, UPT ;  /* 0x000000011700788c */ /* 0x000fd2000bf05270 */
[----:B------:R-:W-:Y:S05]  /*1570*/  BRA.U UP0, `(.L_x_19) ;  /* 0x0000000100407547 */ /* 0x000fea000b800000 */
[----:B------:R-:W2:Y:S01]  /*1580*/  LDCU.128 UR8, c[0x0][0xf10] ;  /* 0x0001e200ff0877ac */ /* 0x000ea20008000c00 */
[----:B------:R-:W3:Y:S01]  /*1590*/  LDCU UR13, c[0x0][0xf0c] ;  /* 0x0001e180ff0d77ac */ /* 0x000ee20008000800 */
[----:B------:R-:W4:Y:S01]  /*15a0*/  LDCU UR14, c[0x0][0xf20] ;  /* 0x0001e400ff0e77ac */ /* 0x000f220008000800 */
[----:B--2---:R-:W-:Y:S02]  /*15b0*/  UIMAD.WIDE.U32 UR4, UR12, UR8, URZ ;  /* 0x000000080c0472a5 */ /* 0x004fe4000f8e00ff */
[----:B------:R-:W-:Y:S02]  /*15c0*/  UIMAD.WIDE.U32 UR6, UR27, UR11, URZ ;  /* 0x0000000b1b0672a5 */ /* 0x000fe4000f8e00ff */
[----:B---3--:R-:W-:Y:S02]  /*15d0*/  UISETP.NE.AND UP0, UPT, UR13, 0x1, UPT ;  /* 0x000000010d00788c */ /* 0x008fe4000bf05270 */
[----:B------:R-:W-:-:S03]  /*15e0*/  USHF.R.U32.HI UR5, URZ, UR9, UR5 ;  /* 0x00000009ff057299 */ /* 0x000fc60008011605 */
[----:B------:R-:W-:Y:S01]  /*15f0*/  UMOV UR4, UR7 ;  /* 0x0000000700047c82 */ /* 0x000fe20008000000 */
[----:B------:R-:W-:Y:S02]  /*1600*/  USEL UR5, UR12, UR5, !UP0 ;  /* 0x000000050c057287 */ /* 0x000fe4000c000000 */
[----:B------:R-:W-:Y:S02]  /*1610*/  UISETP.NE.AND UP0, UPT, UR10, 0x1, UPT ;  /* 0x000000010a00788c */ /* 0x000fe4000bf05270 */
[----:B----4-:R-:W-:-:S04]  /*1620*/  USHF.R.U32.HI UR4, URZ, UR14, UR4 ;  /* 0x0000000eff047299 */ /* 0x010fc80008011604 */
[----:B------:R-:W-:-:S04]  /*1630*/  USEL UR4, UR27, UR4, !UP0 ;  /* 0x000000041b047287 */ /* 0x000fc8000c000000 */
[----:B------:R-:W-:Y:S02]  /*1640*/  UIADD3 UR6, UPT, UPT, UR5, -UR4, URZ ;  /* 0x8000000405067290 */ /* 0x000fe4000fffe0ff */
[----:B------:R-:W-:Y:S02]  /*1650*/  UIADD3 UR4, UPT, UPT, -UR5, UR4, URZ ;  /* 0x0000000405047290 */ /* 0x000fe4000fffe1ff */
[----:B------:R-:W-:Y:S02]  /*1660*/  UIMAD UR27, UR6, UR10, UR27 ;  /* 0x0000000a061b72a4 */ /* 0x000fe4000f8e021b */
[----:B------:R-:W-:-:S12]  /*1670*/  UIMAD UR12, UR4, UR13, UR12 ;  /* 0x0000000d040c72a4 */ /* 0x000fd8000f8e020c */
.L_x_19:
[----:B------:R-:W-:Y:S01]  /*1680*/  UISETP.NE.AND UP0, UPT, UR20, 0x2, UPT ;  /* 0x000000021400788c */ /* 0x000fe2000bf05270 */
[----:B------:R-:W-:Y:S09]  /*1690*/  BRA.U !UP6, `(.L_x_20) ;  /* 0x000000010e0c7547 */ /* 0x000ff2000b800000 */
[----:B------:R-:W-:Y:S01]  /*16a0*/  UCGABAR_WAIT ;  /* 0x0000000000007dc7 */ /* 0x000fe20008000000 */
[----:B------:R-:W-:Y:S01]  /*16b0*/  CCTL.IVALL ;  /* 0x00000000ff00798f */ /* 0x000fe20002000000 */
[----:B------:R-:W-:Y:S05]  /*16c0*/  BRA `(.L_x_21) ;  /* 0x0000000000047947 */ /* 0x000fea0003800000 */
.L_x_20:
[----:B------:R-:W-:Y:S06]  /*16d0*/  BAR.SYNC.DEFER_BLOCKING 0x0 ;  /* 0x0000000000007b1d */ /* 0x000fec0000010000 */
.L_x_21:
[----:B------:R-:W-:Y:S05]  /*16e0*/  BRA.U UP0, `(.L_x_22) ;  /* 0x0000001500547547 */ /* 0x000fea000b800000 */
[----:B------:R-:W2:Y:S01]  /*16f0*/  LDCU UR6, c[0x0][0x38c] ;  /* 0x00007180ff0677ac */ /* 0x000ea20008000800 */
[----:B------:R-:W3:Y:S01]  /*1700*/  S2UR UR8, SR_CgaCtaId ;  /* 0x00000000000879c3 */ /* 0x000ee20000008800 */
[----:B------:R-:W-:Y:S01]  /*1710*/  PLOP3.LUT P2, PT, PT, PT, UP3, 0x80, 0x8 ;  /* 0x000000000008781c */ /* 0x000fe20003f4f038 */
[----:B------:R-:W-:Y:S01]  /*1720*/  IMAD.MOV.U32 R12, RZ, RZ, 0x1 ;  /* 0x00000001ff0c7424 */ /* 0x000fe200078e00ff */
[----:B------:R-:W-:Y:S01]  /*1730*/  UMOV UR7, 0x400 ;  /* 0x0000040000077882 */ /* 0x000fe20000000000 */
[----:B------:R-:W-:Y:S01]  /*1740*/  UISETP.NE.AND UP1, UPT, UR20, URZ, UPT ;  /* 0x000000ff1400728c */ /* 0x000fe2000bf25270 */
[----:B------:R-:W-:Y:S01]  /*1750*/  ISETP.EQ.OR P3, PT, R0, RZ, P4 ;  /* 0x000000ff0000720c */ /* 0x000fe20002762670 */
[----:B------:R-:W-:Y:S01]  /*1760*/  USEL UR44, URZ, 0x1, UP5 ;  /* 0x00000001ff2c7887 */ /* 0x000fe2000a800000 */
[----:B------:R-:W-:Y:S02]  /*1770*/  PLOP3.LUT P2, PT, P2, PT, PT, 0x8, 0x80 ;  /* 0x000000000080781c */ /* 0x000fe4000174e170 */
[----:B------:R-:W-:Y:S01]  /*1780*/  CS2R R10, SRZ ;  /* 0x00000000000a7805 */ /* 0x000fe2000001ff00 */
[----:B------:R-:W-:Y:S01]  /*1790*/  IMAD.MOV.U32 R9, RZ, RZ, RZ ;  /* 0x000000ffff097224 */ /* 0x000fe200078e00ff */
[----:B------:R-:W4:Y:S01]  /*17a0*/  LDCU UR54, c[0x0][0x370] ;  /* 0x00006e00ff3677ac */ /* 0x000f220008000800 */
[----:B------:R-:W-:Y:S01]  /*17b0*/  IMAD.MOV.U32 R8, RZ, RZ, 0x1 ;  /* 0x00000001ff087424 */ /* 0x000fe200078e00ff */
[----:B------:R-:W1:Y:S01]  /*17c0*/  LDCU.64 UR42, c[0x0][0x348] ;  /* 0x00006900ff2a77ac */ /* 0x000e620008000a00 */
[----:B--2---:R-:W-:-:S02]  /*17d0*/  UIADD3 UR5, UPT, UPT, UR6, 0xff, URZ ;  /* 0x000000ff06057890 */ /* 0x004fc4000fffe0ff */
[----:B------:R-:W-:Y:S02]  /*17e0*/  UIADD3 UR59, UPT, UPT, UR6, 0x1fe, URZ ;  /* 0x000001fe063b7890 */ /* 0x000fe4000fffe0ff */
[----:B------:R-:W-:Y:S02]  /*17f0*/  USHF.R.S32.HI UR4, URZ, 0x1f, UR5 ;  /* 0x0000001fff047899 */ /* 0x000fe40008011405 */
[----:B---3--:R-:W-:Y:S02]  /*1800*/  USHF.L.U32 UR58, UR8, 0x7, URZ ;  /* 0x00000007083a7899 */ /* 0x008fe400080006ff */
[----:B------:R-:W-:Y:S02]  /*1810*/  ULEA.HI UR4, UR4, UR5, URZ, 0x8 ;  /* 0x0000000504047291 */ /* 0x000fe4000f8f40ff */
[----:B------:R-:W-:Y:S02]  /*1820*/  UIADD3 UR5, UPT, UPT, UR6, -0x1, URZ ;  /* 0xffffffff06057890 */ /* 0x000fe4000fffe0ff */
[----:B------:R-:W-:-:S02]  /*1830*/  USHF.R.S32.HI UR56, URZ, 0x8, UR4 ;  /* 0x00000008ff387899 */ /* 0x000fc40008011404 */
[----:B------:R-:W-:Y:S02]  /*1840*/  UISETP.GE.U32.AND UP2, UPT, UR5, -0x1ff, UPT ;  /* 0xfffffe010500788c */ /* 0x000fe4000bf46070 */
[----:B------:R-:W-:Y:S02]  /*1850*/  UISETP.LT.U32.AND UP0, UPT, UR56, 0x3, UPT ;  /* 0x000000033800788c */ /* 0x000fe4000bf01070 */
[----:B------:R-:W-:Y:S02]  /*1860*/  ULEA UR7, UR8, UR7, 0x18 ;  /* 0x0000000708077291 */ /* 0x000fe4000f8ec0ff */
[----:B------:R-:W-:Y:S01]  /*1870*/  USEL UR55, UR56, 0x3, UP0 ;  /* 0x0000000338377887 */ /* 0x000fe20008000000 */
[----:B------:R-:W2:Y:S03]  /*1880*/  LDCU UR53, c[0x0][0x374] ;  /* 0x00006e80ff3577ac */ /* 0x000ea60008000800 */
[----:B------:R-:W-:-:S02]  /*1890*/  UIADD3 UR37, UPT, UPT, UR55, -0x1, URZ ;  /* 0xffffffff37257890 */ /* 0x000fc4000fffe0ff */
[----:B------:R-:W-:Y:S02]  /*18a0*/  @UP2 UIADD3 UR37, UPT, UPT, UR55, URZ, URZ ;  /* 0x000000ff37252290 */ /* 0x000fe4000fffe0ff */
[----:B------:R-:W-:Y:S02]  /*18b0*/  ULOP3.LUT UR58, UR58, 0x80, URZ, 0xe2, !UPT ;  /* 0x000000803a3a7892 */ /* 0x000fe4000f8ee2ff */
[----:B------:R-:W-:Y:S02]  /*18c0*/  USEL UR44, UR44, 0x2, UP1 ;  /* 0x000000022c2c7887 */ /* 0x000fe40008800000 */
[----:B------:R-:W-:Y:S02]  /*18d0*/  UIADD3 UR50, UPT, UPT, UR7, 0x2dc00, UR29 ;  /* 0x0002dc0007327890 */ /* 0x000fe4000fffe01d */
[----:B------:R-:W-:Y:S02]  /*18e0*/  UIADD3 UR57, UPT, UPT, UR56, -UR55, URZ ;  /* 0x8000003738397290 */ /* 0x000fe4000fffe0ff */
[----:B------:R-:W-:Y:S01]  /*18f0*/  UIADD3 UR37, UPT, UPT, UR37, 0x1, URZ ;  /* 0x0000000125257890 */ /* 0x000fe2000fffe0ff */
[----:B-1--4-:R-:W-:-:S11]  /*1900*/  UMOV UR15, URZ ;  /* 0x000000ff000f7c82 */ /* 0x012fd60008000000 */
.L_x_46:
[----:B-1----:R-:W1:Y:S02]  /*1910*/  S2UR UR4, SR_CgaCtaId ;  /* 0x00000000000479c3 */ /* 0x002e640000008800 */
[----:B-1----:R-:W-:-:S09]  /*1920*/  UISETP.NE.AND UP0, UPT, UR4, URZ, UPT ;  /* 0x000000ff0400728c */ /* 0x002fd2000bf05270 */
[----:B---3--:R-:W-:Y:S05]  /*1930*/  BRA.U UP0, `(.L_x_23) ;  /* 0x0000000100287547 */ /* 0x008fea000b800000 */
[----:B------:R-:W-:Y:S02]  /*1940*/  LEA R0, R9, UR7, 0x3 ;  /* 0x0000000709007c11 */ /* 0x000fe4000f8e18ff */
[----:B------:R-:W-:-:S04]  /*1950*/  SHF.L.U32 R3, R8, 0x1f, RZ ;  /* 0x0000001f08037819 */ /* 0x000fc800000006ff */
[----:B------:R-:W1:Y:S02]  /*1960*/  SYNCS.PHASECHK.TRANS64.TRYWAIT P0, [R0+URZ+0xc0], R3 ;  /* 0x0000c003000075a7 */ /* 0x000e6400080011ff */
[----:B-1----:R-:W-:Y:S05]  /*1970*/  @!P0 BRA `(.L_x_24) ;  /* 0x0000011400548947 */ /* 0x002fea0003800000 */
.L_x_195:
[----:B------:R3:W-:Y:S01]  /*1980*/  SYNCS.ARRIVE.TRANS64.A1T0 RZ, [R0+URZ+0xb0], RZ ;  /* 0x0000b0ff00ff79a7 */ /* 0x0007e200081000ff */
[----:B------:R-:W-:-:S05]  /*1990*/  VIADD R9, R9, 0x1 ;  /* 0x0000000109097836 */ /* 0x000fca0000000000 */
[----:B------:R-:W-:-:S04]  /*19a0*/  ISETP.NE.AND P0, PT, R9, 0x2, PT ;  /* 0x000000020900780c */ /* 0x000fc80003f05270 */
[----:B-1----:R-:W-:Y:S02]  /*19b0*/  SEL R3, RZ, 0x1, P0 ;  /* 0x00000001ff037807 */ /* 0x002fe40000000000 */
[----:B------:R-:W-:Y:S02]  /*19c0*/  SEL R9, R9, RZ, P0 ;  /* 0x000000ff09097207 */ /* 0x000fe40000000000 */
[----:B------:R-:W-:Y:S02]  /*19d0*/  LOP3.LUT R8, R8, R3, RZ, 0x3c, !PT ;  /* 0x0000000308087212 */ /* 0x000fe400078e3cff */
.L_x_23:
[----:B------:R-:W-:Y:S01]  /*19e0*/  ULEA UR4, UR15, UR7, 0x3 ;  /* 0x000000070f047291 */ /* 0x000fe2000f8e18ff */
[----:B---3--:R-:W-:Y:S01]  /*19f0*/  SHF.L.U32 R0, R12, 0x1f, RZ ;  /* 0x0000001f0c007819 */ /* 0x008fe200000006ff */
[----:B------:R-:W-:Y:S02]  /*1a00*/  UISETP.GE.U32.AND UP0, UPT, UR59, 0x1ff, UPT ;  /* 0x000001ff3b00788c */ /* 0x000fe4000bf06070 */
[----:B------:R-:W-:Y:S02]  /*1a10*/  USHF.L.U32 UR19, UR27, 0x1, URZ ;  /* 0x000000011b137899 */ /* 0x000fe400080006ff */
[----:B------:R-:W-:Y:S02]  /*1a20*/  USHF.L.U32 UR35, UR12, 0x7, URZ ;  /* 0x000000070c237899 */ /* 0x000fe400080006ff */
[----:B------:R-:W-:Y:S01]  /*1a30*/  ULEA UR27, UR27, UR58, 0x8 ;  /* 0x0000003a1b1b7291 */ /* 0x000fe2000f8e40ff */
[----:B------:R1:W3:Y:S01]  /*1a40*/  SYNCS.PHASECHK.TRANS64.TRYWAIT P1, [UR4+0x18], R0 ;  /* 0x00001800ff0075a7 */ /* 0x0002e20008021104 */
[----:B------:R-:W-:Y:S01]  /*1a50*/  UMOV UR14, URZ ;  /* 0x000000ff000e7c82 */ /* 0x000fe20008000000 */
[----:B------:R-:W-:Y:S09]  /*1a60*/  BRA.U !UP0, `(.L_x_25) ;  /* 0x0000000508187547 */ /* 0x000ff2000b800000 */
[----:B------:R-:W-:Y:S01]  /*1a70*/  UMOV UR6, URZ ;  /* 0x000000ff00067c82 */ /* 0x000fe20008000000 */
[----:B------:R-:W-:-:S05]  /*1a80*/  UMOV UR4, UR15 ;  /* 0x0000000f00047c82 */ /* 0x000fca0008000000 */
.L_x_33:
[----:B------:R-:W-:Y:S01]  /*1a90*/  ULEA UR33, UR4, UR7, 0x3 ;  /* 0x0000000704217291 */ /* 0x000fe2000f8e18ff */
[----:B---3--:R-:W-:Y:S01]  /*1aa0*/  @!P4 MOV R2, 0xd800 ;  /* 0x0000d8000002c802 */ /* 0x008fe20000000f00 */
[----:B--23--:R-:W-:Y:S10]  /*1ab0*/  @P1 BRA `(.L_x_26) ;  /* 0x00000000000c1947 */ /* 0x00cff40003800000 */
[----:B------:R-:W-:-:S04]  /*1ac0*/  SHF.L.U32 R3, R12, 0x1f, RZ ;  /* 0x0000001f0c037819 */ /* 0x000fc800000006ff */
[----:B------:R-:W3:Y:S02]  /*1ad0*/  SYNCS.PHASECHK.TRANS64.TRYWAIT P0, [UR33+0x18], R3 ;  /* 0x00001803ff0075a7 */ /* 0x000ee40008001121 */
[----:B---3--:R-:W-:Y:S05]  /*1ae0*/  @!P0 BRA `(.L_x_27) ;  /* 0x00000114000c8947 */ /* 0x008fea0003800000 */
.L_x_26:
[----:B------:R3:W-:Y:S01]  /*1af0*/  @!P4 SYNCS.ARRIVE.TRANS64 RZ, [UR33], R2 ;  /* 0x00000002ffffc9a7 */ /* 0x0007e20008000021 */
[----:B------:R-:W-:-:S04]  /*1b00*/  ULOP3.LUT UR5, UR44, 0x2, URZ, 0xfc, !UPT ;  /* 0x000000022c057892 */ /* 0x000fc8000f8efcff */
[----:B------:R-:W-:-:S09]  /*1b10*/  UISETP.NE.AND UP0, UPT, UR5, 0x2, UPT ;  /* 0x000000020500788c */ /* 0x000fd2000bf05270 */
[----:B------:R-:W-:Y:S05]  /*1b20*/  BRA.U UP0, `(.L_x_28) ;  /* 0x0000000100047547 */ /* 0x000fea000b800000 */
[----:B--2---:R-:W-:Y:S05]  /*1b30*/  BPT.TRAP 0x1 ;  /* 0x000000040000795c */ /* 0x004fea0000300000 */
.L_x_28:
[----:B------:R-:W-:Y:S04]  /*1b40*/  BSSY.RECONVERGENT B0, `(.L_x_29) ;  /* 0x0000003000007945 */ /* 0x000fe80003800200 */
[----:B------:R-:W-:Y:S05]  /*1b50*/  @P3 BRA `(.L_x_30) ;  /* 0x0000000000043947 */ /* 0x000fea0003800000 */
[----:B--2---:R-:W-:Y:S05]  /*1b60*/  BPT.TRAP 0x1 ;  /* 0x000000040000795c */ /* 0x004fea0000300000 */
.L_x_30:
[----:B--2---:R-:W-:Y:S05]  /*1b70*/  BSYNC.RECONVERGENT B0 ;  /* 0x0000000000007941 */ /* 0x004fea0003800200 */
.L_x_29:
[----:B------:R-:W-:Y:S01]  /*1b80*/  UIADD3 UR5, UPT, UPT, UR4, 0x1, URZ ;  /* 0x0000000104057890 */ /* 0x000fe2000fffe0ff */
[----:B------:R-:W-:Y:S01]  /*1b90*/  BSSY.RECONVERGENT B0, `(.L_x_31) ;  /* 0x000002e000007945 */ /* 0x000fe20003800200 */
[----:B------:R-:W-:Y:S02]  /*1ba0*/  ELECT P0, URZ, PT ;  /* 0x0000000000ff782f */ /* 0x000fe40003800000 */
[----:B------:R-:W-:-:S04]  /*1bb0*/  UISETP.NE.AND UP0, UPT, UR5, 0x3, UPT ;  /* 0x000000030500788c */ /* 0x000fc8000bf05270 */
[----:B------:R-:W-:Y:S02]  /*1bc0*/  USEL UR8, URZ, 0x1, UP0 ;  /* 0x00000001ff087887 */ /* 0x000fe40008000000 */
[----:B------:R-:W-:-:S04]  /*1bd0*/  USEL UR15, UR5, URZ, UP0 ;  /* 0x000000ff050f7287 */ /* 0x000fc80008000000 */
[----:B------:R-:W-:Y:S01]  /*1be0*/  ULEA UR5, UR15, UR7, 0x3 ;  /* 0x000000070f057291 */ /* 0x000fe2000f8e18ff */
[----:B------:R-:W-:-:S04]  /*1bf0*/  LOP3.LUT R12, R12, UR8, RZ, 0x3c, !PT ;  /* 0x000000080c0c7c12 */ /* 0x000fc8000f8e3cff */
[----:B-1----:R-:W-:-:S04]  /*1c00*/  SHF.L.U32 R0, R12, 0x1f, RZ ;  /* 0x0000001f0c007819 */ /* 0x002fc800000006ff */
[----:B------:R1:W2:Y:S01]  /*1c10*/  SYNCS.PHASECHK.TRANS64.TRYWAIT P1, [UR5+0x18], R0 ;  /* 0x00001800ff0075a7 */ /* 0x0002a20008021105 */
[----:B------:R-:W-:Y:S05]  /*1c20*/  @!P0 BRA `(.L_x_32) ;  /* 0x0000000000908947 */ /* 0x000fea0003800000 */
[----:B------:R-:W-:Y:S02]  /*1c30*/  ULEA UR32, UR4, UR7, 0xe ;  /* 0x0000000704207291 */ /* 0x000fe4000f8e70ff */
[----:B------:R-:W-:Y:S02]  /*1c40*/  UIADD3 UR40, UP3, UPT, UR42, 0x80, URZ ;  /* 0x000000802a287890 */ /* 0x000fe4000ff7e0ff */
[----:B------:R-:W-:Y:S02]  /*1c50*/  ULEA UR24, UR4, UR46, 0xf ;  /* 0x0000002e04187291 */ /* 0x000fe4000f8e78ff */
[----:B------:R-:W-:Y:S02]  /*1c60*/  UIADD3 UR38, UP2, UPT, UR42, 0x180, URZ ;  /* 0x000001802a267890 */ /* 0x000fe4000ff5e0ff */
[----:B------:R-:W-:Y:S02]  /*1c70*/  ULEA UR8, UR4, UR7, 0xb ;  /* 0x0000000704087291 */ /* 0x000fe4000f8e58ff */
[----:B------:R-:W-:-:S02]  /*1c80*/  UIADD3 UR30, UP1, UPT, UR42, 0x280, URZ ;  /* 0x000002802a1e7890 */ /* 0x000fc4000ff3e0ff */
[----:B------:R-:W-:Y:S02]  /*1c90*/  ULEA UR16, UR4, UR29, 0xc ;  /* 0x0000001d04107291 */ /* 0x000fe4000f8e60ff */
[----:B------:R-:W-:Y:S02]  /*1ca0*/  UIADD3 UR22, UP0, UPT, UR42, 0x380, URZ ;  /* 0x000003802a167890 */ /* 0x000fe4000ff1e0ff */
[----:B------:R-:W-:Y:S02]  /*1cb0*/  USHF.L.U32 UR11, UR6, 0x2, URZ ;  /* 0x00000002060b7899 */ /* 0x000fe400080006ff */
[----:B------:R-:W-:Y:S02]  /*1cc0*/  USHF.L.U32 UR34, UR6, 0x8, URZ ;  /* 0x0000000806227899 */ /* 0x000fe400080006ff */
[----:B------:R-:W-:Y:S02]  /*1cd0*/  UIADD3.X UR41, UPT, UPT, URZ, UR43, URZ, UP3, !UPT ;  /* 0x0000002bff297290 */ /* 0x000fe40009ffe4ff */
[----:B------:R-:W-:-:S02]  /*1ce0*/  UIADD3 UR32, UPT, UPT, UR32, 0x8400, URZ ;  /* 0x0000840020207890 */ /* 0x000fc4000fffe0ff */
[----:B------:R-:W-:Y:S02]  /*1cf0*/  UIADD3.X UR39, UPT, UPT, URZ, UR43, URZ, UP2, !UPT ;  /* 0x0000002bff277290 */ /* 0x000fe400097fe4ff */
[----:B------:R-:W-:Y:S02]  /*1d00*/  UIADD3 UR24, UPT, UPT, UR7, 0x14400, UR24 ;  /* 0x0001440007187890 */ /* 0x000fe4000fffe018 */
[----:B------:R-:W-:Y:S02]  /*1d10*/  UIADD3.X UR31, UPT, UPT, URZ, UR43, URZ, UP1, !UPT ;  /* 0x0000002bff1f7290 */ /* 0x000fe40008ffe4ff */
[----:B------:R-:W-:Y:S02]  /*1d20*/  UIADD3 UR8, UPT, UPT, UR8, 0x2c400, URZ ;  /* 0x0002c40008087890 */ /* 0x000fe4000fffe0ff */
[----:B------:R-:W-:Y:S02]  /*1d30*/  UIADD3.X UR23, UPT, UPT, URZ, UR43, URZ, UP0, !UPT ;  /* 0x0000002bff177290 */ /* 0x000fe400087fe4ff */
[----:B------:R-:W-:-:S02]  /*1d40*/  ULEA.HI UR20, UR29, UR11, URZ, 0x16 ;  /* 0x0000000b1d147291 */ /* 0x000fc4000f8fb0ff */
[----:B------:R-:W-:Y:S01]  /*1d50*/  UIADD3 UR16, UPT, UPT, UR7, 0x2dc00, UR16 ;  /* 0x0002dc0007107890 */ /* 0x000fe2000fffe010 */
[----:B------:R-:W-:Y:S01]  /*1d60*/  UMOV UR48, 0x0 ;  /* 0x0000000000307882 */ /* 0x000fe20000000000 */
[----:B------:R-:W-:Y:S01]  /*1d70*/  UMOV UR49, 0x10000000 ;  /* 0x1000000000317882 */ /* 0x000fe20000000000 */
[----:B------:R-:W-:Y:S01]  /*1d80*/  UMOV UR5, 0x30000 ;  /* 0x0003000000057882 */ /* 0x000fe20000000000 */
[----:B------:R-:W-:Y:S01]  /*1d90*/  UMOV UR25, UR33 ;  /* 0x0000002100197c82 */ /* 0x000fe20008000000 */
[----:B------:R-:W-:Y:S01]  /*1da0*/  UMOV UR28, UR36 ;  /* 0x00000024001c7c82 */ /* 0x000fe20008000000 */
[----:B------:R-:W-:Y:S01]  /*1db0*/  UMOV UR10, URZ ;  /* 0x000000ff000a7c82 */ /* 0x000fe20008000000 */
[----:B------:R-:W-:Y:S01]  /*1dc0*/  UMOV UR26, UR34 ;  /* 0x00000022001a7c82 */ /* 0x000fe20008000000 */
[----:B------:R-:W-:Y:S01]  /*1dd0*/  UMOV UR9, UR33 ;  /* 0x0000002100097c82 */ /* 0x000fe20008000000 */
[----:B------:R-:W-:Y:S01]  /*1de0*/  UMOV UR13, UR36 ;  /* 0x00000024000d7c82 */ /* 0x000fe20008000000 */
[----:B------:R4:W-:Y:S01]  /*1df0*/  UTMALDG.3D [UR32], [UR40], desc[UR48] ;  /* 0x00003020280075b4 */ /* 0x0009e20008011000 */
[----:B------:R-:W-:Y:S01]  /*1e00*/  UMOV UR17, UR33 ;  /* 0x0000002100117c82 */ /* 0x000fe20008000000 */
[----:B------:R-:W-:Y:S01]  /*1e10*/  UMOV UR21, UR36 ;  /* 0x0000002400157c82 */ /* 0x000fe20008000000 */
[----:B------:R-:W-:Y:S01]  /*1e20*/  UMOV UR18, UR10 ;  /* 0x0000000a00127c82 */ /* 0x000fe20008000000 */
[----:B------:R4:W-:Y:S01]  /*1e30*/  UTMALDG.3D.MULTICAST [UR24], [UR38], UR5, desc[UR48] ;  /* 0x00003018260073b4 */ /* 0x0009e20008011805 */
[----:B------:R4:W-:Y:S01]  /*1e40*/  UTMALDG.4D [UR8], [UR30], desc[UR48] ;  /* 0x000030081e0075b4 */ /* 0x0009e20008019000 */
[----:B------:R4:W-:Y:S02]  /*1e50*/  UTMALDG.4D.MULTICAST [UR16], [UR22], UR5, desc[UR48] ;  /* 0x00003010160073b4 */ /* 0x0009e40008019805 */
[----:B----4-:R-:W-:Y:S01]  /*1e60*/  NOP ;  /* 0x0000000000007918 */ /* 0x010fe20000000000 */
.L_x_32:
[----:B------:R-:W-:Y:S05]  /*1e70*/  BSYNC.RECONVERGENT B0 ;  /* 0x0000000000007941 */ /* 0x000fea0003800200 */
.L_x_31:
[----:B------:R-:W-:Y:S01]  /*1e80*/  UIADD3 UR6, UPT, UPT, UR6, 0x1, URZ ;  /* 0x0000000106067890 */ /* 0x000fe2000fffe0ff */
[----:B------:R-:W-:Y:S01]  /*1e90*/  UMOV UR4, UR15 ;  /* 0x0000000f00047c82 */ /* 0x000fe20008000000 */
[----:B------:R-:W-:Y:S02]  /*1ea0*/  UMOV UR14, UR37 ;  /* 0x00000025000e7c82 */ /* 0x000fe40008000000 */
[----:B------:R-:W-:-:S09]  /*1eb0*/  UISETP.NE.AND UP0, UPT, UR6, UR37, UPT ;  /* 0x000000250600728c */ /* 0x000fd2000bf05270 */
[----:B------:R-:W-:Y:S05]  /*1ec0*/  BRA.U UP0, `(.L_x_33) ;  /* 0xfffffff900f07547 */ /* 0x000fea000b83ffff */
.L_x_25:
[----:B------:R-:W-:Y:S01]  /*1ed0*/  ULEA UR4, UR15, UR7, 0x3 ;  /* 0x000000070f047291 */ /* 0x000fe2000f8e18ff */
[----:B-1----:R-:W-:Y:S01]  /*1ee0*/  SHF.L.U32 R0, R12, 0x1f, RZ ;  /* 0x0000001f0c007819 */ /* 0x002fe200000006ff */
[----:B------:R-:W-:Y:S01]  /*1ef0*/  @!P2 SYNCS.ARRIVE.TRANS64.A1T0 RZ, [UR7+0x78], RZ ;  /* 0x000078ffffffa9a7 */ /* 0x000fe20008100007 */
[----:B------:R-:W-:-:S06]  /*1f00*/  UISETP.GT.AND UP0, UPT, UR56, UR55, UPT ;  /* 0x000000373800728c */ /* 0x000fcc000bf04270 */
[----:B--23--:R1:W2:Y:S03]  /*1f10*/  SYNCS.PHASECHK.TRANS64.TRYWAIT P1, [UR4+0x18], R0 ;  /* 0x00001800ff0075a7 */ /* 0x00c2a60008021104 */
[----:B------:R-:W-:Y:S05]  /*1f20*/  BRA.U !UP0, `(.L_x_34) ;  /* 0x0000000508107547 */ /* 0x000fea000b800000 */
[----:B------:R-:W-:Y:S01]  /*1f30*/  UIADD3 UR47, UPT, UPT, UR57, UR14, URZ ;  /* 0x0000000e392f7290 */ /* 0x000fe2000fffe0ff */
[----:B------:R-:W-:-:S11]  /*1f40*/  UMOV UR5, UR15 ;  /* 0x0000000f00057c82 */ /* 0x000fd60008000000 */
.L_x_42:
[----:B------:R-:W-:Y:S01]  /*1f50*/  ULEA UR33, UR5, UR7, 0x3 ;  /* 0x0000000705217291 */ /* 0x000fe2000f8e18ff */
[----:B--2---:R-:W-:Y:S01]  /*1f60*/  @!P4 MOV R2, 0xd800 ;  /* 0x0000d8000002c802 */ /* 0x004fe20000000f00 */
[----:B--23--:R-:W-:Y:S10]  /*1f70*/  @P1 BRA `(.L_x_35) ;  /* 0x00000000000c1947 */ /* 0x00cff40003800000 */
[----:B------:R-:W-:-:S04]  /*1f80*/  SHF.L.U32 R3, R12, 0x1f, RZ ;  /* 0x0000001f0c037819 */ /* 0x000fc800000006ff */
[----:B------:R-:W2:Y:S02]  /*1f90*/  SYNCS.PHASECHK.TRANS64.TRYWAIT P0, [UR33+0x18], R3 ;  /* 0x00001803ff0075a7 */ /* 0x000ea40008001121 */
[----:B--2---:R-:W-:Y:S05]  /*1fa0*/  @!P0 BRA `(.L_x_36) ;  /* 0x0000010c00f48947 */ /* 0x004fea0003800000 */
.L_x_35:
[----:B------:R2:W-:Y:S01]  /*1fb0*/  @!P4 SYNCS.ARRIVE.TRANS64 RZ, [UR33], R2 ;  /* 0x00000002ffffc9a7 */ /* 0x0005e20008000021 */
[----:B------:R-:W-:-:S04]  /*1fc0*/  ULOP3.LUT UR4, UR44, 0x2, URZ, 0xfc, !UPT ;  /* 0x000000022c047892 */ /* 0x000fc8000f8efcff */
[----:B------:R-:W-:-:S09]  /*1fd0*/  UISETP.NE.AND UP0, UPT, UR4, 0x2, UPT ;  /* 0x000000020400788c */ /* 0x000fd2000bf05270 */
[----:B------:R-:W-:Y:S05]  /*1fe0*/  BRA.U UP0, `(.L_x_37) ;  /* 0x0000000100047547 */ /* 0x000fea000b800000 */
[----:B------:R-:W-:Y:S05]  /*1ff0*/  BPT.TRAP 0x1 ;  /* 0x000000040000795c */ /* 0x000fea0000300000 */
.L_x_37:
[----:B------:R-:W-:Y:S04]  /*2000*/  BSSY.RECONVERGENT B0, `(.L_x_38) ;  /* 0x0000003000007945 */ /* 0x000fe80003800200 */
[----:B------:R-:W-:Y:S05]  /*2010*/  @P3 BRA `(.L_x_39) ;  /* 0x0000000000043947 */ /* 0x000fea0003800000 */
[----:B------:R-:W-:Y:S05]  /*2020*/  BPT.TRAP 0x1 ;  /* 0x000000040000795c */ /* 0x000fea0000300000 */
.L_x_39:
[----:B------:R-:W-:Y:S05]  /*2030*/  BSYNC.RECONVERGENT B0 ;  /* 0x0000000000007941 */ /* 0x000fea0003800200 */
.L_x_38:
        /* <DEDUP_REMOVED lines=9> */
[----:B------:R1:W3:Y:S01]  /*20d0*/  SYNCS.PHASECHK.TRANS64.TRYWAIT P1, [UR4+0x18], R0 ;  /* 0x00001800ff0075a7 */ /* 0x0002e20008021104 */
[----:B------:R-:W-:Y:S05]  /*20e0*/  @!P0 BRA `(.L_x_41) ;  /* 0x00000000008c8947 */ /* 0x000fea0003800000 */
[----:B------:R-:W-:Y:S02]  /*20f0*/  ULEA UR32, UR5, UR7, 0xe ;  /* 0x0000000705207291 */ /* 0x000fe4000f8e70ff */
[----:B------:R-:W-:Y:S02]  /*2100*/  UIADD3 UR30, UP3, UPT, UR42, 0x80, URZ ;  /* 0x000000802a1e7890 */ /* 0x000fe4000ff7e0ff */
[----:B------:R-:W-:Y:S02]  /*2110*/  ULEA UR24, UR5, UR46, 0xf ;  /* 0x0000002e05187291 */ /* 0x000fe4000f8e78ff */
[----:B------:R-:W-:Y:S02]  /*2120*/  UIADD3 UR22, UP2, UPT, UR42, 0x180, URZ ;  /* 0x000001802a167890 */ /* 0x000fe4000ff5e0ff */
[----:B------:R-:W-:Y:S02]  /*2130*/  ULEA UR8, UR5, UR7, 0xb ;  /* 0x0000000705087291 */ /* 0x000fe4000f8e58ff */
[----:B------:R-:W-:-:S02]  /*2140*/  UIADD3 UR38, UP1, UPT, UR42, 0x280, URZ ;  /* 0x000002802a267890 */ /* 0x000fc4000ff3e0ff */
[----:B------:R-:W-:Y:S02]  /*2150*/  UIADD3 UR40, UP0, UPT, UR42, 0x380, URZ ;  /* 0x000003802a287890 */ /* 0x000fe4000ff1e0ff */
[----:B------:R-:W-:Y:S02]  /*2160*/  USHF.L.U32 UR11, UR14, 0x2, URZ ;  /* 0x000000020e0b7899 */ /* 0x000fe400080006ff */
[----:B------:R-:W-:Y:S02]  /*2170*/  USHF.L.U32 UR34, UR14, 0x8, URZ ;  /* 0x000000080e227899 */ /* 0x000fe400080006ff */
[----:B------:R-:W-:Y:S02]  /*2180*/  UIADD3.X UR31, UPT, UPT, URZ, UR43, URZ, UP3, !UPT ;  /* 0x0000002bff1f7290 */ /* 0x000fe40009ffe4ff */
[----:B------:R-:W-:Y:S02]  /*2190*/  UIADD3 UR32, UPT, UPT, UR32, 0x8400, URZ ;  /* 0x0000840020207890 */ /* 0x000fe4000fffe0ff */
[----:B------:R-:W-:-:S02]  /*21a0*/  UIADD3.X UR23, UPT, UPT, URZ, UR43, URZ, UP2, !UPT ;  /* 0x0000002bff177290 */ /* 0x000fc400097fe4ff */
[----:B------:R-:W-:Y:S02]  /*21b0*/  UIADD3 UR24, UPT, UPT, UR7, 0x14400, UR24 ;  /* 0x0001440007187890 */ /* 0x000fe4000fffe018 */
[----:B------:R-:W-:Y:S02]  /*21c0*/  UIADD3.X UR39, UPT, UPT, URZ, UR43, URZ, UP1, !UPT ;  /* 0x0000002bff277290 */ /* 0x000fe40008ffe4ff */
[----:B------:R-:W-:Y:S02]  /*21d0*/  UIADD3 UR8, UPT, UPT, UR8, 0x2c400, URZ ;  /* 0x0002c40008087890 */ /* 0x000fe4000fffe0ff */
[----:B------:R-:W-:Y:S02]  /*21e0*/  ULEA UR16, UR5, UR50, 0xc ;  /* 0x0000003205107291 */ /* 0x000fe4000f8e60ff */
[----:B------:R-:W-:Y:S02]  /*21f0*/  ULEA.HI UR20, UR29, UR11, URZ, 0x16 ;  /* 0x0000000b1d147291 */ /* 0x000fe4000f8fb0ff */
[----:B------:R-:W-:Y:S01]  /*2200*/  UIADD3.X UR41, UPT, UPT, URZ, UR43, URZ, UP0, !UPT ;  /* 0x0000002bff297290 */ /* 0x000fe200087fe4ff */
        /* <DEDUP_REMOVED lines=17> */
.L_x_41:
[----:B------:R-:W-:Y:S05]  /*2320*/  BSYNC.RECONVERGENT B0 ;  /* 0x0000000000007941 */ /* 0x000fea0003800200 */
.L_x_40:
[----:B------:R-:W-:Y:S01]  /*2330*/  UIADD3 UR14, UPT, UPT, UR14, 0x1, URZ ;  /* 0x000000010e0e7890 */ /* 0x000fe2000fffe0ff */
[----:B------:R-:W-:-:S03]  /*2340*/  UMOV UR5, UR15 ;  /* 0x0000000f00057c82 */ /* 0x000fc60008000000 */
[----:B------:R-:W-:-:S09]  /*2350*/  UISETP.NE.AND UP0, UPT, UR14, UR47, UPT ;  /* 0x0000002f0e00728c */ /* 0x000fd2000bf05270 */
[----:B------:R-:W-:Y:S05]  /*2360*/  BRA.U UP0, `(.L_x_42) ;  /* 0xfffffff900f87547 */ /* 0x000fea000b83ffff */
.L_x_34:
[C---:B------:R-:W-:Y:S01]  /*2370*/  LEA R3, R11.reuse, UR7, 0x3 ;  /* 0x000000070b037c11 */ /* 0x040fe2000f8e18ff */
[----:B------:R-:W-:Y:S01]  /*2380*/  NOP ;  /* 0x0000000000007918 */ /* 0x000fe20000000000 */
[----:B-1----:R-:W-:Y:S02]  /*2390*/  SHF.L.U32 R0, R10, 0x1f, RZ ;  /* 0x0000001f0a007819 */ /* 0x002fe400000006ff */
[----:B------:R-:W-:Y:S02]  /*23a0*/  LEA R5, R11, UR7, 0x4 ;  /* 0x000000070b057c11 */ /* 0x000fe4000f8e20ff */
[----:B------:R-:W1:Y:S02]  /*23b0*/  SYNCS.PHASECHK.TRANS64.TRYWAIT P0, [R3+URZ+0x80], R0 ;  /* 0x00008000030075a7 */ /* 0x000e6400080011ff */
[----:B-1----:R-:W-:Y:S05]  /*23c0*/  @!P0 BRA `(.L_x_43) ;  /* 0x0000010c00048947 */ /* 0x002fea0003800000 */
.L_x_198:
[----:B------:R-:W4:Y:S01]  /*23d0*/  LDS.128 R4, [R5+0xe0] ;  /* 0x0000e00005047984 */ /* 0x000f220000000c00 */
[----:B------:R-:W-:Y:S01]  /*23e0*/  UISETP.GE.AND UP0, UPT, UR45, 0x1, UPT ;  /* 0x000000012d00788c */ /* 0x000fe2000bf06270 */
[----:B------:R-:W-:Y:S01]  /*23f0*/  @!PT LDS RZ, [RZ] ;  /* 0x00000000fffff984 */ /* 0x000fe20000000800 */
[----:B------:R-:W-:Y:S01]  /*2400*/  @!PT LDS RZ, [RZ] ;  /* 0x00000000fffff984 */ /* 0x000fe20000000800 */
[----:B------:R-:W-:Y:S01]  /*2410*/  @!PT LDS RZ, [RZ] ;  /* 0x00000000fffff984 */ /* 0x000fe20000000800 */
[----:B------:R-:W-:Y:S01]  /*2420*/  @!PT LDS RZ, [RZ] ;  /* 0x00000000fffff984 */ /* 0x000fe20000000800 */
[----:B------:R1:W-:Y:S06]  /*2430*/  MEMBAR.ALL.CTA ;  /* 0x0000000000007992 */ /* 0x0003ec0000008000 */
[----:B-1----:R-:W1:Y:S01]  /*2440*/  FENCE.VIEW.ASYNC.S ;  /* 0x00000000000073c6 */ /* 0x002e620000000000 */
[----:B----4-:R-:W-:-:S13]  /*2450*/  LOP3.LUT P0, RZ, R6, 0x1, RZ, 0xc0, !PT ;  /* 0x0000000106ff7812 */ /* 0x010fda000780c0ff */
[----:B-1----:R-:W-:Y:S01]  /*2460*/  VOTEU.ANY UP1, P0 ;  /* 0x0000000000ff7886 */ /* 0x002fe20000020100 */
[----:B------:R-:W-:-:S13]  /*2470*/  PLOP3.LUT P0, PT, PT, PT, UP1, 0x80, 0x8 ;  /* 0x000000000008781c */ /* 0x000fda0003f0f018 */
[----:B------:R-:W-:Y:S02]  /*2480*/  @P0 LOP3.LUT R0, R5, 0xffff, RZ, 0xc0, !PT ;  /* 0x0000ffff05000812 */ /* 0x000fe400078ec0ff */
[----:B--2---:R-:W-:Y:S02]  /*2490*/  @P0 MOV R2, R4 ;  /* 0x0000000400020202 */ /* 0x004fe40000000f00 */
[----:B------:R-:W-:Y:S01]  /*24a0*/  @P0 R2UR UR5, R0 ;  /* 0x00000000000502ca */ /* 0x000fe200000e0000 */
[----:B------:R-:W-:Y:S01]  /*24b0*/  VIADD R0, R3, 0x90 ;  /* 0x0000009003007836 */ /* 0x000fe20000000000 */
[----:B------:R-:W-:Y:S02]  /*24c0*/  @P0 SHF.R.U32.HI R4, RZ, 0x10, R5 ;  /* 0x00000010ff040819 */ /* 0x000fe40000011605 */
[----:B------:R-:W-:Y:S02]  /*24d0*/  @P0 R2UR UR6, R2 ;  /* 0x00000000020602ca */ /* 0x000fe400000e0000 */
[----:B------:R-:W-:-:S02]  /*24e0*/  PRMT R0, RZ, 0x654, R0 ;  /* 0x00000654ff007816 */ /* 0x000fc40000000000 */
[----:B------:R-:W-:Y:S02]  /*24f0*/  @P0 R2UR UR4, R4 ;  /* 0x00000000040402ca */ /* 0x000fe400000e0000 */
[----:B------:R1:W-:Y:S03]  /*2500*/  SYNCS.ARRIVE.TRANS64.RED.A1T0 RZ, [R0+URZ], RZ ;  /* 0x000000ff00ff79a7 */ /* 0x0003e600081004ff */
[----:B------:R-:W-:-:S04]  /*2510*/  @UP1 UMOV UR51, UR5 ;  /* 0x0000000500331c82 */ /* 0x000fc80008000000 */
[----:B------:R-:W-:-:S04]  /*2520*/  @UP1 UMOV UR52, UR6 ;  /* 0x0000000600341c82 */ /* 0x000fc80008000000 */
[----:B------:R-:W-:Y:S01]  /*2530*/  @UP1 UMOV UR36, UR4 ;  /* 0x0000000400241c82 */ /* 0x000fe20008000000 */
[----:B------:R-:W-:Y:S05]  /*2540*/  BRA.U !UP0, `(.L_x_44) ;  /* 0x0000000108d47547 */ /* 0x000fea000b800000 */
[----:B------:R-:W2:Y:S01]  /*2550*/  LDCU.128 UR16, c[0x0][0xf10] ;  /* 0x0001e200ff1077ac */ /* 0x000ea20008000c00 */
[----:B------:R-:W4:Y:S01]  /*2560*/  LDCU UR22, c[0x0][0xf20] ;  /* 0x0001e400ff1677ac */ /* 0x000f220008000800 */
[----:B------:R-:W3:Y:S01]  /*2570*/  LDCU UR14, c[0x0][0xf0c] ;  /* 0x0001e180ff0e77ac */ /* 0x000ee20008000800 */
[----:B------:R-:W1:Y:S01]  /*2580*/  LDCU.64 UR8, c[0x0][0xf28] ;  /* 0x0001e500ff0877ac */ /* 0x000e620008000a00 */
[----:B------:R-:W-:Y:S02]  /*2590*/  UISETP.NE.AND UP3, UPT, UR45, 0x1, UPT ;  /* 0x000000012d00788c */ /* 0x000fe4000bf65270 */
[----:B--2---:R-:W-:Y:S02]  /*25a0*/  UIMAD.WIDE.U32 UR10, UR53, UR19, URZ ;  /* 0x00000013350a72a5 */ /* 0x004fe4000f8e00ff */
[----:B------:R-:W-:Y:S02]  /*25b0*/  UIMAD.WIDE.U32 UR4, UR54, UR16, URZ ;  /* 0x00000010360472a5 */ /* 0x000fe4000f8e00ff */
[----:B------:R-:W-:-:S02]  /*25c0*/  UISETP.NE.AND UP0, UPT, UR18, 0x1, UPT ;  /* 0x000000011200788c */ /* 0x000fc4000bf05270 */
[----:B------:R-:W-:Y:S01]  /*25d0*/  UIMAD.WIDE.U32 UR20, UR51, UR19, URZ ;  /* 0x00000013331472a5 */ /* 0x000fe2000f8e00ff */
[----:B------:R-:W-:Y:S02]  /*25e0*/  UMOV UR10, UR11 ;  /* 0x0000000b000a7c82 */ /* 0x000fe40008000000 */
[----:B------:R-:W-:Y:S01]  /*25f0*/  UMOV UR4, UR5 ;  /* 0x0000000500047c82 */ /* 0x000fe20008000000 */
[----:B----4-:R-:W-:Y:S02]  /*2600*/  USHF.R.U32.HI UR10, URZ, UR22, UR10 ;  /* 0x00000016ff0a7299 */ /* 0x010fe4000801160a */
[----:B---3--:R-:W-:Y:S02]  /*2610*/  UISETP.NE.AND UP2, UPT, UR14, 0x1, UPT ;  /* 0x000000010e00788c */ /* 0x008fe4000bf45270 */
[----:B------:R-:W-:Y:S02]  /*2620*/  USHF.R.U32.HI UR4, URZ, UR17, UR4 ;  /* 0x00000011ff047299 */ /* 0x000fe40008011604 */
[----:B------:R-:W-:-:S02]  /*2630*/  USEL UR5, UR53, UR10, !UP0 ;  /* 0x0000000a35057287 */ /* 0x000fc4000c000000 */
[----:B------:R-:W-:Y:S02]  /*2640*/  USEL UR6, UR54, UR4, !UP2 ;  /* 0x0000000436067287 */ /* 0x000fe4000d000000 */
[----:B-1----:R-:W-:Y:S01]  /*2650*/  UIMAD.WIDE.U32 UR10, UR5, UR8, URZ ;  /* 0x00000008050a72a5 */ /* 0x002fe2000f8e00ff */
[----:B------:R-:W-:Y:S01]  /*2660*/  UMOV UR4, UR21 ;  /* 0x0000001500047c82 */ /* 0x000fe20008000000 */
[----:B------:R-:W-:Y:S02]  /*2670*/  UIMAD.WIDE.U32 UR12, UR52, UR16, URZ ;  /* 0x00000010340c72a5 */ /* 0x000fe4000f8e00ff */
[----:B------:R-:W-:-:S03]  /*2680*/  UIMAD.WIDE.U32 UR20, UR6, UR8, URZ ;  /* 0x00000008061472a5 */ /* 0x000fc6000f8e00ff */
[----:B------:R-:W-:Y:S01]  /*2690*/  UMOV UR10, UR11 ;  /* 0x0000000b000a7c82 */ /* 0x000fe20008000000 */
[----:B------:R-:W-:Y:S02]  /*26a0*/  USHF.R.U32.HI UR4, URZ, UR22, UR4 ;  /* 0x00000016ff047299 */ /* 0x000fe40008011604 */
[----:B------:R-:W-:Y:S01]  /*26b0*/  @UP3 USHF.R.U32.HI UR5, URZ, UR9, UR10 ;  /* 0x00000009ff053299 */ /* 0x000fe2000801160a */
[----:B------:R-:W-:Y:S01]  /*26c0*/  UMOV UR12, UR13 ;  /* 0x0000000d000c7c82 */ /* 0x000fe20008000000 */
[----:B------:R-:W-:Y:S01]  /*26d0*/  UMOV UR20, UR21 ;  /* 0x0000001500147c82 */ /* 0x000fe20008000000 */
[----:B------:R-:W-:Y:S02]  /*26e0*/  USHF.R.U32.HI UR17, URZ, UR17, UR12 ;  /* 0x00000011ff117299 */ /* 0x000fe4000801160c */
[----:B------:R-:W-:Y:S02]  /*26f0*/  USEL UR4, UR51, UR4, !UP0 ;  /* 0x0000000433047287 */ /* 0x000fe4000c000000 */
[----:B------:R-:W-:-:S02]  /*2700*/  @UP3 USHF.R.U32.HI UR6, URZ, UR9, UR20 ;  /* 0x00000009ff063299 */ /* 0x000fc40008011614 */
[----:B------:R-:W-:Y:S02]  /*2710*/  UIMAD UR10, UR45, UR5, URZ ;  /* 0x000000052d0a72a4 */ /* 0x000fe4000f8e02ff */
[----:B------:R-:W-:Y:S02]  /*2720*/  USEL UR5, UR52, UR17, !UP2 ;  /* 0x0000001134057287 */ /* 0x000fe4000d000000 */
[----:B------:R-:W-:Y:S02]  /*2730*/  UIMAD UR12, UR45, UR6, URZ ;  /* 0x000000062d0c72a4 */ /* 0x000fe4000f8e02ff */
[----:B------:R-:W-:Y:S02]  /*2740*/  UISETP.GE.AND UP0, UPT, UR4, UR10, UPT ;  /* 0x0000000a0400728c */ /* 0x000fe4000bf06270 */
[----:B------:R-:W-:Y:S02]  /*2750*/  UIMAD.WIDE.U32 UR10, UR4, UR8, URZ ;  /* 0x00000008040a72a5 */ /* 0x000fe4000f8e00ff */
[----:B------:R-:W-:-:S02]  /*2760*/  UISETP.GE.OR UP0, UPT, UR5, UR12, UP0 ;  /* 0x0000000c0500728c */ /* 0x000fc40008706670 */
[----:B------:R-:W-:Y:S02]  /*2770*/  UIMAD.WIDE.U32 UR12, UR5, UR8, URZ ;  /* 0x00000008050c72a5 */ /* 0x000fe4000f8e00ff */
[----:B------:R-:W-:Y:S01]  /*2780*/  UIADD3 UR12, UPT, UPT, -UR5, URZ, URZ ;  /* 0x000000ff050c7290 */ /* 0x000fe2000fffe1ff */
[----:B------:R-:W-:Y:S01]  /*2790*/  UMOV UR10, UR11 ;  /* 0x0000000b000a7c82 */ /* 0x000fe20008000000 */
[----:B------:R-:W-:Y:S02]  /*27a0*/  UIADD3 UR11, UPT, UPT, -UR4, URZ, URZ ;  /* 0x000000ff040b7290 */ /* 0x000fe4000fffe1ff */
[----:B------:R-:W-:-:S03]  /*27b0*/  USHF.R.U32.HI UR10, URZ, UR9, UR10 ;  /* 0x00000009ff0a7299 */ /* 0x000fc6000801160a */
[----:B------:R-:W-:Y:S01]  /*27c0*/  @!UP0 UMOV UR8, UR13 ;  /* 0x0000000d00088c82 */ /* 0x000fe20008000000 */
[----:B------:R-:W-:Y:S02]  /*27d0*/  UIMAD UR11, UR18, UR11, UR51 ;  /* 0x0000000b120b72a4 */ /* 0x000fe4000f8e0233 */
[----:B------:R-:W-:Y:S02]  /*27e0*/  USEL UR10, UR4, UR10, !UP3 ;  /* 0x0000000a040a7287 */ /* 0x000fe4000d800000 */
[----:B------:R-:W-:Y:S02]  /*27f0*/  @!UP0 USHF.R.U32.HI UR8, URZ, UR9, UR8 ;  /* 0x00000009ff088299 */ /* 0x000fe40008011608 */
[----:B------:R-:W-:Y:S02]  /*2800*/  UIADD3 UR9, UPT, UPT, -UR10, URZ, URZ ;  /* 0x000000ff0a097290 */ /* 0x000fe4000fffe1ff */
[----:B------:R-:W-:Y:S02]  /*2810*/  @!UP0 USEL UR8, UR5, UR8, !UP3 ;  /* 0x0000000805088287 */ /* 0x000fe4000d800000 */
[----:B------:R-:W-:-:S02]  /*2820*/  UIMAD UR9, UR45, UR9, UR4 ;  /* 0x000000092d0972a4 */ /* 0x000fc4000f8e0204 */
[----:B------:R-:W-:Y:S02]  /*2830*/  @!UP0 UIADD3 UR10, UPT, UPT, UR10, -UR8, URZ ;  /* 0x800000080a0a8290 */ /* 0x000fe4000fffe0ff */
[----:B------:R-:W-:Y:S02]  /*2840*/  @!UP0 UIMAD UR8, UR9, UR6, UR8 ;  /* 0x00000006090882a4 */ /* 0x000fe4000f8e0208 */
[----:B------:R-:W-:Y:S02]  /*2850*/  @!UP0 UIMAD UR4, UR45, UR10, UR5 ;  /* 0x0000000a2d0482a4 */ /* 0x000fe4000f8e0205 */
[----:B------:R-:W-:Y:S02]  /*2860*/  UIMAD UR6, UR14, UR12, UR52 ;  /* 0x0000000c0e0672a4 */ /* 0x000fe4000f8e0234 */
[----:B------:R-:W-:Y:S01]  /*2870*/  UIMAD UR51, UR4, UR18, UR11 ;  /* 0x00000012043372a4 */ /* 0x000fe2000f8e020b */
[----:B------:R-:W-:Y:S02]  /*2880*/  @!UP0 UMOV UR5, UR8 ;  /* 0x0000000800058c82 */ /* 0x000fe40008000000 */
[----:B------:R-:W-:-:S12]  /*2890*/  UIMAD UR52, UR5, UR14, UR6 ;  /* 0x0000000e053472a4 */ /* 0x000fd8000f8e0206 */
.L_x_44:
[----:B------:R-:W2:Y:S02]  /*28a0*/  LDCU UR4, c[0x0][0xf30] ;  /* 0x0001e600ff0477ac */ /* 0x000ea40008000800 */
[----:B--2---:R-:W-:-:S09]  /*28b0*/  UISETP.NE.AND UP0, UPT, UR4, 0x1, UPT ;  /* 0x000000010400788c */ /* 0x004fd2000bf05270 */
[----:B------:R-:W-:Y:S05]  /*28c0*/  BRA.U UP0, `(.L_x_45) ;  /* 0x0000000100447547 */ /* 0x000fea000b800000 */
[----:B------:R-:W2:Y:S01]  /*28d0*/  LDCU.128 UR16, c[0x0][0xf10] ;  /* 0x0001e200ff1077ac */ /* 0x000ea20008000c00 */
[----:B------:R-:W4:Y:S01]  /*28e0*/  LDCU UR10, c[0x0][0xf0c] ;  /* 0x0001e180ff0a77ac */ /* 0x000f220008000800 */
[----:B------:R-:W1:Y:S01]  /*28f0*/  LDCU UR6, c[0x0][0xf20] ;  /* 0x0001e400ff0677ac */ /* 0x000e620008000800 */
[----:B--2---:R-:W-:Y:S02]  /*2900*/  UIMAD.WIDE.U32 UR8, UR52, UR16, URZ ;  /* 0x00000010340872a5 */ /* 0x004fe4000f8e00ff */
[----:B------:R-:W-:Y:S02]  /*2910*/  UIMAD.WIDE.U32 UR4, UR51, UR19, URZ ;  /* 0x00000013330472a5 */ /* 0x000fe4000f8e00ff */
[----:B----4-:R-:W-:Y:S02]  /*2920*/  UISETP.NE.AND UP2, UPT, UR10, 0x1, UPT ;  /* 0x000000010a00788c */ /* 0x010fe4000bf45270 */
[----:B------:R-:W-:Y:S01]  /*2930*/  UISETP.NE.AND UP0, UPT, UR18, 0x1, UPT ;  /* 0x000000011200788c */ /* 0x000fe2000bf05270 */
[----:B------:R-:W-:-:S02]  /*2940*/  UMOV UR8, UR9 ;  /* 0x0000000900087c82 */ /* 0x000fc40008000000 */
[----:B------:R-:W-:Y:S01]  /*2950*/  UMOV UR4, UR5 ;  /* 0x0000000500047c82 */ /* 0x000fe20008000000 */
[----:B------:R-:W-:Y:S02]  /*2960*/  USHF.R.U32.HI UR17, URZ, UR17, UR8 ;  /* 0x00000011ff117299 */ /* 0x000fe40008011608 */
[----:B-1----:R-:W-:Y:S02]  /*2970*/  USHF.R.U32.HI UR4, URZ, UR6, UR4 ;  /* 0x00000006ff047299 */ /* 0x002fe40008011604 */
[----:B------:R-:W-:Y:S02]  /*2980*/  USEL UR5, UR52, UR17, !UP2 ;  /* 0x0000001134057287 */ /* 0x000fe4000d000000 */
[----:B------:R-:W-:-:S04]  /*2990*/  USEL UR4, UR51, UR4, !UP0 ;  /* 0x0000000433047287 */ /* 0x000fc8000c000000 */
[----:B------:R-:W-:Y:S02]  /*29a0*/  UIADD3 UR6, UPT, UPT, UR5, -UR4, URZ ;  /* 0x8000000405067290 */ /* 0x000fe4000fffe0ff */
[----:B------:R-:W-:Y:S02]  /*29b0*/  UIADD3 UR4, UPT, UPT, -UR5, UR4, URZ ;  /* 0x0000000405047290 */ /* 0x000fe4000fffe1ff */
[----:B------:R-:W-:Y:S02]  /*29c0*/  UIMAD UR51, UR6, UR18, UR51 ;  /* 0x00000012063372a4 */ /* 0x000fe4000f8e0233 */
[----:B------:R-:W-:-:S12]  /*29d0*/  UIMAD UR52, UR4, UR10, UR52 ;  /* 0x0000000a043472a4 */ /* 0x000fd8000f8e0234 */
.L_x_45:
[----:B------:R-:W-:Y:S01]  /*29e0*/  VIADD R11, R11, 0x1 ;  /* 0x000000010b0b7836 */ /* 0x000fe20000000000 */
[----:B------:R-:W-:Y:S02]  /*29f0*/  R2UR UR5, R178 ;  /* 0x00000000b20572ca */ /* 0x000fe400000e0000 */
[----:B------:R-:W-:Y:S02]  /*2a00*/  R2UR UR4, R179 ;  /* 0x00000000b30472ca */ /* 0x000fe400000e0000 */
[C---:B------:R-:W-:Y:S02]  /*2a10*/  ISETP.NE.AND P0, PT, R11.reuse, 0x2, PT ;  /* 0x000000020b00780c */ /* 0x040fe40003f05270 */
[----:B------:R-:W-:Y:S02]  /*2a20*/  PLOP3.LUT P2, PT, PT, PT, PT, 0x80, 0x8 ;  /* 0x000000000008781c */ /* 0x000fe40003f4f070 */
[----:B------:R-:W-:Y:S02]  /*2a30*/  SEL R3, RZ, 0x1, P0 ;  /* 0x00000001ff037807 */ /* 0x000fe40000000000 */
[----:B------:R-:W-:-:S02]  /*2a40*/  SEL R11, R11, RZ, P0 ;  /* 0x000000ff0b0b7207 */ /* 0x000fc40000000000 */
[----:B------:R-:W-:Y:S01]  /*2a50*/  LOP3.LUT R10, R10, R3, RZ, 0x3c, !PT ;  /* 0x000000030a0a7212 */ /* 0x000fe200078e3cff */
[----:B------:R-:W-:Y:S02]  /*2a60*/  UIADD3 UR27, UPT, UPT, UR51, UR5, URZ ;  /* 0x00000005331b7290 */ /* 0x000fe4000fffe0ff */
[----:B------:R-:W-:Y:S01]  /*2a70*/  UIADD3 UR12, UPT, UPT, UR52, UR4, URZ ;  /* 0x00000004340c7290 */ /* 0x000fe2000fffe0ff */
[----:B------:R-:W-:Y:S11]  /*2a80*/  BRA.U UP1, `(.L_x_46) ;  /* 0xffffffed01a07547 */ /* 0x000ff6000b83ffff */
[----:B------:R-:W-:Y:S01]  /*2a90*/  UIADD3 UR7, UPT, UPT, UR7, 0x18, URZ ;  /* 0x0000001807077890 */ /* 0x000fe2000fffe0ff */
[----:B------:R-:W-:-:S03]  /*2aa0*/  SHF.L.U32 R3, R12, 0x1f, RZ ;  /* 0x0000001f0c037819 */ /* 0x000fc600000006ff */
[----:B------:R-:W-:-:S09]  /*2ab0*/  ULEA UR4, UR15, UR7, 0x3 ;  /* 0x000000070f047291 */ /* 0x000fd2000f8e18ff */
[----:B------:R-:W2:Y:S02]  /*2ac0*/  SYNCS.PHASECHK.TRANS64.TRYWAIT P0, [UR4], R3 ;  /* 0x00000003ff0075a7 */ /* 0x000ea40008001104 */
[----:B--2---:R-:W-:Y:S05]  /*2ad0*/  @!P0 BRA `(.L_x_47) ;  /* 0x0000010400548947 */ /* 0x004fea0003800000 */
.L_x_200:
[----:B------:R-:W-:-:S04]  /*2ae0*/  UIADD3 UR4, UPT, UPT, UR15, 0x1, URZ ;  /* 0x000000010f047890 */ /* 0x000fc8000fffe0ff */
[----:B------:R-:W-:-:S04]  /*2af0*/  UISETP.NE.AND UP0, UPT, UR4, 0x3, UPT ;  /* 0x000000030400788c */ /* 0x000fc8000bf05270 */
[----:B------:R-:W-:Y:S02]  /*2b00*/  USEL UR6, URZ, 0x1, UP0 ;  /* 0x00000001ff067887 */ /* 0x000fe40008000000 */
[----:B------:R-:W-:-:S04]  /*2b10*/  USEL UR4, UR4, URZ, UP0 ;  /* 0x000000ff04047287 */ /* 0x000fc80008000000 */
[----:B------:R-:W-:Y:S01]  /*2b20*/  ULEA UR5, UR4, UR7, 0x3 ;  /* 0x0000000704057291 */ /* 0x000fe2000f8e18ff */
[----:B------:R-:W-:-:S04]  /*2b30*/  LOP3.LUT R12, R12, UR6, RZ, 0x3c, !PT ;  /* 0x000000060c0c7c12 */ /* 0x000fc8000f8e3cff */
[----:B-1----:R-:W-:-:S04]  /*2b40*/  SHF.L.U32 R3, R12, 0x1f, RZ ;  /* 0x0000001f0c037819 */ /* 0x002fc800000006ff */
[----:B------:R-:W1:Y:S02]  /*2b50*/  SYNCS.PHASECHK.TRANS64.TRYWAIT P0, [UR5], R3 ;  /* 0x00000003ff0075a7 */ /* 0x000e640008001105 */
[----:B-1----:R-:W-:Y:S05]  /*2b60*/  @!P0 BRA `(.L_x_48) ;  /* 0x0000010400488947 */ /* 0x002fea0003800000 */
.L_x_202:
[----:B------:R-:W-:-:S04]  /*2b70*/  UIADD3 UR4, UPT, UPT, UR4, 0x1, URZ ;  /* 0x0000000104047890 */ /* 0x000fc8000fffe0ff */
[----:B------:R-:W-:-:S04]  /*2b80*/  UISETP.NE.AND UP0, UPT, UR4, 0x3, UPT ;  /* 0x000000030400788c */ /* 0x000fc8000bf05270 */
[----:B------:R-:W-:Y:S02]  /*2b90*/  USEL UR5, URZ, 0x1, UP0 ;  /* 0x00000001ff057887 */ /* 0x000fe40008000000 */
[----:B------:R-:W-:-:S04]  /*2ba0*/  USEL UR4, UR4, URZ, UP0 ;  /* 0x000000ff04047287 */ /* 0x000fc80008000000 */
[----:B------:R-:W-:Y:S01]  /*2bb0*/  ULEA UR4, UR4, UR7, 0x3 ;  /* 0x0000000704047291 */ /* 0x000fe2000f8e18ff */
[----:B-1----:R-:W-:-:S04]  /*2bc0*/  LOP3.LUT R3, R12, UR5, RZ, 0x3c, !PT ;  /* 0x000000050c037c12 */ /* 0x002fc8000f8e3cff */
[----:B------:R-:W-:Y:S01]  /*2bd0*/  SHF.L.U32 R3, R3, 0x1f, RZ ;  /* 0x0000001f03037819 */ /* 0x000fe200000006ff */
[----:B------:R-:W-:-:S07]  /*2be0*/  IMAD.U32 R0, RZ, RZ, UR4 ;  /* 0x00000004ff007e24 */ /* 0x000fce000f8e00ff */
.L_x_49:
[----:B-1----:R1:W2:Y:S02]  /*2bf0*/  SYNCS.PHASECHK.TRANS64.TRYWAIT P0, [R0+URZ], R3 ;  /* 0x00000003000075a7 */ /* 0x0022a400080011ff */
[----:B--2---:R-:W-:Y:S05]  /*2c00*/  @!P0 NANOSLEEP.SYNCS 0x989680 ;  /* 0x009896800000895d */ /* 0x004fea0003900000 */
[----:B------:R-:W2:Y:S02]  /*2c10*/  @!P0 SYNCS.PHASECHK.TRANS64 P0, [R0+URZ], R3 ;  /* 0x00000003000085a7 */ /* 0x000ea400080010ff */
[----:B--2---:R-:W-:Y:S05]  /*2c20*/  @P0 EXIT ;  /* 0x000000000000094d */ /* 0x004fea0003800000 */
[----:B------:R-:W-:Y:S05]  /*2c30*/  BRA `(.L_x_49) ;  /* 0xfffffffc00ec7947 */ /* 0x000fea000383ffff */
.L_x_22:
[----:B------:R-:W2:Y:S02]  /*2c40*/  S2UR UR4, SR_CgaCtaId ;  /* 0x00000000000479c3 */ /* 0x000ea40000008800 */
[----:B--2---:R-:W-:-:S04]  /*2c50*/  UISETP.NE.AND UP0, UPT, UR4, URZ, UPT ;  /* 0x000000ff0400728c */ /* 0x004fc8000bf05270 */
[----:B------:R-:W-:-:S09]  /*2c60*/  UISETP.NE.OR UP0, UPT, UR20, 0x1, UP0 ;  /* 0x000000011400788c */ /* 0x000fd20008705670 */
[----:B------:R-:W-:Y:S05]  /*2c70*/  BRA.U UP0, `(.L_x_50) ;  /* 0x00000005004c7547 */ /* 0x000fea000b800000 */
[----:B------:R-:W2:Y:S01]  /*2c80*/  S2UR UR5, SR_CgaCtaId ;  /* 0x00000000000579c3 */ /* 0x000ea20000008800 */
[----:B------:R-:W-:Y:S01]  /*2c90*/  UMOV UR4, 0x400 ;  /* 0x0000040000047882 */ /* 0x000fe20000000000 */
[----:B------:R-:W-:Y:S01]  /*2ca0*/  ISETP.GE.U32.AND P2, PT, R0, 0x2, PT ;  /* 0x000000020000780c */ /* 0x000fe20003f46070 */
[----:B------:R-:W-:Y:S01]  /*2cb0*/  IMAD.MOV.U32 R12, RZ, RZ, 0x1 ;  /* 0x00000001ff0c7424 */ /* 0x000fe200078e00ff */
[----:B------:R-:W-:Y:S02]  /*2cc0*/  CS2R R10, SRZ ;  /* 0x00000000000a7805 */ /* 0x000fe4000001ff00 */
[----:B------:R-:W-:Y:S01]  /*2cd0*/  CS2R R8, SRZ ;  /* 0x0000000000087805 */ /* 0x000fe2000001ff00 */
[----:B--2---:R-:W-:-:S03]  /*2ce0*/  ULEA UR6, UR5, UR4, 0x18 ;  /* 0x0000000405067291 */ /* 0x004fc6000f8ec0ff */
[----:B------:R-:W-:-:S09]  /*2cf0*/  UMOV UR5, URZ ;  /* 0x000000ff00057c82 */ /* 0x000fd20008000000 */
.L_x_54:
[----:B------:R-:W-:Y:S02]  /*2d00*/  LEA R2, R8, UR6, 0x3 ;  /* 0x0000000608027c11 */ /* 0x000fe4000f8e18ff */
[----:B------:R-:W-:-:S03]  /*2d10*/  SHF.L.U32 R5, R9, 0x1f, RZ ;  /* 0x0000001f09057819 */ /* 0x000fc600000006ff */
[----:B------:R-:W-:Y:S01]  /*2d20*/  VIADD R4, R2, 0xc0 ;  /* 0x000000c002047836 */ /* 0x000fe20000000000 */
[----:B------:R-:W2:Y:S02]  /*2d30*/  SYNCS.PHASECHK.TRANS64.TRYWAIT P0, [R2+URZ+0xb0], R5 ;  /* 0x0000b005020075a7 */ /* 0x000ea400080011ff */
[----:B--2---:R-:W-:Y:S05]  /*2d40*/  @!P0 BRA `(.L_x_51) ;  /* 0x0000010000e88947 */ /* 0x004fea0003800000 */
.L_x_203:
[----:B------:R-:W-:Y:S01]  /*2d50*/  ULEA UR4, UR5, UR6, 0x3 ;  /* 0x0000000605047291 */ /* 0x000fe2000f8e18ff */
[----:B------:R-:W-:Y:S02]  /*2d60*/  PRMT R4, RZ, 0x654, R4 ;  /* 0x00000654ff047816 */ /* 0x000fe40000000004 */
[----:B--2---:R-:W-:Y:S01]  /*2d70*/  SHF.L.U32 R5, R12, 0x1f, RZ ;  /* 0x0000001f0c057819 */ /* 0x004fe200000006ff */
[----:B------:R-:W-:Y:S01]  /*2d80*/  UIADD3 UR7, UPT, UPT, UR4, 0x80, URZ ;  /* 0x0000008004077890 */ /* 0x000fe2000fffe0ff */
[----:B------:R2:W-:Y:S05]  /*2d90*/  SYNCS.ARRIVE.TRANS64.RED.A1T0 RZ, [R4+URZ], RZ ;  /* 0x000000ff04ff79a7 */ /* 0x0005ea00081004ff */
[----:B------:R-:W-:Y:S01]  /*2da0*/  IMAD.U32 R7, RZ, RZ, UR7 ;  /* 0x00000007ff077e24 */ /* 0x000fe2000f8e00ff */
[----:B------:R-:W3:Y:S04]  /*2db0*/  SYNCS.PHASECHK.TRANS64.TRYWAIT P0, [UR4+0x90], R5 ;  /* 0x00009005ff0075a7 */ /* 0x000ee80008001104 */
[----:B------:R-:W-:Y:S01]  /*2dc0*/  PRMT R6, R0, 0x654, R7 ;  /* 0x0000065400067816 */ /* 0x000fe20000000007 */
[----:B--2---:R-:W-:Y:S01]  /*2dd0*/  @!P2 IMAD.MOV.U32 R4, RZ, RZ, 0x10 ;  /* 0x00000010ff04a424 */ /* 0x004fe200078e00ff */
[----:B---3--:R-:W-:Y:S06]  /*2de0*/  @!P0 BRA `(.L_x_52) ;  /* 0x0000010000d48947 */ /* 0x008fec0003800000 */
.L_x_205:
[----:B------:R-:W-:Y:S01]  /*2df0*/  ULEA UR8, UR5, UR6, 0x4 ;  /* 0x0000000605087291 */ /* 0x000fe2000f8e20ff */
[----:B------:R-:W-:Y:S01]  /*2e00*/  SEL R3, R6, R3, !P2 ;  /* 0x0000000306037207 */ /* 0x000fe20005000000 */
[----:B------:R-:W-:Y:S01]  /*2e10*/  UIADD3 UR9, UPT, UPT, UR4, 0x80, URZ ;  /* 0x0000008004097890 */ /* 0x000fe2000fffe0ff */
[----:B--2---:R-:W-:Y:S01]  /*2e20*/  LEA R2, R11, UR6, 0x3 ;  /* 0x000000060b027c11 */ /* 0x004fe2000f8e18ff */
[----:B------:R-:W-:Y:S01]  /*2e30*/  UIADD3 UR8, UPT, UPT, UR8, 0xe0, URZ ;  /* 0x000000e008087890 */ /* 0x000fe2000fffe0ff */
[----:B------:R-:W-:Y:S01]  /*2e40*/  SHF.L.U32 R5, R10, 0x1f, RZ ;  /* 0x0000001f0a057819 */ /* 0x000fe200000006ff */
[----:B------:R2:W-:Y:S01]  /*2e50*/  @!P2 SYNCS.ARRIVE.TRANS64.RED RZ, [R3+URZ], R4 ;  /* 0x0000000403ffa9a7 */ /* 0x0005e200080004ff */
[----:B------:R-:W-:Y:S01]  /*2e60*/  UIADD3 UR4, UPT, UPT, UR5, 0x1, URZ ;  /* 0x0000000105047890 */ /* 0x000fe2000fffe0ff */
[----:B------:R-:W-:-:S03]  /*2e70*/  VIADD R8, R8, 0x1 ;  /* 0x0000000108087836 */ /* 0x000fc60000000000 */
[----:B------:R-:W-:Y:S02]  /*2e80*/  UISETP.NE.AND UP0, UPT, UR4, 0x2, UPT ;  /* 0x000000020400788c */ /* 0x000fe4000bf05270 */
[----:B------:R-:W-:Y:S06]  /*2e90*/  UGETNEXTWORKID.BROADCAST [UR8], [UR9] ;  /* 0x00000000080073ca */ /* 0x000fec0008000100 */
[----:B------:R-:W-:Y:S01]  /*2ea0*/  USEL UR7, URZ, 0x1, UP0 ;  /* 0x00000001ff077887 */ /* 0x000fe20008000000 */
[----:B------:R-:W-:Y:S01]  /*2eb0*/  ISETP.NE.AND P0, PT, R8, 0x2, PT ;  /* 0x000000020800780c */ /* 0x000fe20003f05270 */
[----:B------:R-:W-:Y:S01]  /*2ec0*/  USEL UR5, UR4, URZ, UP0 ;  /* 0x000000ff04057287 */ /* 0x000fe20008000000 */
[----:B------:R-:W3:Y:S03]  /*2ed0*/  SYNCS.PHASECHK.TRANS64.TRYWAIT P1, [R2+URZ+0x80], R5 ;  /* 0x00008005020075a7 */ /* 0x000ee600080211ff */
[----:B------:R-:W-:Y:S01]  /*2ee0*/  LOP3.LUT R12, R12, UR7, RZ, 0x3c, !PT ;  /* 0x000000070c0c7c12 */ /* 0x000fe2000f8e3cff */
[----:B--23--:R-:W-:Y:S07]  /*2ef0*/  @!P1 BRA `(.L_x_53) ;  /* 0x0000010000a89947 */ /* 0x00cfee0003800000 */
.L_x_206:
[C---:B------:R-:W-:Y:S01]  /*2f00*/  LEA R4, R11.reuse, UR6, 0x4 ;  /* 0x000000060b047c11 */ /* 0x040fe2000f8e20ff */
[----:B--2---:R-:W-:Y:S01]  /*2f10*/  VIADD R2, R2, 0x90 ;  /* 0x0000009002027836 */ /* 0x004fe20000000000 */
[----:B------:R-:W-:Y:S01]  /*2f20*/  SEL R8, R8, RZ, P0 ;  /* 0x000000ff08087207 */ /* 0x000fe20000000000 */
[----:B------:R-:W-:-:S03]  /*2f30*/  VIADD R11, R11, 0x1 ;  /* 0x000000010b0b7836 */ /* 0x000fc60000000000 */
[----:B------:R-:W2:Y:S01]  /*2f40*/  LDS.128 R4, [R4+0xe0] ;  /* 0x0000e00004047984 */ /* 0x000ea20000000c00 */
[----:B------:R-:W-:Y:S02]  /*2f50*/  PRMT R2, RZ, 0x654, R2 ;  /* 0x00000654ff027816 */ /* 0x000fe40000000002 */
[C---:B------:R-:W-:Y:S01]  /*2f60*/  ISETP.NE.AND P1, PT, R11.reuse, 0x2, PT ;  /* 0x000000020b00780c */ /* 0x040fe20003f25270 */
[----:B------:R-:W-:Y:S01]  /*2f70*/  @!PT LDS RZ, [RZ] ;  /* 0x00000000fffff984 */ /* 0x000fe20000000800 */
[----:B------:R-:W-:Y:S01]  /*2f80*/  @!PT LDS RZ, [RZ] ;  /* 0x00000000fffff984 */ /* 0x000fe20000000800 */
[----:B------:R-:W-:Y:S01]  /*2f90*/  @!PT LDS RZ, [RZ] ;  /* 0x00000000fffff984 */ /* 0x000fe20000000800 */
[----:B------:R-:W-:Y:S01]  /*2fa0*/  @!PT LDS RZ, [RZ] ;  /* 0x00000000fffff984 */ /* 0x000fe20000000800 */
[----:B------:R3:W-:Y:S06]  /*2fb0*/  MEMBAR.ALL.CTA ;  /* 0x0000000000007992 */ /* 0x0007ec0000008000 */
[----:B---3--:R-:W3:Y:S01]  /*2fc0*/  FENCE.VIEW.ASYNC.S ;  /* 0x00000000000073c6 */ /* 0x008ee20000000000 */
[----:B------:R-:W-:Y:S01]  /*2fd0*/  SEL R11, R11, RZ, P1 ;  /* 0x000000ff0b0b7207 */ /* 0x000fe20000800000 */
[----:B---3--:R3:W-:Y:S01]  /*2fe0*/  SYNCS.ARRIVE.TRANS64.RED.A1T0 RZ, [R2+URZ], RZ ;  /* 0x000000ff02ff79a7 */ /* 0x0087e200081004ff */
[----:B--2---:R-:W-:-:S02]  /*2ff0*/  LOP3.LUT P3, RZ, R6, 0x1, RZ, 0xc0, !PT ;  /* 0x0000000106ff7812 */ /* 0x004fc4000786c0ff */
[----:B------:R-:W-:-:S04]  /*3000*/  SEL R5, RZ, 0x1, P1 ;  /* 0x00000001ff057807 */ /* 0x000fc80000800000 */
[----:B------:R-:W-:Y:S02]  /*3010*/  LOP3.LUT R10, R10, R5, RZ, 0x3c, !PT ;  /* 0x000000050a0a7212 */ /* 0x000fe400078e3cff */
[----:B---3--:R-:W-:-:S04]  /*3020*/  SEL R2, RZ, 0x1, P0 ;  /* 0x00000001ff027807 */ /* 0x008fc80000000000 */
[----:B------:R-:W-:Y:S01]  /*3030*/  LOP3.LUT R9, R9, R2, RZ, 0x3c, !PT ;  /* 0x0000000209097212 */ /* 0x000fe200078e3cff */
[----:B------:R-:W-:Y:S06]  /*3040*/  @P3 BRA `(.L_x_54) ;  /* 0xfffffffc002c3947 */ /* 0x000fec000383ffff */
[----:B------:R-:W-:Y:S01]  /*3050*/  ULEA UR4, UR5, UR6, 0x3 ;  /* 0x0000000605047291 */ /* 0x000fe2000f8e18ff */
[----:B------:R-:W-:-:S08]  /*3060*/  SHF.L.U32 R3, R12, 0x1f, RZ ;  /* 0x0000001f0c037819 */ /* 0x000fd000000006ff */
[----:B------:R-:W2:Y:S02]  /*3070*/  SYNCS.PHASECHK.TRANS64 P0, [UR4+0x90], R3 ;  /* 0x00009003ff0075a7 */ /* 0x000ea40008001004 */
[----:B--2---:R-:W-:Y:S05]  /*3080*/  @P0 BRA `(.L_x_55) ;  /* 0x0000000000080947 */ /* 0x004fea0003800000 */
[----:B------:R-:W2:Y:S02]  /*3090*/  SYNCS.PHASECHK.TRANS64.TRYWAIT P0, [UR4+0x90], R3 ;  /* 0x00009003ff0075a7 */ /* 0x000ea40008001104 */
[----:B--2---:R-:W-:Y:S05]  /*30a0*/  @!P0 BRA `(.L_x_56) ;  /* 0x0000010000508947 */ /* 0x004fea0003800000 */
.L_x_55:
[----:B------:R-:W-:-:S04]  /*30b0*/  UIADD3 UR7, UPT, UPT, UR5, 0x1, URZ ;  /* 0x0000000105077890 */ /* 0x000fc8000fffe0ff */
[----:B------:R-:W-:-:S04]  /*30c0*/  UISETP.NE.AND UP0, UPT, UR7, 0x2, UPT ;  /* 0x000000020700788c */ /* 0x000fc8000bf05270 */
[----:B------:R-:W-:Y:S02]  /*30d0*/  USEL UR8, URZ, 0x1, UP0 ;  /* 0x00000001ff087887 */ /* 0x000fe40008000000 */
[----:B------:R-:W-:-:S04]  /*30e0*/  USEL UR7, UR7, URZ, UP0 ;  /* 0x000000ff07077287 */ /* 0x000fc80008000000 */
[----:B------:R-:W-:Y:S01]  /*30f0*/  ULEA UR7, UR7, UR6, 0x3 ;  /* 0x0000000607077291 */ /* 0x000fe2000f8e18ff */
[----:B--2---:R-:W-:-:S04]  /*3100*/  LOP3.LUT R3, R12, UR8, RZ, 0x3c, !PT ;  /* 0x000000080c037c12 */ /* 0x004fc8000f8e3cff */
[----:B------:R-:W-:-:S04]  /*3110*/  SHF.L.U32 R0, R3, 0x1f, RZ ;  /* 0x0000001f03007819 */ /* 0x000fc800000006ff */
[----:B------:R-:W2:Y:S02]  /*3120*/  SYNCS.PHASECHK.TRANS64 P0, [UR7+0x90], R0 ;  /* 0x00009000ff0075a7 */ /* 0x000ea40008001007 */
[----:B-12---:R-:W-:Y:S05]  /*3130*/  @P0 EXIT ;  /* 0x000000000000094d */ /* 0x006fea0003800000 */
[----:B------:R-:W-:Y:S02]  /*3140*/  SHF.L.U32 R3, R3, 0x1f, RZ ;  /* 0x0000001f03037819 */ /* 0x000fe400000006ff */
[----:B------:R-:W-:-:S07]  /*3150*/  MOV R0, UR7 ;  /* 0x0000000700007c02 */ /* 0x000fce0008000f00 */
.L_x_57:
[----:B-1----:R1:W2:Y:S02]  /*3160*/  SYNCS.PHASECHK.TRANS64.TRYWAIT P0, [R0+URZ+0x90], R3 ;  /* 0x00009003000075a7 */ /* 0x0022a400080011ff */
[----:B--2---:R-:W-:Y:S05]  /*3170*/  @!P0 NANOSLEEP.SYNCS 0x989680 ;  /* 0x009896800000895d */ /* 0x004fea0003900000 */
[----:B------:R-:W2:Y:S02]  /*3180*/  @!P0 SYNCS.PHASECHK.TRANS64 P0, [R0+URZ+0x90], R3 ;  /* 0x00009003000085a7 */ /* 0x000ea400080010ff */
[----:B--2---:R-:W-:Y:S05]  /*3190*/  @P0 EXIT ;  /* 0x000000000000094d */ /* 0x004fea0003800000 */
[----:B------:R-:W-:Y:S05]  /*31a0*/  BRA `(.L_x_57) ;  /* 0xfffffffc00ec7947 */ /* 0x000fea000383ffff */
.L_x_50:
[----:B------:R-:W-:Y:S05]  /*31b0*/  BRA.U UP4, `(.L_x_58) ;  /* 0x0000001904147547 */ /* 0x000fea000b800000 */
[----:B------:R-:W2:Y:S01]  /*31c0*/  S2UR UR7, SR_CgaCtaId ;  /* 0x00000000000779c3 */ /* 0x000ea20000008800 */
[----:B------:R-:W-:Y:S01]  /*31d0*/  UMOV UR4, 0x40 ;  /* 0x0000004000047882 */ /* 0x000fe20000000000 */
[----:B------:R-:W-:Y:S01]  /*31e0*/  NOP ;  /* 0x0000000000007918 */ /* 0x000fe20000000000 */
[----:B------:R-:W-:Y:S01]  /*31f0*/  UMOV UR6, 0x400 ;  /* 0x0000040000067882 */ /* 0x000fe20000000000 */
[----:B--2---:R-:W-:Y:S02]  /*3200*/  ULEA UR5, UR7, UR4, 0x18 ;  /* 0x0000000407057291 */ /* 0x004fe4000f8ec0ff */
[----:B------:R-:W-:-:S07]  /*3210*/  ULEA UR6, UR7, UR6, 0x18 ;  /* 0x0000000607067291 */ /* 0x000fce000f8ec0ff */
[----:B------:R-:W2:Y:S02]  /*3220*/  LDS.U8 R0, [UR5+0x1c] ;  /* 0x00001c05ff007984 */ /* 0x000ea40008000000 */
[----:B--2---:R-:W-:-:S13]  /*3230*/  ISETP.NE.AND P0, PT, R0, RZ, PT ;  /* 0x000000ff0000720c */ /* 0x004fda0003f05270 */
[----:B------:R-:W-:Y:S05]  /*3240*/  @P0 BRA `(.L_x_59) ;  /* 0x0000000000580947 */ /* 0x000fea0003800000 */
[----:B------:R-:W-:-:S13]  /*3250*/  ELECT P0, URZ, PT ;  /* 0x0000000000ff782f */ /* 0x000fda0003800000 */
[----:B------:R-:W-:Y:S05]  /*3260*/  @!P0 BRA `(.L_x_60) ;  /* 0x0000000000608947 */ /* 0x000fea0003800000 */
[----:B------:R-:W-:Y:S01]  /*3270*/  UMOV UR4, 0x10 ;  /* 0x0000001000047882 */ /* 0x000fe20000000000 */
[----:B------:R-:W-:Y:S01]  /*3280*/  HFMA2 R0, -RZ, RZ, 0, 5.9604644775390625e-08 ;  /* 0x00000001ff007431 */ /* 0x000fe200000001ff */
[----:B------:R-:W-:-:S03]  /*3290*/  MOV R3, 0xffff ;  /* 0x0000ffff00037802 */ /* 0x000fc60000000f00 */
[----:B------:R-:W-:Y:S04]  /*32a0*/  DEPBAR.LE SB2, 0x36 ;  /* 0x0000ad800000791a */ /* 0x000fe80000000000 */
[----:B------:R-:W2:Y:S02]  /*32b0*/  UTCATOMSWS.FIND_AND_SET.ALIGN UP0, UR4, UR4 ;  /* 0x00000004000475e3 */ /* 0x000ea40008000800 */
[----:B--2---:R-:W-:Y:S01]  /*32c0*/  MOV R4, UR4 ;  /* 0x0000000400047c02 */ /* 0x004fe20008000f00 */
[----:B------:R-:W-:Y:S06]  /*32d0*/  BRA.U UP0, `(.L_x_61) ;  /* 0x0000000100187547 */ /* 0x000fec000b800000 */
.L_x_62:
[----:B------:R-:W-:Y:S05]  /*32e0*/  NANOSLEEP 0x64 ;  /* 0x000000640000795d */ /* 0x000fea0003800000 */
[----:B------:R-:W-:-:S05]  /*32f0*/  UMOV UR4, 0x10 ;  /* 0x0000001000047882 */ /* 0x000fca0000000000 */
[----:B------:R-:W-:Y:S04]  /*3300*/  DEPBAR.LE SB2, 0x36 ;  /* 0x0000ad800000791a */ /* 0x000fe80000000000 */
[----:B------:R-:W2:Y:S02]  /*3310*/  UTCATOMSWS.FIND_AND_SET.ALIGN UP0, UR4, UR4 ;  /* 0x00000004000475e3 */ /* 0x000ea40008000800 */
[----:B--2---:R-:W-:Y:S01]  /*3320*/  MOV R4, UR4 ;  /* 0x0000000400047c02 */ /* 0x004fe20008000f00 */
[----:B------:R-:W-:Y:S05]  /*3330*/  BRA.U !UP0, `(.L_x_62) ;  /* 0xfffffffd08e87547 */ /* 0x000fea000b83ffff */
.L_x_61:
[-C--:B------:R-:W-:Y:S02]  /*3340*/  SHF.L.U32 R3, R3, R4.reuse, RZ ;  /* 0x0000000403037219 */ /* 0x080fe400000006ff */
[----:B------:R-:W-:Y:S01]  /*3350*/  SHF.L.U32 R0, R0, R4, RZ ;  /* 0x0000000400007219 */ /* 0x000fe200000006ff */
[----:B------:R-:W-:Y:S02]  /*3360*/  IMAD.SHL.U32 R4, R4, 0x20, RZ ;  /* 0x0000002004047824 */ /* 0x000fe400078e00ff */
[----:B------:R2:W-:Y:S04]  /*3370*/  ATOMS.OR RZ, [UR5+0x14], R3 ;  /* 0x00001403ffff798c */ /* 0x0005e8000b000005 */
[----:B------:R2:W-:Y:S04]  /*3380*/  ATOMS.OR RZ, [UR5+0x18], R0 ;  /* 0x00001800ffff798c */ /* 0x0005e8000b000005 */
[----:B------:R2:W-:Y:S01]  /*3390*/  STS [UR6+0x100], R4 ;  /* 0x00010004ff007988 */ /* 0x0005e20008000806 */
[----:B------:R-:W-:Y:S05]  /*33a0*/  BRA `(.L_x_60) ;  /* 0x0000000000107947 */ /* 0x000fea0003800000 */
.L_x_59:
[----:B------:R-:W-:Y:S02]  /*33b0*/  MOV R0, 0xffffffff ;  /* 0xffffffff00007802 */ /* 0x000fe40000000f00 */
[----:B------:R-:W-:-:S03]  /*33c0*/  MOV R4, 0x33f0 ;  /* 0x000033f000047802 */ /* 0x000fc60000000f00 */
[----:B------:R2:W-:Y:S04]  /*33d0*/  STS [UR6+0x100], R0 ;  /* 0x00010000ff007988 */ /* 0x0005e80008000806 */
[----:B-12--5:R-:W-:Y:S05]  /*33e0*/  CALL.REL.NOINC `($__internal_1_$__cuda_sm10x_tcgen05_guardrail_trap_phase_invalid_during_alloc) ;  /* 0x00000108001c7944 */ /* 0x026fea0003c00000 */
.L_x_60:
[----:B------:R-:W-:Y:S05]  /*33f0*/  WARPSYNC.ALL ;  /* 0x0000000000007948 */ /* 0x000fea0003800000 */
[----:B------:R-:W3:Y:S01]  /*3400*/  S2UR UR4, SR_CgaCtaId ;  /* 0x00000000000479c3 */ /* 0x000ee20000008800 */
[----:B------:R-:W-:Y:S01]  /*3410*/  UMOV UR50, 0x400 ;  /* 0x0000040000327882 */ /* 0x000fe20000000000 */
[----:B------:R-:W-:-:S06]  /*3420*/  NOP ;  /* 0x0000000000007918 */ /* 0x000fcc0000000000 */
[----:B------:R-:W-:Y:S06]  /*3430*/  BAR.ARV 0x6, 0xa0 ;  /* 0x0182800000007b1d */ /* 0x000fec0000002000 */
[----:B------:R-:W4:Y:S01]  /*3440*/  LDCU UR11, c[0x0][0x38c] ;  /* 0x00007180ff0b77ac */ /* 0x000f220008000800 */
[----:B--2---:R-:W-:Y:S01]  /*3450*/  HFMA2 R3, -RZ, RZ, 0, 0 ;  /* 0x00000000ff037431 */ /* 0x004fe200000001ff */
[----:B------:R-:W-:Y:S01]  /*3460*/  CS2R R8, SRZ ;  /* 0x0000000000087805 */ /* 0x000fe2000001ff00 */
[----:B------:R-:W-:Y:S01]  /*3470*/  UMOV UR13, 0x1 ;  /* 0x00000001000d7882 */ /* 0x000fe20000000000 */
[----:B------:R-:W-:Y:S01]  /*3480*/  UMOV UR47, URZ ;  /* 0x000000ff002f7c82 */ /* 0x000fe20008000000 */
[----:B------:R-:W-:Y:S01]  /*3490*/  UMOV UR76, URZ ;  /* 0x000000ff004c7c82 */ /* 0x000fe20008000000 */
[----:B------:R-:W-:Y:S01]  /*34a0*/  UMOV UR74, URZ ;  /* 0x000000ff004a7c82 */ /* 0x000fe20008000000 */
[----:B------:R-:W-:Y:S01]  /*34b0*/  UMOV UR72, URZ ;  /* 0x000000ff00487c82 */ /* 0x000fe20008000000 */
[----:B------:R-:W-:Y:S01]  /*34c0*/  UMOV UR58, URZ ;  /* 0x000000ff003a7c82 */ /* 0x000fe20008000000 */
[----:B---3--:R-:W-:Y:S01]  /*34d0*/  ULEA UR50, UR4, UR50, 0x18 ;  /* 0x0000003204327291 */ /* 0x008fe2000f8ec0ff */
[----:B------:R-:W2:Y:S03]  /*34e0*/  LDCU UR4, c[0x0][0x38c] ;  /* 0x00007180ff0477ac */ /* 0x000ea60008000800 */
[----:B------:R-:W-:-:S02]  /*34f0*/  UIADD3 UR6, UPT, UPT, UR50, 0x8400, URZ ;  /* 0x0000840032067890 */ /* 0x000fc4000fffe0ff */
[----:B------:R-:W-:-:S03]  /*3500*/  UIADD3 UR5, UPT, UPT, UR50, 0x14400, URZ ;  /* 0x0001440032057890 */ /* 0x000fc6000fffe0ff */
[----:B------:R-:W3:Y:S01]  /*3510*/  LDS R0, [UR50+0x100] ;  /* 0x00010032ff007984 */ /* 0x000ee20008000800 */
[----:B----4-:R-:W-:Y:S02]  /*3520*/  UIADD3 UR11, UPT, UPT, UR11, 0xff, URZ ;  /* 0x000000ff0b0b7890 */ /* 0x010fe4000fffe0ff */
[----:B------:R-:W-:Y:S02]  /*3530*/  UIADD3 UR7, UPT, UPT, UR50, 0x2dc00, URZ ;  /* 0x0002dc0032077890 */ /* 0x000fe4000fffe0ff */
[----:B------:R-:W-:Y:S02]  /*3540*/  USHF.R.U32.HI UR10, URZ, 0x4, UR6 ;  /* 0x00000004ff0a7899 */ /* 0x000fe40008011606 */
[----:B------:R-:W-:Y:S02]  /*3550*/  USHF.R.U32.HI UR8, URZ, 0x4, UR5 ;  /* 0x00000004ff087899 */ /* 0x000fe40008011605 */
[----:B------:R-:W-:Y:S02]  /*3560*/  USHF.R.S32.HI UR9, URZ, 0x1f, UR11 ;  /* 0x0000001fff097899 */ /* 0x000fe4000801140b */
[----:B--2---:R-:W-:-:S02]  /*3570*/  UISETP.GE.AND UP3, UPT, UR4, 0x1, UPT ;  /* 0x000000010400788c */ /* 0x004fc4000bf66270 */
[----:B------:R-:W-:Y:S02]  /*3580*/  UISETP.GE.U32.AND UP2, UPT, UR4, 0x101, UPT ;  /* 0x000001010400788c */ /* 0x000fe4000bf46070 */
[----:B------:R-:W-:Y:S02]  /*3590*/  UIADD3 UR4, UPT, UPT, UR50, 0x2c400, URZ ;  /* 0x0002c40032047890 */ /* 0x000fe4000fffe0ff */
[----:B------:R-:W-:Y:S02]  /*35a0*/  USHF.R.U32.HI UR5, URZ, 0x4, UR7 ;  /* 0x00000004ff057899 */ /* 0x000fe40008011607 */
[----:B------:R-:W-:Y:S02]  /*35b0*/  USHF.R.U32.HI UR6, URZ, 0x4, UR4 ;  /* 0x00000004ff067899 */ /* 0x000fe40008011604 */
[----:B------:R-:W-:Y:S02]  /*35c0*/  ULOP3.LUT UR8, UR8, 0x3fff, URZ, 0xc0, !UPT ;  /* 0x00003fff08087892 */ /* 0x000fe4000f8ec0ff */
[----:B------:R-:W-:-:S02]  /*35d0*/  ULEA.HI UR4, UR9, UR11, URZ, 0x8 ;  /* 0x0000000b09047291 */ /* 0x000fc4000f8f40ff */
[----:B------:R-:W-:Y:S02]  /*35e0*/  ULOP3.LUT UR6, UR6, 0x3fff, URZ, 0xc0, !UPT ;  /* 0x00003fff06067892 */ /* 0x000fe4000f8ec0ff */
[----:B------:R-:W-:Y:S02]  /*35f0*/  ULOP3.LUT UR5, UR5, 0x3fff, URZ, 0xc0, !UPT ;  /* 0x00003fff05057892 */ /* 0x000fe4000f8ec0ff */
[----:B------:R-:W-:Y:S02]  /*3600*/  UIADD3 UR14, UPT, UPT, UR50, 0xa0, URZ ;  /* 0x000000a0320e7890 */ /* 0x000fe4000fffe0ff */
[----:B------:R-:W-:Y:S02]  /*3610*/  ULOP3.LUT UR68, UR8, 0x10000, URZ, 0xfc, !UPT ;  /* 0x0001000008447892 */ /* 0x000fe4000f8efcff */
[----:B------:R-:W-:Y:S02]  /*3620*/  ULOP3.LUT UR10, UR10, 0x3fff, URZ, 0xc0, !UPT ;  /* 0x00003fff0a0a7892 */ /* 0x000fe4000f8ec0ff */
[----:B------:R-:W-:-:S02]  /*3630*/  USHF.R.S32.HI UR17, URZ, 0x8, UR4 ;  /* 0x00000008ff117899 */ /* 0x000fc40008011404 */
[----:B------:R-:W-:Y:S02]  /*3640*/  ULOP3.LUT UR69, UR6, 0x10000, URZ, 0xfc, !UPT ;  /* 0x0001000006457892 */ /* 0x000fe4000f8efcff */
[----:B------:R-:W-:Y:S01]  /*3650*/  ULOP3.LUT UR70, UR5, 0x10000, URZ, 0xfc, !UPT ;  /* 0x0001000005467892 */ /* 0x000fe2000f8efcff */
[----:B---3--:R-:W-:Y:S01]  /*3660*/  R2UR UR12, R0 ;  /* 0x00000000000c72ca */ /* 0x008fe200000e0000 */
[----:B------:R-:W-:Y:S01]  /*3670*/  IMAD.U32 R0, RZ, RZ, UR14 ;  /* 0x0000000eff007e24 */ /* 0x000fe2000f8e00ff */
[----:B------:R-:W-:Y:S01]  /*3680*/  ULOP3.LUT UR51, UR10, 0x10000, URZ, 0xfc, !UPT ;  /* 0x000100000a337892 */ /* 0x000fe2000f8efcff */
[----:B------:R-:W-:Y:S01]  /*3690*/  IMAD.U32 R10, RZ, RZ, UR17 ;  /* 0x00000011ff0a7e24 */ /* 0x000fe2000f8e00ff */
[----:B------:R-:W-:Y:S01]  /*36a0*/  UMOV UR56, URZ ;  /* 0x000000ff00387c82 */ /* 0x000fe20008000000 */
[----:B------:R-:W-:Y:S01]  /*36b0*/  UMOV UR54, URZ ;  /* 0x000000ff00367c82 */ /* 0x000fe20008000000 */
[----:B------:R-:W-:-:S07]  /*36c0*/  UMOV UR52, URZ ;  /* 0x000000ff00347c82 */ /* 0x000fce0008000000 */
[----:B------:R-:W-:Y:S02]  /*36d0*/  UIADD3 UR66, UPT, UPT, UR12, 0x1c0, URZ ;  /* 0x000001c00c427890 */ /* 0x000fe4000fffe0ff */
[----:B------:R-:W-:Y:S02]  /*36e0*/  UIADD3 UR67, UPT, UPT, UR12, 0x1d0, URZ ;  /* 0x000001d00c437890 */ /* 0x000fe4000fffe0ff */
[----:B------:R-:W-:Y:S02]  /*36f0*/  UIADD3 UR64, UPT, UPT, UR12, 0x1c4, URZ ;  /* 0x000001c40c407890 */ /* 0x000fe4000fffe0ff */
[----:B------:R-:W-:Y:S02]  /*3700*/  UIADD3 UR62, UPT, UPT, UR12, 0x1c8, URZ ;  /* 0x000001c80c3e7890 */ /* 0x000fe4000fffe0ff */
[----:B------:R-:W-:Y:S02]  /*3710*/  UIADD3 UR65, UPT, UPT, UR12, 0x1d8, URZ ;  /* 0x000001d80c417890 */ /* 0x000fe4000fffe0ff */
[----:B------:R-:W-:-:S02]  /*3720*/  UIADD3 UR60, UPT, UPT, UR12, 0x1cc, URZ ;  /* 0x000001cc0c3c7890 */ /* 0x000fc4000fffe0ff */
[----:B------:R-:W-:Y:S02]  /*3730*/  UIADD3 UR63, UPT, UPT, UR12, 0x1e0, URZ ;  /* 0x000001e00c3f7890 */ /* 0x000fe4000fffe0ff */
[----:B------:R-:W-:Y:S02]  /*3740*/  UIADD3 UR61, UPT, UPT, UR12, 0x1e8, URZ ;  /* 0x000001e80c3d7890 */ /* 0x000fe4000fffe0ff */
[----:B------:R-:W-:Y:S02]  /*3750*/  USHF.R.U32.HI UR8, URZ, 0x11, UR66 ;  /* 0x00000011ff087899 */ /* 0x000fe40008011642 */
[----:B------:R-:W-:Y:S02]  /*3760*/  USHF.R.U32.HI UR7, URZ, 0x1a, UR67 ;  /* 0x0000001aff077899 */ /* 0x000fe40008011643 */
[----:B------:R-:W-:Y:S02]  /*3770*/  USHF.R.U32.HI UR6, URZ, 0x11, UR64 ;  /* 0x00000011ff067899 */ /* 0x000fe40008011640 */
[----:B------:R-:W-:-:S02]  /*3780*/  USHF.R.U32.HI UR5, URZ, 0x1a, UR65 ;  /* 0x0000001aff057899 */ /* 0x000fc40008011641 */
[----:B------:R-:W-:Y:S02]  /*3790*/  USHF.R.U32.HI UR4, URZ, 0x11, UR62 ;  /* 0x00000011ff047899 */ /* 0x000fe4000801163e */
[----:B------:R-:W-:Y:S02]  /*37a0*/  USHF.R.U32.HI UR9, URZ, 0x1a, UR63 ;  /* 0x0000001aff097899 */ /* 0x000fe4000801163f */
[----:B------:R-:W-:Y:S02]  /*37b0*/  USHF.R.U32.HI UR11, URZ, 0x11, UR60 ;  /* 0x00000011ff0b7899 */ /* 0x000fe4000801163c */
[----:B------:R-:W-:Y:S02]  /*37c0*/  USHF.R.U32.HI UR15, URZ, 0x1a, UR61 ;  /* 0x0000001aff0f7899 */ /* 0x000fe4000801163d */
[----:B------:R-:W-:Y:S02]  /*37d0*/  ULOP3.LUT UR16, UR8, 0x6000, URZ, 0xc0, !UPT ;  /* 0x0000600008107892 */ /* 0x000fe4000f8ec0ff */
[----:B------:R-:W-:-:S02]  /*37e0*/  ULOP3.LUT UR14, UR7, 0x30, URZ, 0xc0, !UPT ;  /* 0x00000030070e7892 */ /* 0x000fc4000f8ec0ff */
[----:B------:R-:W-:Y:S02]  /*37f0*/  ULOP3.LUT UR10, UR6, 0x6000, URZ, 0xc0, !UPT ;  /* 0x00006000060a7892 */ /* 0x000fe4000f8ec0ff */
[----:B------:R-:W-:Y:S02]  /*3800*/  ULOP3.LUT UR8, UR5, 0x30, URZ, 0xc0, !UPT ;  /* 0x0000003005087892 */ /* 0x000fe4000f8ec0ff */
[----:B------:R-:W-:Y:S02]  /*3810*/  ULOP3.LUT UR7, UR4, 0x6000, URZ, 0xc0, !UPT ;  /* 0x0000600004077892 */ /* 0x000fe4000f8ec0ff */
[----:B------:R-:W-:Y:S02]  /*3820*/  ULOP3.LUT UR6, UR9, 0x30, URZ, 0xc0, !UPT ;  /* 0x0000003009067892 */ /* 0x000fe4000f8ec0ff */
        /* <DEDUP_REMOVED lines=10> */
[----:B------:R-:W-:Y:S02]  /*38d0*/  UIADD3 UR11, UPT, UPT, UR17, -0x1, URZ ;  /* 0xffffffff110b7890 */ /* 0x000fe4000fffe0ff */
[----:B------:R-:W-:Y:S02]  /*38e0*/  UPRMT UR15, UR9, 0x5410, UR16 ;  /* 0x00005410090f7896 */ /* 0x000fe40008000010 */
[----:B------:R-:W-:Y:S02]  /*38f0*/  UPRMT UR77, UR8, 0x5410, UR10 ;  /* 0x00005410084d7896 */ /* 0x000fe4000800000a */
[----:B------:R-:W-:Y:S01]  /*3900*/  UPRMT UR75, UR6, 0x5410, UR7 ;  /* 0x00005410064b7896 */ /* 0x000fe20008000007 */
[----:B------:R-:W-:Y:S01]  /*3910*/  IMAD.U32 R11, RZ, RZ, UR11 ;  /* 0x0000000bff0b7e24 */ /* 0x000fe2000f8e00ff */
[----:B------:R-:W-:Y:S01]  /*3920*/  UPRMT UR73, UR4, 0x5410, UR5 ;  /* 0x0000541004497896 */ /* 0x000fe20008000005 */
[----:B------:R-:W-:Y:S01]  /*3930*/  IMAD.U32 R13, RZ, RZ, UR15 ;  /* 0x0000000fff0d7e24 */ /* 0x000fe2000f8e00ff */
[----:B------:R-:W-:Y:S01]  /*3940*/  UMOV UR14, URZ ;  /* 0x000000ff000e7c82 */ /* 0x000fe20008000000 */
[----:B------:R-:W-:Y:S01]  /*3950*/  UMOV UR59, UR15 ;  /* 0x0000000f003b7c82 */ /* 0x000fe20008000000 */
[----:B------:R-:W-:Y:S01]  /*3960*/  MOV R12, UR14 ;  /* 0x0000000e000c7c02 */ /* 0x000fe20008000f00 */
[----:B------:R-:W-:Y:S01]  /*3970*/  UMOV UR57, UR77 ;  /* 0x0000004d00397c82 */ /* 0x000fe20008000000 */
[----:B------:R-:W-:Y:S01]  /*3980*/  UMOV UR55, UR75 ;  /* 0x0000004b00377c82 */ /* 0x000fe20008000000 */
[----:B------:R-:W-:-:S05]  /*3990*/  UMOV UR53, UR73 ;  /* 0x0000004900357c82 */ /* 0x000fca0008000000 */
.L_x_74:
[C---:B------:R-:W-:Y:S02]  /*39a0*/  LEA R0, R9.reuse, UR50, 0x3 ;  /* 0x0000003209007c11 */ /* 0x040fe4000f8e18ff */
[----:B------:R-:W-:Y:S02]  /*39b0*/  SHF.L.U32 R5, R8, 0x1f, RZ ;  /* 0x0000001f08057819 */ /* 0x000fe400000006ff */
[----:B------:R-:W-:Y:S02]  /*39c0*/  LEA R4, R9, UR50, 0x4 ;  /* 0x0000003209047c11 */ /* 0x000fe4000f8e20ff */
[----:B--2---:R-:W2:Y:S02]  /*39d0*/  SYNCS.PHASECHK.TRANS64.TRYWAIT P0, [R0+URZ+0x80], R5 ;  /* 0x00008005000075a7 */ /* 0x004ea400080011ff */
[----:B--2---:R-:W-:Y:S05]  /*39e0*/  @!P0 BRA `(.L_x_63) ;  /* 0x000000f800188947 */ /* 0x004fea0003800000 */
.L_x_208:
[----:B--2---:R-:W2:Y:S01]  /*39f0*/  LDS.128 R4, [R4+0xe0] ;  /* 0x0000e00004047984 */ /* 0x004ea20000000c00 */
[----:B------:R-:W-:Y:S01]  /*3a00*/  VIADD R0, R0, 0x90 ;  /* 0x0000009000007836 */ /* 0x000fe20000000000 */
[----:B------:R-:W-:Y:S01]  /*3a10*/  R2UR UR5, R10 ;  /* 0x000000000a0572ca */ /* 0x000fe200000e0000 */
[----:B------:R-:W-:Y:S01]  /*3a20*/  ULOP3.LUT UR71, UR13, 0x1, URZ, 0x3c, !UPT ;  /* 0x000000010d477892 */ /* 0x000fe2000f8e3cff */
[----:B------:R-:W-:Y:S01]  /*3a30*/  @!PT LDS RZ, [RZ] ;  /* 0x00000000fffff984 */ /* 0x000fe20000000800 */
[----:B------:R-:W-:Y:S01]  /*3a40*/  @!PT LDS RZ, [RZ] ;  /* 0x00000000fffff984 */ /* 0x000fe20000000800 */
[----:B------:R-:W-:Y:S01]  /*3a50*/  @!PT LDS RZ, [RZ] ;  /* 0x00000000fffff984 */ /* 0x000fe20000000800 */
[----:B------:R-:W-:Y:S01]  /*3a60*/  @!PT LDS RZ, [RZ] ;  /* 0x00000000fffff984 */ /* 0x000fe20000000800 */
[----:B------:R3:W-:Y:S06]  /*3a70*/  MEMBAR.ALL.CTA ;  /* 0x0000000000007992 */ /* 0x0007ec0000008000 */
[----:B---3--:R-:W3:Y:S01]  /*3a80*/  FENCE.VIEW.ASYNC.S ;  /* 0x00000000000073c6 */ /* 0x008ee20000000000 */
[----:B------:R-:W-:Y:S01]  /*3a90*/  VIADD R9, R9, 0x1 ;  /* 0x0000000109097836 */ /* 0x000fe20000000000 */
[----:B------:R-:W-:Y:S01]  /*3aa0*/  PRMT R0, RZ, 0x654, R0 ;  /* 0x00000654ff007816 */ /* 0x000fe20000000000 */
[----:B------:R-:W-:Y:S01]  /*3ab0*/  UIMAD UR46, UR71, 0xc0, UR12 ;  /* 0x000000c0472e78a4 */ /* 0x000fe2000f8e020c */
[----:B------:R-:W-:Y:S01]  /*3ac0*/  UMOV UR4, 0x1 ;  /* 0x0000000100047882 */ /* 0x000fe20000000000 */
[----:B------:R-:W-:Y:S01]  /*3ad0*/  UMOV UR9, URZ ;  /* 0x000000ff00097c82 */ /* 0x000fe20008000000 */
[----:B---3--:R3:W-:Y:S01]  /*3ae0*/  SYNCS.ARRIVE.TRANS64.RED.A1T0 RZ, [R0+URZ], RZ ;  /* 0x000000ff00ff79a7 */ /* 0x0087e200081004ff */
[----:B--2---:R-:W-:Y:S01]  /*3af0*/  LOP3.LUT P2, RZ, R6, 0x1, RZ, 0xc0, !PT ;  /* 0x0000000106ff7812 */ /* 0x004fe2000784c0ff */
[----:B---3--:R-:W-:-:S12]  /*3b00*/  BRA.U !UP3, `(.L_x_64) ;  /* 0x000000050b747547 */ /* 0x008fd8000b800000 */
[----:B------:R-:W-:Y:S01]  /*3b10*/  ULEA UR5, UR47, UR50, 0x3 ;  /* 0x000000322f057291 */ /* 0x000fe2000f8e18ff */
[----:B------:R-:W-:-:S08]  /*3b20*/  SHF.L.U32 R5, R3, 0x1f, RZ ;  /* 0x0000001f03057819 */ /* 0x000fd000000006ff */
[----:B------:R-:W2:Y:S02]  /*3b30*/  SYNCS.PHASECHK.TRANS64.TRYWAIT P0, [UR5], R5 ;  /* 0x00000005ff0075a7 */ /* 0x000ea40008001105 */
[----:B--2---:R-:W-:Y:S05]  /*3b40*/  @P0 BRA `(.L_x_65) ;  /* 0x0000000000080947 */ /* 0x004fea0003800000 */
[----:B------:R-:W2:Y:S02]  /*3b50*/  SYNCS.PHASECHK.TRANS64.TRYWAIT P0, [UR5], R5 ;  /* 0x00000005ff0075a7 */ /* 0x000ea40008001105 */
[----:B--2---:R-:W-:Y:S05]  /*3b60*/  @!P0 BRA `(.L_x_66) ;  /* 0x000000f400cc8947 */ /* 0x004fea0003800000 */
.L_x_65:
[----:B------:R-:W-:Y:S01]  /*3b70*/  UIADD3 UR4, UPT, UPT, UR47, 0x1, URZ ;  /* 0x000000012f047890 */ /* 0x000fe2000fffe0ff */
[----:B------:R-:W-:Y:S02]  /*3b80*/  PLOP3.LUT P1, PT, PT, PT, UP2, 0x80, 0x8 ;  /* 0x000000000008781c */ /* 0x000fe40003f2f028 */
[----:B------:R-:W-:Y:S01]  /*3b90*/  ELECT P3, URZ, PT ;  /* 0x0000000000ff782f */ /* 0x000fe20003860000 */
[----:B--2---:R-:W-:Y:S01]  /*3ba0*/  IMAD.U32 R5, RZ, RZ, UR13 ;  /* 0x0000000dff057e24 */ /* 0x004fe2000f8e00ff */
[----:B------:R-:W-:Y:S01]  /*3bb0*/  UISETP.NE.AND UP0, UPT, UR4, 0x3, UPT ;  /* 0x000000030400788c */ /* 0x000fe2000bf05270 */
[----:B------:R-:W-:Y:S03]  /*3bc0*/  BSSY.RECONVERGENT B0, `(.L_x_67) ;  /* 0x0000031000007945 */ /* 0x000fe60003800200 */
[----:B------:R-:W-:Y:S01]  /*3bd0*/  USEL UR6, URZ, 0x1, UP0 ;  /* 0x00000001ff067887 */ /* 0x000fe20008000000 */
[----:B------:R-:W-:Y:S01]  /*3be0*/  SHF.L.U32 R5, R5, 0x1f, RZ ;  /* 0x0000001f05057819 */ /* 0x000fe200000006ff */
[----:B------:R-:W-:-:S04]  /*3bf0*/  USEL UR32, UR4, URZ, UP0 ;  /* 0x000000ff04207287 */ /* 0x000fc80008000000 */
[----:B------:R-:W-:Y:S01]  /*3c00*/  @UP2 ULEA UR4, UR32, UR50, 0x3 ;  /* 0x0000003220042291 */ /* 0x000fe2000f8e18ff */
[----:B------:R-:W-:-:S04]  /*3c10*/  LOP3.LUT R3, R3, UR6, RZ, 0x3c, !PT ;  /* 0x0000000603037c12 */ /* 0x000fc8000f8e3cff */
[----:B------:R-:W-:-:S04]  /*3c20*/  @P1 SHF.L.U32 R0, R3, 0x1f, RZ ;  /* 0x0000001f03001819 */ /* 0x000fc800000006ff */
[----:B------:R-:W2:Y:S01]  /*3c30*/  @P1 SYNCS.PHASECHK.TRANS64.TRYWAIT P0, [UR4], R0 ;  /* 0x00000000ff0015a7 */ /* 0x000ea20008001104 */
[----:B------:R-:W-:Y:S01]  /*3c40*/  UMOV UR4, 0x1 ;  /* 0x0000000100047882 */ /* 0x000fe20000000000 */
[----:B--2---:R-:W-:Y:S01]  /*3c50*/  @P1 VOTEU.ANY UP0, P0 ;  /* 0x0000000000ff1886 */ /* 0x004fe20000000100 */
[----:B------:R-:W-:Y:S01]  /*3c60*/  @UP2 USEL UR4, URZ, 0x1, !UP0 ;  /* 0x00000001ff042887 */ /* 0x000fe2000c000000 */
[----:B------:R-:W-:Y:S11]  /*3c70*/  @!P3 BRA `(.L_x_68) ;  /* 0x000000000094b947 */ /* 0x000ff60003800000 */
[----:B------:R-:W-:Y:S02]  /*3c80*/  ULEA UR8, UR47, UR69, 0x7 ;  /* 0x000000452f087291 */ /* 0x000fe4000f8e38ff */
[----:B------:R-:W-:Y:S02]  /*3c90*/  ULEA UR6, UR47, UR70, 0x8 ;  /* 0x000000462f067291 */ /* 0x000fe4000f8e40ff */
[----:B------:R-:W-:Y:S02]  /*3ca0*/  UIADD3 UR26, UPT, UPT, UR8, 0x20, URZ ;  /* 0x00000020081a7890 */ /* 0x000fe4000fffe0ff */
[----:B------:R-:W-:Y:S02]  /*3cb0*/  UIADD3 UR28, UPT, UPT, UR8, 0x40, URZ ;  /* 0x00000040081c7890 */ /* 0x000fe4000fffe0ff */
[----:B------:R-:W-:Y:S02]  /*3cc0*/  UIADD3 UR30, UPT, UPT, UR8, 0x60, URZ ;  /* 0x00000060081e7890 */ /* 0x000fe4000fffe0ff */
[----:B------:R-:W-:-:S02]  /*3cd0*/  UIADD3 UR10, UPT, UPT, UR6, 0x20, URZ ;  /* 0x00000020060a7890 */ /* 0x000fc4000fffe0ff */
[----:B------:R-:W-:Y:S02]  /*3ce0*/  UIADD3 UR14, UPT, UPT, UR6, 0x40, URZ ;  /* 0x00000040060e7890 */ /* 0x000fe4000fffe0ff */
[----:B------:R-:W-:Y:S01]  /*3cf0*/  UIADD3 UR16, UPT, UPT, UR6, 0x60, URZ ;  /* 0x0000006006107890 */ /* 0x000fe2000fffe0ff */
[----:B------:R-:W-:Y:S01]  /*3d00*/  UMOV UR9, 0x4008 ;  /* 0x0000400800097882 */ /* 0x000fe20000000000 */
[----:B------:R-:W-:Y:S01]  /*3d10*/  UIADD3 UR18, UPT, UPT, UR6, 0x80, URZ ;  /* 0x0000008006127890 */ /* 0x000fe2000fffe0ff */
[----:B------:R2:W-:Y:S01]  /*3d20*/  UTCCP.T.S.4x32dp128bit tmem[UR12+0x1c0], gdesc[UR8] ;  /* 0x0001c0080c0079e7 */ /* 0x0005e20009100000 */
        /* <DEDUP_REMOVED lines=10> */
[----:B------:R-:W-:Y:S01]  /*3dd0*/  UMOV UR11, 0x4008 ;  /* 0x00004008000b7882 */ /* 0x000fe20000000000 */
[----:B------:R-:W-:Y:S01]  /*3de0*/  UMOV UR15, 0x4008 ;  /* 0x00004008000f7882 */ /* 0x000fe20000000000 */
[----:B------:R2:W-:Y:S01]  /*3df0*/  UTCCP.T.S.4x32dp128bit tmem[UR12+0x1d0], gdesc[UR6] ;  /* 0x0001d0060c0079e7 */ /* 0x0005e20009100000 */
        /* <DEDUP_REMOVED lines=10> */
[----:B------:R2:W-:Y:S01]  /*3ea0*/  UTCCP.T.S.4x32dp128bit tmem[UR12+0x1e8], gdesc[UR22] ;  /* 0x0001e8160c0079e7 */ /* 0x0005e20009100000 */
[----:B------:R2:W-:Y:S01]  /*3eb0*/  UTCCP.T.S.4x32dp128bit tmem[UR12+0x1ec], gdesc[UR24] ;  /* 0x0001ec180c0079e7 */ /* 0x0005e20009100000 */
[----:B------:R-:W-:Y:S01]  /*3ec0*/  NOP ;  /* 0x0000000000007918 */ /* 0x000fe20000000000 */
.L_x_68:
[----:B-12---:R-:W-:Y:S05]  /*3ed0*/  BSYNC.RECONVERGENT B0 ;  /* 0x0000000000007941 */ /* 0x006fea0003800200 */
.L_x_67:
[----:B------:R-:W1:Y:S02]  /*3ee0*/  SYNCS.PHASECHK.TRANS64.TRYWAIT P0, [UR50+0xa8], R5 ;  /* 0x0000a805ff0075a7 */ /* 0x000e640008001132 */
[----:B-1----:R-:W-:Y:S05]  /*3ef0*/  @!P0 BRA `(.L_x_69) ;  /* 0x000000f400008947 */ /* 0x002fea0003800000 */
.L_x_211:
[----:B------:R-:W-:Y:S02]  /*3f00*/  ELECT P0, URZ, PT ;  /* 0x0000000000ff782f */ /* 0x000fe40003800000 */
[----:B------:R-:W-:Y:S01]  /*3f10*/  R2UR UR26, R12 ;  /* 0x000000000c1a72ca */ /* 0x000fe200000e0000 */
[----:B------:R-:W-:Y:S01]  /*3f20*/  ULEA UR8, UR47, UR68, 0xb ;  /* 0x000000442f087291 */ /* 0x000fe2000f8e58ff */
[----:B------:R-:W-:Y:S01]  /*3f30*/  R2UR UR27, R13 ;  /* 0x000000000d1b72ca */ /* 0x000fe200000e0000 */
[----:B------:R-:W-:Y:S02]  /*3f40*/  ULEA UR6, UR47, UR51, 0xa ;  /* 0x000000332f067291 */ /* 0x000fe4000f8e50ff */
[----:B------:R-:W-:Y:S02]  /*3f50*/  UIADD3 UR22, UPT, UPT, UR8, 0x2, URZ ;  /* 0x0000000208167890 */ /* 0x000fe4000fffe0ff */
[----:B------:R-:W-:Y:S02]  /*3f60*/  UIADD3 UR20, UPT, UPT, UR6, 0x2, URZ ;  /* 0x0000000206147890 */ /* 0x000fe4000fffe0ff */
[----:B------:R-:W-:-:S02]  /*3f70*/  UIADD3 UR18, UPT, UPT, UR8, 0x4, URZ ;  /* 0x0000000408127890 */ /* 0x000fc4000fffe0ff */
[----:B------:R-:W-:Y:S01]  /*3f80*/  UIADD3 UR16, UPT, UPT, UR6, 0x4, URZ ;  /* 0x0000000406107890 */ /* 0x000fe2000fffe0ff */
[----:B-1----:R-:W-:Y:S01]  /*3f90*/  @P0 LOP3.LUT R0, R2, 0xffff, RZ, 0xc0, !PT ;  /* 0x0000ffff02000812 */ /* 0x002fe200078ec0ff */
[----:B------:R-:W-:Y:S02]  /*3fa0*/  UIADD3 UR10, UPT, UPT, UR6, 0x6, URZ ;  /* 0x00000006060a7890 */ /* 0x000fe4000fffe0ff */
[----:B------:R-:W-:Y:S01]  /*3fb0*/  UIADD3 UR14, UPT, UPT, UR8, 0x6, URZ ;  /* 0x00000006080e7890 */ /* 0x000fe2000fffe0ff */
[----:B------:R-:W-:Y:S01]  /*3fc0*/  @P0 R2UR UR13, R0 ;  /* 0x00000000000d02ca */ /* 0x000fe200000e0000 */
[----:B------:R-:W-:Y:S01]  /*3fd0*/  UIADD3 UR24, UPT, UPT, UR5, 0x18, URZ ;  /* 0x0000001805187890 */ /* 0x000fe2000fffe0ff */
[----:B------:R-:W-:Y:S01]  /*3fe0*/  R2UR UR5, R11 ;  /* 0x000000000b0572ca */ /* 0x000fe200000e0000 */
[----:B------:R-:W-:Y:S01]  /*3ff0*/  UMOV UR9, 0x40004040 ;  /* 0x4000404000097882 */ /* 0x000fe20000000000 */
[----:B------:R-:W-:Y:S01]  /*4000*/  UMOV UR7, 0x40004040 ;  /* 0x4000404000077882 */ /* 0x000fe20000000000 */
[----:B------:R-:W-:Y:S01]  /*4010*/  UMOV UR23, 0x40004040 ;  /* 0x4000404000177882 */ /* 0x000fe20000000000 */
[----:B------:R-:W-:Y:S01]  /*4020*/  UMOV UR21, 0x40004040 ;  /* 0x4000404000157882 */ /* 0x000fe20000000000 */
[----:B------:R1:W-:Y:S01]  /*4030*/  UTCOMMA.4X gdesc[UR6], gdesc[UR8], tmem[UR46], tmem[UR26], idesc[UR27], tmem[UR66], !UPT ;  /* 0x80421a08060075ea */ /* 0x0003e2000f80002e */
[----:B------:R-:W-:Y:S01]  /*4040*/  UMOV UR19, 0x40004040 ;  /* 0x4000404000137882 */ /* 0x000fe20000000000 */
[----:B------:R-:W-:Y:S01]  /*4050*/  UMOV UR17, 0x40004040 ;  /* 0x4000404000117882 */ /* 0x000fe20000000000 */
[----:B------:R-:W-:Y:S01]  /*4060*/  UMOV UR15, 0x40004040 ;  /* 0x40004040000f7882 */ /* 0x000fe20000000000 */
[----:B------:R-:W-:Y:S01]  /*4070*/  UMOV UR11, 0x40004040 ;  /* 0x40004040000b7882 */ /* 0x000fe20000000000 */
[----:B------:R2:W-:Y:S01]  /*4080*/  UTCOMMA.4X gdesc[UR20], gdesc[UR22], tmem[UR46], tmem[UR76], idesc[UR77], tmem[UR64], UPT ;  /* 0x80404c16140075ea */ /* 0x0005e2000b80002e */
[----:B------:R2:W-:Y:S01]  /*4090*/  UTCOMMA.4X gdesc[UR16], gdesc[UR18], tmem[UR46], tmem[UR74], idesc[UR75], tmem[UR62], UPT ;  /* 0x803e4a12100075ea */ /* 0x0005e2000b80002e */
[----:B------:R2:W-:Y:S01]  /*40a0*/  UTCOMMA.4X gdesc[UR10], gdesc[UR14], tmem[UR46], tmem[UR72], idesc[UR73], tmem[UR60], UPT ;  /* 0x803c480e0a0075ea */ /* 0x0005e2000b80002e */
[----:B------:R2:W-:Y:S01]  /*40b0*/  UTCBAR.MULTICAST [UR24], URZ, UR13 ;  /* 0x000000ff180073e9 */ /* 0x0005e2000800080d */
[----:B------:R-:W-:Y:S01]  /*40c0*/  UMOV UR47, UR32 ;  /* 0x00000020002f7c82 */ /* 0x000fe20008000000 */
[----:B-1----:R-:W-:-:S05]  /*40d0*/  UMOV UR9, 0x1 ;  /* 0x0000000100097882 */ /* 0x002fca0000000000 */
.L_x_64:
[----:B------:R-:W-:-:S09]  /*40e0*/  UISETP.GE.AND UP0, UPT, UR5, 0x1, UPT ;  /* 0x000000010500788c */ /* 0x000fd2000bf06270 */
[----:B------:R-:W-:Y:S05]  /*40f0*/  BRA.U !UP0, `(.L_x_70) ;  /* 0x0000000508687547 */ /* 0x000fea000b800000 */
[----:B--2---:R-:W-:-:S03]  /*4100*/  UIADD3 UR13, UPT, UPT, UR5, -0x1, URZ ;  /* 0xffffffff050d7890 */ /* 0x004fc6000fffe0ff */
[----:B------:R-:W-:-:S09]  /*4110*/  UMOV UR5, UR47 ;  /* 0x0000002f00057c82 */ /* 0x000fd20008000000 */
.L_x_73:
[----:B------:R-:W-:Y:S02]  /*4120*/  UISETP.NE.AND UP0, UPT, UR4, URZ, UPT ;  /* 0x000000ff0400728c */ /* 0x000fe4000bf05270 */
[----:B------:R-:W-:Y:S07]  /*4130*/  ULEA UR7, UR5, UR50, 0x3 ;  /* 0x0000003205077291 */ /* 0x000fee000f8e18ff */
[----:B------:R-:W-:Y:S05]  /*4140*/  BRA.U UP0, `(.L_x_71) ;  /* 0x00000001000c7547 */ /* 0x000fea000b800000 */
[----:B------:R-:W-:Y:S04]  /*4150*/  SHF.L.U32 R5, R3, 0x1f, RZ ;  /* 0x0000001f03057819 */ /* 0x000fe800000006ff */
[----:B------:R-:W2:Y:S02]  /*4160*/  SYNCS.PHASECHK.TRANS64.TRYWAIT P0, [UR7], R5 ;  /* 0x00000005ff0075a7 */ /* 0x000ea40008001107 */
[----:B--2---:R-:W-:Y:S05]  /*4170*/  @!P0 BRA `(.L_x_72) ;  /* 0x000000f000788947 */ /* 0x004fea0003800000 */
.L_x_71:
[----:B------:R-:W-:Y:S02]  /*4180*/  UISETP.NE.AND UP1, UPT, UR13, URZ, UPT ;  /* 0x000000ff0d00728c */ /* 0x000fe4000bf25270 */
[----:B------:R-:W-:Y:S02]  /*4190*/  UIADD3 UR4, UPT, UPT, UR5, 0x1, URZ ;  /* 0x0000000105047890 */ /* 0x000fe4000fffe0ff */
[----:B------:R-:W-:Y:S02]  /*41a0*/  ULEA UR10, UR5, UR69, 0x7 ;  /* 0x00000045050a7291 */ /* 0x000fe4000f8e38ff */
[----:B------:R-:W-:Y:S01]  /*41b0*/  UISETP.NE.AND UP0, UPT, UR4, 0x3, UPT ;  /* 0x000000030400788c */ /* 0x000fe2000bf05270 */
[----:B------:R-:W-:Y:S01]  /*41c0*/  PLOP3.LUT P1, PT, PT, PT, UP1, 0x80, 0x8 ;  /* 0x000000000008781c */ /* 0x000fe20003f2f018 */
[----:B------:R-:W-:Y:S02]  /*41d0*/  UIADD3 UR40, UPT, UPT, UR10, 0x20, URZ ;  /* 0x000000200a287890 */ /* 0x000fe4000fffe0ff */
[----:B------:R-:W-:Y:S02]  /*41e0*/  USEL UR6, URZ, 0x1, UP0 ;  /* 0x00000001ff067887 */ /* 0x000fe40008000000 */
[----:B------:R-:W-:Y:S01]  /*41f0*/  USEL UR47, UR4, URZ, UP0 ;  /* 0x000000ff042f7287 */ /* 0x000fe20008000000 */
[----:B------:R-:W-:Y:S03]  /*4200*/  ELECT P3, URZ, PT ;  /* 0x0000000000ff782f */ /* 0x000fe60003860000 */
[----:B------:R-:W-:Y:S01]  /*4210*/  @UP1 ULEA UR4, UR47, UR50, 0x3 ;  /* 0x000000322f041291 */ /* 0x000fe2000f8e18ff */
[----:B------:R-:W-:Y:S01]  /*4220*/  LOP3.LUT R3, R3, UR6, RZ, 0x3c, !PT ;  /* 0x0000000603037c12 */ /* 0x000fe2000f8e3cff */
[----:B------:R-:W-:Y:S02]  /*4230*/  UIADD3 UR42, UPT, UPT, UR10, 0x40, URZ ;  /* 0x000000400a2a7890 */ /* 0x000fe4000fffe0ff */
[----:B------:R-:W-:Y:S01]  /*4240*/  UIADD3 UR44, UPT, UPT, UR10, 0x60, URZ ;  /* 0x000000600a2c7890 */ /* 0x000fe2000fffe0ff */
[----:B------:R-:W-:Y:S01]  /*4250*/  @P1 SHF.L.U32 R4, R3, 0x1f, RZ ;  /* 0x0000001f03041819 */ /* 0x000fe200000006ff */
[----:B------:R-:W-:Y:S02]  /*4260*/  ULEA UR8, UR5, UR68, 0xb ;  /* 0x0000004405087291 */ /* 0x000fe4000f8e58ff */
[----:B------:R-:W-:Y:S01]  /*4270*/  ULEA UR6, UR5, UR51, 0xa ;  /* 0x0000003305067291 */ /* 0x000fe2000f8e50ff */
[----:B------:R-:W3:Y:S01]  /*4280*/  @P1 SYNCS.PHASECHK.TRANS64.TRYWAIT P0, [UR4], R4 ;  /* 0x00000004ff0015a7 */ /* 0x000ee20008001104 */
[----:B------:R-:W-:Y:S01]  /*4290*/  ULEA UR4, UR5, UR70, 0x8 ;  /* 0x0000004605047291 */ /* 0x000fe2000f8e40ff */
[----:B--2---:R-:W-:Y:S01]  /*42a0*/  @P3 LOP3.LUT R0, R2, 0xffff, RZ, 0xc0, !PT ;  /* 0x0000ffff02003812 */ /* 0x004fe200078ec0ff */
[----:B------:R-:W-:Y:S02]  /*42b0*/  UISETP.NE.U32.AND UP0, UPT, UR9, URZ, UPT ;  /* 0x000000ff0900728c */ /* 0x000fe4000bf05070 */
[----:B------:R-:W-:Y:S01]  /*42c0*/  UIADD3 UR26, UPT, UPT, UR4, 0x20, URZ ;  /* 0x00000020041a7890 */ /* 0x000fe2000fffe0ff */
[----:B------:R-:W-:Y:S01]  /*42d0*/  @P3 R2UR UR48, R0 ;  /* 0x00000000003032ca */ /* 0x000fe200000e0000 */
[----:B------:R-:W-:Y:S02]  /*42e0*/  UIADD3 UR28, UPT, UPT, UR4, 0x40, URZ ;  /* 0x00000040041c7890 */ /* 0x000fe4000fffe0ff */
[----:B------:R-:W-:Y:S02]  /*42f0*/  UIADD3 UR30, UPT, UPT, UR4, 0x60, URZ ;  /* 0x00000060041e7890 */ /* 0x000fe4000fffe0ff */
[----:B------:R-:W-:Y:S02]  /*4300*/  UIADD3 UR32, UPT, UPT, UR4, 0x80, URZ ;  /* 0x0000008004207890 */ /* 0x000fe4000fffe0ff */
[----:B------:R-:W-:Y:S02]  /*4310*/  UIADD3 UR34, UPT, UPT, UR4, 0xa0, URZ ;  /* 0x000000a004227890 */ /* 0x000fe4000fffe0ff */
[----:B-1----:R-:W-:Y:S02]  /*4320*/  UIADD3 UR36, UPT, UPT, UR4, 0xc0, URZ ;  /* 0x000000c004247890 */ /* 0x002fe4000fffe0ff */
[----:B------:R-:W-:Y:S02]  /*4330*/  UIADD3 UR38, UPT, UPT, UR4, 0xe0, URZ ;  /* 0x000000e004267890 */ /* 0x000fe4000fffe0ff */
[----:B------:R-:W-:Y:S02]  /*4340*/  UIADD3 UR24, UPT, UPT, UR8, 0x2, URZ ;  /* 0x0000000208187890 */ /* 0x000fe4000fffe0ff */
[----:B------:R-:W-:Y:S02]  /*4350*/  UIADD3 UR22, UPT, UPT, UR6, 0x2, URZ ;  /* 0x0000000206167890 */ /* 0x000fe4000fffe0ff */
[----:B------:R-:W-:Y:S02]  /*4360*/  UIADD3 UR20, UPT, UPT, UR8, 0x4, URZ ;  /* 0x0000000408147890 */ /* 0x000fe4000fffe0ff */
[----:B------:R-:W-:Y:S02]  /*4370*/  UIADD3 UR18, UPT, UPT, UR6, 0x4, URZ ;  /* 0x0000000406127890 */ /* 0x000fe4000fffe0ff */
[----:B------:R-:W-:Y:S02]  /*4380*/  UIADD3 UR16, UPT, UPT, UR8, 0x6, URZ ;  /* 0x0000000608107890 */ /* 0x000fe4000fffe0ff */
[----:B------:R-:W-:Y:S02]  /*4390*/  UIADD3 UR14, UPT, UPT, UR6, 0x6, URZ ;  /* 0x00000006060e7890 */ /* 0x000fe4000fffe0ff */
[----:B------:R-:W-:Y:S01]  /*43a0*/  UIADD3 UR49, UPT, UPT, UR7, 0x18, URZ ;  /* 0x0000001807317890 */ /* 0x000fe2000fffe0ff */
[----:B------:R-:W-:Y:S01]  /*43b0*/  UMOV UR11, 0x4008 ;  /* 0x00004008000b7882 */ /* 0x000fe20000000000 */
[----:B------:R-:W-:Y:S01]  /*43c0*/  UMOV UR41, 0x4008 ;  /* 0x0000400800297882 */ /* 0x000fe20000000000 */
[----:B------:R1:W-:Y:S01]  /*43d0*/  UTCCP.T.S.4x32dp128bit tmem[UR12+0x1c0], gdesc[UR10] ;  /* 0x0001c00a0c0079e7 */ /* 0x0003e20009100000 */
[----:B------:R-:W-:Y:S01]  /*43e0*/  UTCCP.T.S.4x32dp128bit tmem[UR12+0x1c4], gdesc[UR40] ;  /* 0x0001c4280c0079e7 */ /* 0x000fe20009100000 */
[----:B------:R-:W-:Y:S01]  /*43f0*/  UMOV UR43, 0x4008 ;  /* 0x00004008002b7882 */ /* 0x000fe20000000000 */
[----:B------:R-:W-:Y:S01]  /*4400*/  UMOV UR45, 0x4008 ;  /* 0x00004008002d7882 */ /* 0x000fe20000000000 */
[----:B------:R-:W-:Y:S01]  /*4410*/  UTCCP.T.S.4x32dp128bit tmem[UR12+0x1c8], gdesc[UR42] ;  /* 0x0001c82a0c0079e7 */ /* 0x000fe20009100000 */
[----:B------:R-:W-:Y:S01]  /*4420*/  UTCCP.T.S.4x32dp128bit tmem[UR12+0x1cc], gdesc[UR44] ;  /* 0x0001cc2c0c0079e7 */ /* 0x000fe20009100000 */
        /* <DEDUP_REMOVED lines=18> */
[----:B-1----:R-:W-:Y:S01]  /*4550*/  UIADD3 UR10, UPT, UPT, UR13, -0x1, URZ ;  /* 0xffffffff0d0a7890 */ /* 0x002fe2000fffe0ff */
[----:B------:R1:W-:Y:S01]  /*4560*/  UTCOMMA.4X gdesc[UR6], gdesc[UR8], tmem[UR46], tmem[UR58], idesc[UR59], tmem[UR66], UP0 ;  /* 0x80423a08060075ea */ /* 0x0003e2000800002e */
[----:B------:R-:W-:Y:S01]  /*4570*/  UMOV UR25, 0x40004040 ;  /* 0x4000404000197882 */ /* 0x000fe20000000000 */
[----:B------:R-:W-:Y:S01]  /*4580*/  UMOV UR23, 0x40004040 ;  /* 0x4000404000177882 */ /* 0x000fe20000000000 */
[----:B------:R-:W-:Y:S01]  /*4590*/  UMOV UR21, 0x40004040 ;  /* 0x4000404000157882 */ /* 0x000fe20000000000 */
[----:B------:R4:W-:Y:S01]  /*45a0*/  UTCOMMA.4X gdesc[UR22], gdesc[UR24], tmem[UR46], tmem[UR56], idesc[UR57], tmem[UR64], UPT ;  /* 0x80403818160075ea */ /* 0x0009e2000b80002e */
[----:B------:R-:W-:Y:S01]  /*45b0*/  UMOV UR19, 0x40004040 ;  /* 0x4000404000137882 */ /* 0x000fe20000000000 */
[----:B------:R-:W-:Y:S01]  /*45c0*/  UMOV UR17, 0x40004040 ;  /* 0x4000404000117882 */ /* 0x000fe20000000000 */
[----:B--2---:R-:W-:Y:S01]  /*45d0*/  UIADD3 UR5, UPT, UPT, UR13, 0x1, URZ ;  /* 0x000000010d057890 */ /* 0x004fe2000fffe0ff */
[----:B------:R4:W-:Y:S01]  /*45e0*/  UTCOMMA.4X gdesc[UR18], gdesc[UR20], tmem[UR46], tmem[UR54], idesc[UR55], tmem[UR62], UPT ;  /* 0x803e3614120075ea */ /* 0x0009e2000b80002e */
[----:B------:R-:W-:Y:S01]  /*45f0*/  UMOV UR15, 0x40004040 ;  /* 0x40004040000f7882 */ /* 0x000fe20000000000 */
[----:B------:R-:W-:Y:S01]  /*4600*/  UMOV UR4, 0x1 ;  /* 0x0000000100047882 */ /* 0x000fe20000000000 */
[----:B------:R4:W-:Y:S01]  /*4610*/  UTCOMMA.4X gdesc[UR14], gdesc[UR16], tmem[UR46], tmem[UR52], idesc[UR53], tmem[UR60], UPT ;  /* 0x803c34100e0075ea */ /* 0x0009e2000b80002e */
[----:B------:R4:W-:Y:S01]  /*4620*/  UTCBAR.MULTICAST [UR49], URZ, UR48 ;  /* 0x000000ff310073e9 */ /* 0x0009e20008000830 */
[----:B------:R-:W-:Y:S01]  /*4630*/  UMOV UR13, UR10 ;  /* 0x0000000a000d7c82 */ /* 0x000fe20008000000 */
[----:B-1----:R-:W-:Y:S01]  /*4640*/  UMOV UR9, 0x1 ;  /* 0x0000000100097882 */ /* 0x002fe20000000000 */
[----:B---3--:R-:W-:Y:S01]  /*4650*/  @P1 VOTEU.ANY UP0, P0 ;  /* 0x0000000000ff1886 */ /* 0x008fe20000000100 */
[----:B------:R-:W-:Y:S02]  /*4660*/  @UP1 USEL UR4, URZ, 0x1, !UP0 ;  /* 0x00000001ff041887 */ /* 0x000fe4000c000000 */
[----:B------:R-:W-:Y:S03]  /*4670*/  UISETP.GT.U32.AND UP0, UPT, UR5, 0x1, UPT ;  /* 0x000000010500788c */ /* 0x000fe6000bf04070 */
[----:B------:R-:W-:Y:S06]  /*4680*/  UMOV UR5, UR47 ;  /* 0x0000002f00057c82 */ /* 0x000fec0008000000 */
[----:B----4-:R-:W-:Y:S05]  /*4690*/  BRA.U UP0, `(.L_x_73) ;  /* 0xfffffff900a07547 */ /* 0x010fea000b83ffff */
.L_x_70:
[----:B------:R-:W-:Y:S01]  /*46a0*/  UIADD3 UR4, UPT, UPT, UR50, 0xa0, URZ ;  /* 0x000000a032047890 */ /* 0x000fe2000fffe0ff */
[----:B------:R-:W-:Y:S01]  /*46b0*/  ISETP.NE.AND P0, PT, R9, 0x2, PT ;  /* 0x000000020900780c */ /* 0x000fe20003f05270 */
[----:B--2---:R-:W-:-:S03]  /*46c0*/  UMOV UR13, UR71 ;  /* 0x00000047000d7c82 */ /* 0x004fc60008000000 */
[----:B------:R-:W-:Y:S02]  /*46d0*/  SEL R5, RZ, 0x1, P0 ;  /* 0x00000001ff057807 */ /* 0x000fe40000000000 */
[----:B------:R-:W-:Y:S02]  /*46e0*/  SEL R9, R9, RZ, P0 ;  /* 0x000000ff09097207 */ /* 0x000fe40000000000 */
[----:B------:R2:W-:Y:S01]  /*46f0*/  UTCBAR [UR4], URZ ;  /* 0x000000ff040073e9 */ /* 0x0005e200080000ff */
[----:B------:R-:W-:Y:S01]  /*4700*/  LOP3.LUT R8, R8, R5, RZ, 0x3c, !PT ;  /* 0x0000000508087212 */ /* 0x000fe200078e3cff */
[----:B------:R-:W-:Y:S06]  /*4710*/  @P2 BRA `(.L_x_74) ;  /* 0xfffffff000a02947 */ /* 0x000fec000383ffff */
[----:B------:R-:W3:Y:S01]  /*4720*/  S2UR UR6, SR_CgaCtaId ;  /* 0x00000000000679c3 */ /* 0x000ee20000008800 */
[----:B------:R-:W-:Y:S01]  /*4730*/  ELECT P0, URZ, PT ;  /* 0x0000000000ff782f */ /* 0x000fe20003800000 */
[----:B------:R-:W-:Y:S01]  /*4740*/  IMAD.MOV.U32 R0, RZ, RZ, 0x1 ;  /* 0x00000001ff007424 */ /* 0x000fe200078e00ff */
[----:B--2---:R-:W-:Y:S01]  /*4750*/  UMOV UR4, 0x40 ;  /* 0x0000004000047882 */ /* 0x004fe20000000000 */
[----:B------:R-:W-:-:S04]  /*4760*/  SHF.L.U32 R3, RZ, 0x1f, RZ ;  /* 0x0000001fff037819 */ /* 0x000fc800000006ff */
[----:B------:R-:W-:Y:S01]  /*4770*/  UVIRTCOUNT.DEALLOC.SMPOOL 0x80 ;  /* 0x000000800000784c */ /* 0x000fe20000000000 */
[----:B---3--:R-:W-:-:S09]  /*4780*/  ULEA UR6, UR6, UR4, 0x18 ;  /* 0x0000000406067291 */ /* 0x008fd2000f8ec0ff */
[----:B------:R2:W-:Y:S01]  /*4790*/  @P0 STS.U8 [UR6+0x1c], R0 ;  /* 0x00001c00ff000988 */ /* 0x0005e20008000006 */
[----:B------:R-:W3:Y:S02]  /*47a0*/  SYNCS.PHASECHK.TRANS64.TRYWAIT P0, [UR50+0xd0], R3 ;  /* 0x0000d003ff0075a7 */ /* 0x000ee40008001132 */
[----:B--23--:R-:W-:Y:S05]  /*47b0*/  @!P0 BRA `(.L_x_75) ;  /* 0x000000ec00008947 */ /* 0x00cfea0003800000 */
.L_x_214:
[----:B------:R-:W-:Y:S01]  /*47c0*/  NOP ;  /* 0x0000000000007918 */ /* 0x000fe20000000000 */
[----:B--2---:R-:W2:Y:S01]  /*47d0*/  LDS R0, [UR6+0x14] ;  /* 0x00001406ff007984 */ /* 0x004ea20008000800 */
[----:B------:R-:W-:Y:S01]  /*47e0*/  ULOP3.LUT UR4, UR12, 0xffff, URZ, 0xc0, !UPT ;  /* 0x0000ffff0c047892 */ /* 0x000fe2000f8ec0ff */
[----:B------:R-:W-:Y:S01]  /*47f0*/  UMOV UR5, 0xffff ;  /* 0x0000ffff00057882 */ /* 0x000fe20000000000 */
[----:B------:R-:W-:Y:S02]  /*4800*/  UMOV UR7, 0x1 ;  /* 0x0000000100077882 */ /* 0x000fe40000000000 */
[----:B------:R-:W-:-:S04]  /*4810*/  USHF.R.U32.HI UR4, URZ, 0x5, UR4 ;  /* 0x00000005ff047899 */ /* 0x000fc80008011604 */
[----:B------:R-:W-:Y:S02]  /*4820*/  USHF.L.U32 UR5, UR5, UR4, URZ ;  /* 0x0000000405057299 */ /* 0x000fe400080006ff */
[----:B------:R-:W-:-:S04]  /*4830*/  USHF.L.U32 UR4, UR7, UR4, URZ ;  /* 0x0000000407047299 */ /* 0x000fc800080006ff */
[----:B--2---:R-:W-:-:S04]  /*4840*/  LOP3.LUT R0, R0, UR5, RZ, 0xc0, !PT ;  /* 0x0000000500007c12 */ /* 0x004fc8000f8ec0ff */
[----:B------:R-:W-:-:S13]  /*4850*/  ISETP.NE.AND P0, PT, R0, UR5, PT ;  /* 0x0000000500007c0c */ /* 0x000fda000bf05270 */
[----:B------:R-:W-:Y:S05]  /*4860*/  @P0 BRA `(.L_x_76) ;  /* 0x0000000000580947 */ /* 0x000fea0003800000 */
[----:B------:R-:W2:Y:S02]  /*4870*/  LDS R0, [UR6+0x18] ;  /* 0x00001806ff007984 */ /* 0x000ea40008000800 */
[----:B--2---:R-:W-:-:S04]  /*4880*/  LOP3.LUT R0, R0, UR4, RZ, 0xc0, !PT ;  /* 0x0000000400007c12 */ /* 0x004fc8000f8ec0ff */
[----:B------:R-:W-:-:S13]  /*4890*/  ISETP.NE.AND P0, PT, R0, UR4, PT ;  /* 0x0000000400007c0c */ /* 0x000fda000bf05270 */
[----:B------:R-:W-:Y:S05]  /*48a0*/  @P0 BRA `(.L_x_77) ;  /* 0x00000000003c0947 */ /* 0x000fea0003800000 */
[----:B------:R-:W2:Y:S01]  /*48b0*/  S2R R2, SR_LANEID ;  /* 0x0000000000027919 */ /* 0x000ea20000000000 */
[----:B------:R-:W-:Y:S01]  /*48c0*/  ULOP3.LUT UR5, URZ, UR5, URZ, 0x33, !UPT ;  /* 0x00000005ff057292 */ /* 0x000fe2000f8e33ff */
[----:B------:R-:W-:Y:S01]  /*48d0*/  LOP3.LUT R4, RZ, UR4, RZ, 0x33, !PT ;  /* 0x00000004ff047c12 */ /* 0x000fe2000f8e33ff */
[----:B------:R-:W-:Y:S02]  /*48e0*/  VOTEU.ANY UR4, UPT, PT ;  /* 0x0000000000047886 */ /* 0x000fe400038e0100 */
[----:B------:R-:W-:Y:S01]  /*48f0*/  UFLO.U32 UR4, UR4 ;  /* 0x00000004000472bd */ /* 0x000fe200080e0000 */
[----:B------:R-:W3:Y:S01]  /*4900*/  REDUX UR7, R4 ;  /* 0x00000000040773c4 */ /* 0x000ee20000000000 */
[----:B------:R-:W-:-:S06]  /*4910*/  IMAD.U32 R0, RZ, RZ, UR5 ;  /* 0x00000005ff007e24 */ /* 0x000fcc000f8e00ff */
[----:B------:R4:W-:Y:S01]  /*4920*/  UTCATOMSWS.AND URZ, UR5 ;  /* 0x0000000500ff79e3 */ /* 0x0009e20008000000 */
[----:B------:R-:W1:Y:S01]  /*4930*/  REDUX UR8, R0 ;  /* 0x00000000000873c4 */ /* 0x000e620000000000 */
[----:B--2---:R-:W-:Y:S01]  /*4940*/  ISETP.EQ.U32.AND P0, PT, R2, UR4, PT ;  /* 0x0000000402007c0c */ /* 0x004fe2000bf02070 */
[----:B---3--:R-:W-:Y:S01]  /*4950*/  IMAD.U32 R2, RZ, RZ, UR7 ;  /* 0x00000007ff027e24 */ /* 0x008fe2000f8e00ff */
[----:B-1----:R-:W-:-:S11]  /*4960*/  MOV R3, UR8 ;  /* 0x0000000800037c02 */ /* 0x002fd60008000f00 */
[----:B------:R4:W-:Y:S04]  /*4970*/  @P0 ATOMS.AND RZ, [UR6+0x14], R3 ;  /* 0x00001403ffff098c */ /* 0x0009e8000a800006 */
[----:B------:R4:W-:Y:S01]  /*4980*/  @P0 ATOMS.AND RZ, [UR6+0x18], R2 ;  /* 0x00001802ffff098c */ /* 0x0009e2000a800006 */
[----:B------:R-:W-:Y:S05]  /*4990*/  BRA `(.L_x_78) ;  /* 0x0000000000147947 */ /* 0x000fea0003800000 */
.L_x_77:
[----:B------:R-:W-:Y:S02]  /*49a0*/  MOV R2, 0x49c0 ;  /* 0x000049c000027802 */ /* 0x000fe40000000f00 */
[----:B-1---5:R-:W-:Y:S05]  /*49b0*/  CALL.REL.NOINC `($__internal_0_$__cuda_sm10x_tcgen05_guardrail_trap_col_being_dealloced_not_returned_by_alloc) ;  /* 0x000000f0009c7944 */ /* 0x022fea0003c00000 */
[----:B------:R-:W-:Y:S05]  /*49c0*/  BRA `(.L_x_78) ;  /* 0x0000000000087947 */ /* 0x000fea0003800000 */
.L_x_76:
[----:B------:R-:W-:Y:S02]  /*49d0*/  MOV R2, 0x49f0 ;  /* 0x000049f000027802 */ /* 0x000fe40000000f00 */
[----:B-1---5:R-:W-:Y:S05]  /*49e0*/  CALL.REL.NOINC `($__internal_2_$__cuda_sm10x_tcgen05_guardrail_trap_unallocated_columns_being_dealloced) ;  /* 0x000000f000a87944 */ /* 0x022fea0003c00000 */
.L_x_78:
[----:B------:R-:W-:Y:S01]  /*49f0*/  NOP ;  /* 0x0000000000007918 */ /* 0x000fe20000000000 */
[----:B----4-:R-:W-:Y:S05]  /*4a00*/  EXIT ;  /* 0x000000000000794d */ /* 0x010fea0003800000 */
.L_x_58:
[----:B------:R-:W-:-:S09]  /*4a10*/  UISETP.NE.OR UP0, UPT, UR20, 0x3, !UP3 ;  /* 0x000000031400788c */ /* 0x000fd2000df05670 */
[----:B------:R-:W-:Y:S05]  /*4a20*/  BRA.U UP0, `(.L_x_79) ;  /* 0x0000001900f87547 */ /* 0x000fea000b800000 */
[----:B------:R-:W2:Y:S01]  /*4a30*/  LDCU.64 UR4, c[0x0][0xc88] ;  /* 0x00019100ff0477ac */ /* 0x000ea20008000a00 */
[----:B------:R-:W3:Y:S01]  /*4a40*/  S2UR UR10, SR_CgaCtaId ;  /* 0x00000000000a79c3 */ /* 0x000ee20000008800 */
[----:B------:R-:W-:Y:S01]  /*4a50*/  HFMA2 R10, -RZ, RZ, 0, 0 ;  /* 0x00000000ff0a7431 */ /* 0x000fe200000001ff */
[----:B------:R-:W-:Y:S01]  /*4a60*/  MOV R9, RZ ;  /* 0x000000ff00097202 */ /* 0x000fe20000000f00 */
[----:B------:R-:W4:Y:S01]  /*4a70*/  LDCU UR61, c[0x0][0x370] ;  /* 0x00006e00ff3d77ac */ /* 0x000f220008000800 */
[----:B------:R-:W-:Y:S01]  /*4a80*/  HFMA2 R3, -RZ, RZ, 0, 0.0078125 ;  /* 0x00002000ff037431 */ /* 0x000fe200000001ff */
[----:B------:R-:W4:Y:S03]  /*4a90*/  LDCU.128 UR64, c[0x0][0xf10] ;  /* 0x0001e200ff4077ac */ /* 0x000f260008000c00 */
[----:B------:R-:W1:Y:S01]  /*4aa0*/  LDC.64 R12, c[0x0][0x348] ;  /* 0x0000d200ff0c7b82 */ /* 0x000e620000000a00 */
[----:B------:R-:W3:Y:S01]  /*4ab0*/  LDCU UR53, c[0x0][0x374] ;  /* 0x00006e80ff3577ac */ /* 0x000ee20008000800 */
[----:B------:R-:W3:Y:S01]  /*4ac0*/  LDCU.64 UR54, c[0x0][0xc90] ;  /* 0x00019200ff3677ac */ /* 0x000ee20008000a00 */
[----:B--2---:R-:W-:Y:S01]  /*4ad0*/  UISETP.NE.U32.AND UP0, UPT, UR4, URZ, UPT ;  /* 0x000000ff0400728c */ /* 0x004fe2000bf05070 */
[----:B------:R-:W2:Y:S01]  /*4ae0*/  LDCU UR15, c[0x0][0xf0c] ;  /* 0x0001e180ff0f77ac */ /* 0x000ea20008000800 */
[----:B------:R-:W2:Y:S01]  /*4af0*/  LDCU UR69, c[0x0][0xf20] ;  /* 0x0001e400ff4577ac */ /* 0x000ea20008000800 */
[----:B------:R-:W2:Y:S01]  /*4b00*/  LDCU UR4, c[0x0][0xf30] ;  /* 0x0001e600ff0477ac */ /* 0x000ea20008000800 */
[----:B------:R-:W-:Y:S01]  /*4b10*/  UMOV UR21, 0x400 ;  /* 0x0000040000157882 */ /* 0x000fe20000000000 */
[----:B----4-:R-:W-:-:S02]  /*4b20*/  UIMAD.WIDE.U32 UR6, UR61, UR64, URZ ;  /* 0x000000403d0672a5 */ /* 0x010fc4000f8e00ff */
[----:B---3--:R-:W-:Y:S02]  /*4b30*/  UIMAD.WIDE.U32 UR8, UR53, UR67, URZ ;  /* 0x00000043350872a5 */ /* 0x008fe4000f8e00ff */
[----:B------:R-:W-:Y:S02]  /*4b40*/  ULEA UR21, UR10, UR21, 0x18 ;  /* 0x000000150a157291 */ /* 0x000fe4000f8ec0ff */
[----:B------:R-:W-:Y:S02]  /*4b50*/  UISETP.NE.AND.EX UP6, UPT, UR5, URZ, UPT, UP0 ;  /* 0x000000ff0500728c */ /* 0x000fe4000bfc5300 */
[----:B------:R-:W-:Y:S02]  /*4b60*/  UISETP.NE.AND UP0, UPT, UR45, 0x1, UPT ;  /* 0x000000012d00788c */ /* 0x000fe4000bf05270 */
[----:B------:R-:W-:Y:S02]  /*4b70*/  UISETP.NE.U32.AND UP0, UPT, UR54, URZ, UPT ;  /* 0x000000ff3600728c */ /* 0x000fe4000bf05070 */
[----:B------:R-:W-:-:S02]  /*4b80*/  UIADD3 UR57, UPT, UPT, UR21, 0x30, URZ ;  /* 0x0000003015397890 */ /* 0x000fc4000fffe0ff */
[----:B------:R-:W-:Y:S02]  /*4b90*/  UIADD3 UR49, UPT, UPT, UR21, 0x38, URZ ;  /* 0x0000003815317890 */ /* 0x000fe4000fffe0ff */
[----:B------:R-:W-:Y:S02]  /*4ba0*/  UIADD3 UR41, UPT, UPT, UR21, 0x40, URZ ;  /* 0x0000004015297890 */ /* 0x000fe4000fffe0ff */
[----:B------:R-:W-:Y:S02]  /*4bb0*/  UIADD3 UR33, UPT, UPT, UR21, 0x48, URZ ;  /* 0x0000004815217890 */ /* 0x000fe4000fffe0ff */
[----:B------:R-:W-:Y:S01]  /*4bc0*/  USEL UR68, URZ, 0x1, UP5 ;  /* 0x00000001ff447887 */ /* 0x000fe2000a800000 */
[----:B------:R-:W-:Y:S01]  /*4bd0*/  UMOV UR6, UR7 ;  /* 0x0000000700067c82 */ /* 0x000fe20008000000 */
[----:B------:R-:W-:Y:S01]  /*4be0*/  UMOV UR62, UR9 ;  /* 0x00000009003e7c82 */ /* 0x000fe20008000000 */
[----:B------:R-:W-:Y:S02]  /*4bf0*/  UISETP.GE.AND UP3, UPT, UR45, 0x1, UPT ;  /* 0x000000012d00788c */ /* 0x000fe4000bf66270 */
[----:B------:R-:W-:Y:S01]  /*4c00*/  UISETP.NE.AND.EX UP5, UPT, UR55, URZ, UPT, UP0 ;  /* 0x000000ff3700728c */ /* 0x000fe2000bfa5300 */
[----:B------:R-:W-:Y:S01]  /*4c10*/  UMOV UR29, URZ ;  /* 0x000000ff001d7c82 */ /* 0x000fe20008000000 */
[----:B------:R-:W-:Y:S01]  /*4c20*/  UPLOP3.LUT UP1, UPT, UPT, UPT, UPT, 0x40, 0x4 ;  /* 0x000000000004789c */ /* 0x000fe20003f2e870 */
[----:B------:R-:W3:Y:S01]  /*4c30*/  LDCU.64 UR22, c[0x0][0xf28] ;  /* 0x0001e500ff1677ac */ /* 0x000ee20008000a00 */
[----:B--2---:R-:W-:-:S02]  /*4c40*/  UISETP.NE.AND UP3, UPT, UR15, 0x1, UPT ;  /* 0x000000010f00788c */ /* 0x004fc4000bf65270 */
[----:B------:R-:W-:Y:S02]  /*4c50*/  UPRMT UR46, UR10, 0x654, UR57 ;  /* 0x000006540a2e7896 */ /* 0x000fe40008000039 */
[----:B------:R-:W-:Y:S02]  /*4c60*/  UPRMT UR39, UR10, 0x654, UR49 ;  /* 0x000006540a277896 */ /* 0x000fe40008000031 */
[----:B------:R-:W-:Y:S02]  /*4c70*/  UPRMT UR38, UR10, 0x654, UR41 ;  /* 0x000006540a267896 */ /* 0x000fe40008000029 */
[----:B------:R-:W-:Y:S02]  /*4c80*/  UPRMT UR37, UR10, 0x654, UR33 ;  /* 0x000006540a257896 */ /* 0x000fe40008000021 */
[----:B------:R-:W-:Y:S02]  /*4c90*/  USHF.R.U32.HI UR63, URZ, UR65, UR6 ;  /* 0x00000041ff3f7299 */ /* 0x000fe40008011606 */
[----:B------:R-:W-:-:S02]  /*4ca0*/  USHF.R.U32.HI UR62, URZ, UR69, UR62 ;  /* 0x00000045ff3e7299 */ /* 0x000fc4000801163e */
[----:B------:R-:W-:Y:S02]  /*4cb0*/  UISETP.NE.AND UP0, UPT, UR66, 0x1, UPT ;  /* 0x000000014200788c */ /* 0x000fe4000bf05270 */
[----:B-1----:R-:W-:-:S11]  /*4cc0*/  UISETP.NE.AND UP4, UPT, UR4, 0x1, UPT ;  /* 0x000000010400788c */ /* 0x002fd6000bf85270 */
.L_x_94:
[C---:B------:R-:W-:Y:S02]  /*4cd0*/  LEA R8, R10.reuse, UR21, 0x3 ;  /* 0x000000150a087c11 */ /* 0x040fe4000f8e18ff */
[----:B------:R-:W-:Y:S02]  /*4ce0*/  SHF.L.U32 R5, R9, 0x1f, RZ ;  /* 0x0000001f09057819 */ /* 0x000fe400000006ff */
[----:B------:R-:W-:Y:S02]  /*4cf0*/  LEA R6, R10, UR21, 0x4 ;  /* 0x000000150a067c11 */ /* 0x000fe4000f8e20ff */
[----:B------:R-:W1:Y:S02]  /*4d00*/  SYNCS.PHASECHK.TRANS64.TRYWAIT P0, [R8+URZ+0x80], R5 ;  /* 0x00008005080075a7 */ /* 0x000e6400080011ff */
[----:B-12---:R-:W-:Y:S05]  /*4d10*/  @!P0 BRA `(.L_x_80) ;  /* 0x000000e400c08947 */ /* 0x006fea0003800000 */
.L_x_215:
[----:B-1----:R-:W1:Y:S01]  /*4d20*/  LDS.128 R4, [R6+0xe0] ;  /* 0x0000e00006047984 */ /* 0x002e620000000c00 */
[----:B------:R-:W-:Y:S01]  /*4d30*/  UISETP.GE.AND UP0, UPT, UR45, 0x1, UPT ;  /* 0x000000012d00788c */ /* 0x000fe2000bf06270 */
[----:B------:R-:W-:Y:S01]  /*4d40*/  @!PT LDS RZ, [RZ] ;  /* 0x00000000fffff984 */ /* 0x000fe20000000800 */
[----:B------:R-:W-:Y:S01]  /*4d50*/  @!PT LDS RZ, [RZ] ;  /* 0x00000000fffff984 */ /* 0x000fe20000000800 */
[----:B------:R-:W-:Y:S01]  /*4d60*/  @!PT LDS RZ, [RZ] ;  /* 0x00000000fffff984 */ /* 0x000fe20000000800 */
[----:B------:R-:W-:Y:S01]  /*4d70*/  @!PT LDS RZ, [RZ] ;  /* 0x00000000fffff984 */ /* 0x000fe20000000800 */
[----:B------:R2:W-:Y:S06]  /*4d80*/  MEMBAR.ALL.CTA ;  /* 0x0000000000007992 */ /* 0x0005ec0000008000 */
[----:B--2---:R-:W2:Y:S01]  /*4d90*/  FENCE.VIEW.ASYNC.S ;  /* 0x00000000000073c6 */ /* 0x004ea20000000000 */
[----:B-1----:R-:W-:Y:S11]  /*4da0*/  LOP3.LUT P0, RZ, R6, 0x1, RZ, 0xc0, !PT ;  /* 0x0000000106ff7812 */ /* 0x002ff6000780c0ff */
[----:B------:R-:W-:Y:S02]  /*4db0*/  @!UPT UIADD3 URZ, UPT, UPT, URZ, URZ, URZ ;  /* 0x000000fffffff290 */ /* 0x000fe4000fffe0ff */
[----:B--2---:R-:W-:Y:S01]  /*4dc0*/  VOTEU.ANY UP3, P0 ;  /* 0x0000000000ff7886 */ /* 0x004fe20000060100 */
[----:B------:R-:W-:Y:S11]  /*4dd0*/  PLOP3.LUT P0, PT, PT, PT, UP3, 0x80, 0x8 ;  /* 0x000000000008781c */ /* 0x000ff60003f0f038 */
[----:B------:R-:W-:Y:S02]  /*4de0*/  @!UPT UIADD3 URZ, UPT, UPT, URZ, URZ, URZ ;  /* 0x000000fffffff290 */ /* 0x000fe4000fffe0ff */
[----:B------:R-:W-:Y:S02]  /*4df0*/  @P0 SHF.R.U32.HI R0, RZ, 0x10, R5 ;  /* 0x00000010ff000819 */ /* 0x000fe40000011605 */
[----:B------:R-:W-:Y:S02]  /*4e00*/  @P0 MOV R2, R4 ;  /* 0x0000000400020202 */ /* 0x000fe40000000f00 */
[----:B------:R-:W-:Y:S01]  /*4e10*/  @P0 R2UR UR4, R0 ;  /* 0x00000000000402ca */ /* 0x000fe200000e0000 */
[----:B------:R-:W-:Y:S01]  /*4e20*/  VIADD R0, R8, 0x90 ;  /* 0x0000009008007836 */ /* 0x000fe20000000000 */
[----:B------:R-:W-:Y:S02]  /*4e30*/  @P0 LOP3.LUT R4, R5, 0xffff, RZ, 0xc0, !PT ;  /* 0x0000ffff05040812 */ /* 0x000fe400078ec0ff */
[----:B------:R-:W-:Y:S02]  /*4e40*/  @P0 R2UR UR6, R2 ;  /* 0x00000000020602ca */ /* 0x000fe400000e0000 */
[----:B------:R-:W-:Y:S02]  /*4e50*/  PRMT R0, RZ, 0x654, R0 ;  /* 0x00000654ff007816 */ /* 0x000fe40000000000 */
[----:B------:R-:W-:Y:S02]  /*4e60*/  @P0 R2UR UR5, R4 ;  /* 0x00000000040502ca */ /* 0x000fe400000e0000 */
[----:B------:R1:W-:Y:S03]  /*4e70*/  SYNCS.ARRIVE.TRANS64.RED.A1T0 RZ, [R0+URZ], RZ ;  /* 0x000000ff00ff79a7 */ /* 0x0003e600081004ff */
[----:B------:R-:W-:Y:S04]  /*4e80*/  @UP3 UMOV UR47, UR4 ;  /* 0x00000004002f3c82 */ /* 0x000fe80008000000 */
[----:B------:R-:W-:Y:S04]  /*4e90*/  @UP3 UMOV UR14, UR6 ;  /* 0x00000006000e3c82 */ /* 0x000fe80008000000 */
[----:B------:R-:W-:Y:S01]  /*4ea0*/  @UP3 UMOV UR13, UR5 ;  /* 0x00000005000d3c82 */ /* 0x000fe20008000000 */
[----:B------:R-:W-:Y:S05]  /*4eb0*/  BRA.U !UP0, `(.L_x_81) ;  /* 0x0000000108c07547 */ /* 0x000fea000b800000 */
[----:B------:R-:W-:Y:S02]  /*4ec0*/  UIMAD.WIDE.U32 UR16, UR13, UR67, URZ ;  /* 0x000000430d1072a5 */ /* 0x000fe4000f8e00ff */
[----:B------:R-:W-:Y:S02]  /*4ed0*/  UP2UR UR20, UPR, URZ, 0x4 ;  /* 0x00000004ff147883 */ /* 0x000fe40008000000 */
[----:B------:R-:W-:Y:S02]  /*4ee0*/  UISETP.NE.AND UP2, UPT, UR66, 0x1, UPT ;  /* 0x000000014200788c */ /* 0x000fe4000bf45270 */
[----:B------:R-:W-:Y:S02]  /*4ef0*/  UIMAD.WIDE.U32 UR18, UR14, UR64, URZ ;  /* 0x000000400e1272a5 */ /* 0x000fe4000f8e00ff */
[----:B------:R-:W-:Y:S02]  /*4f00*/  USEL UR4, UR53, UR62, !UP2 ;  /* 0x0000003e35047287 */ /* 0x000fe4000d000000 */
[----:B------:R-:W-:Y:S02]  /*4f10*/  UISETP.NE.AND UP0, UPT, UR15, 0x1, UPT ;  /* 0x000000010f00788c */ /* 0x000fe4000bf05270 */
[----:B------:R-:W-:Y:S02]  /*4f20*/  UP2UR UR24, UPR, URZ, 0x2 ;  /* 0x00000002ff187883 */ /* 0x000fe40008000000 */
[----:B------:R-:W-:Y:S02]  /*4f30*/  UISETP.NE.AND UP1, UPT, UR45, 0x1, UPT ;  /* 0x000000012d00788c */ /* 0x000fe4000bf25270 */
[----:B---3--:R-:W-:Y:S02]  /*4f40*/  UIMAD.WIDE.U32 UR8, UR4, UR22, URZ ;  /* 0x00000016040872a5 */ /* 0x008fe4000f8e00ff */
[----:B------:R-:W-:Y:S01]  /*4f50*/  USEL UR7, UR61, UR63, !UP0 ;  /* 0x0000003f3d077287 */ /* 0x000fe2000c000000 */
[----:B------:R-:W-:Y:S02]  /*4f60*/  UMOV UR5, UR17 ;  /* 0x0000001100057c82 */ /* 0x000fe40008000000 */
[----:B------:R-:W-:Y:S02]  /*4f70*/  USHF.R.U32.HI UR6, URZ, UR69, UR5 ;  /* 0x00000045ff067299 */ /* 0x000fe40008011605 */
[----:B------:R-:W-:Y:S02]  /*4f80*/  UIMAD.WIDE.U32 UR10, UR7, UR22, URZ ;  /* 0x00000016070a72a5 */ /* 0x000fe4000f8e00ff */
[----:B------:R-:W-:Y:S02]  /*4f90*/  USEL UR6, UR13, UR6, !UP2 ;  /* 0x000000060d067287 */ /* 0x000fe4000d000000 */
[----:B------:R-:W-:Y:S01]  /*4fa0*/  UISETP.NE.AND UP2, UPT, UR20, URZ, UPT ;  /* 0x000000ff1400728c */ /* 0x000fe2000bf45270 */
[----:B------:R-:W-:Y:S02]  /*4fb0*/  UMOV UR5, UR19 ;  /* 0x0000001300057c82 */ /* 0x000fe40008000000 */
[----:B------:R-:W-:Y:S03]  /*4fc0*/  USHF.R.U32.HI UR16, URZ, UR65, UR5 ;  /* 0x00000041ff107299 */ /* 0x000fe60008011605 */
[----:B------:R-:W-:Y:S02]  /*4fd0*/  UMOV UR5, UR9 ;  /* 0x0000000900057c82 */ /* 0x000fe40008000000 */
[----:B------:R-:W-:Y:S03]  /*4fe0*/  @UP1 USHF.R.U32.HI UR4, URZ, UR23, UR5 ;  /* 0x00000017ff041299 */ /* 0x000fe60008011605 */
[----:B------:R-:W-:Y:S01]  /*4ff0*/  UMOV UR5, UR11 ;  /* 0x0000000b00057c82 */ /* 0x000fe20008000000 */
[----:B------:R-:W-:Y:S02]  /*5000*/  UIMAD UR4, UR45, UR4, URZ ;  /* 0x000000042d0472a4 */ /* 0x000fe4000f8e02ff */
[----:B------:R-:W-:Y:S02]  /*5010*/  @UP1 USHF.R.U32.HI UR7, URZ, UR23, UR5 ;  /* 0x00000017ff071299 */ /* 0x000fe40008011605 */
[----:B------:R-:W-:Y:S02]  /*5020*/  USEL UR5, UR14, UR16, !UP0 ;  /* 0x000000100e057287 */ /* 0x000fe4000c000000 */
[----:B------:R-:W-:Y:S02]  /*5030*/  UIMAD.WIDE.U32 UR10, UR6, UR22, URZ ;  /* 0x00000016060a72a5 */ /* 0x000fe4000f8e00ff */
[----:B------:R-:W-:Y:S02]  /*5040*/  UIMAD UR8, UR45, UR7, URZ ;  /* 0x000000072d0872a4 */ /* 0x000fe4000f8e02ff */
[----:B------:R-:W-:Y:S03]  /*5050*/  UISETP.GE.AND UP0, UPT, UR6, UR4, UPT ;  /* 0x000000040600728c */ /* 0x000fe6000bf06270 */
[----:B------:R-:W-:Y:S01]  /*5060*/  UMOV UR4, UR11 ;  /* 0x0000000b00047c82 */ /* 0x000fe20008000000 */
[----:B------:R-:W-:Y:S02]  /*5070*/  UISETP.GE.OR UP0, UPT, UR5, UR8, UP0 ;  /* 0x000000080500728c */ /* 0x000fe40008706670 */
[----:B------:R-:W-:Y:S02]  /*5080*/  USHF.R.U32.HI UR4, URZ, UR23, UR4 ;  /* 0x00000017ff047299 */ /* 0x000fe40008011604 */
[----:B------:R-:W-:Y:S02]  /*5090*/  UIMAD.WIDE.U32 UR8, UR5, UR22, URZ ;  /* 0x00000016050872a5 */ /* 0x000fe4000f8e00ff */
[----:B------:R-:W-:Y:S04]  /*50a0*/  USEL UR10, UR6, UR4, !UP1 ;  /* 0x00000004060a7287 */ /* 0x000fe8000c800000 */
[----:B------:R-:W-:Y:S01]  /*50b0*/  UIADD3 UR11, UPT, UPT, -UR10, URZ, URZ ;  /* 0x000000ff0a0b7290 */ /* 0x000fe2000fffe1ff */
[----:B------:R-:W-:Y:S02]  /*50c0*/  @!UP0 UMOV UR4, UR9 ;  /* 0x0000000900048c82 */ /* 0x000fe40008000000 */
[----:B------:R-:W-:Y:S02]  /*50d0*/  @!UP0 USHF.R.U32.HI UR4, URZ, UR23, UR4 ;  /* 0x00000017ff048299 */ /* 0x000fe40008011604 */
[----:B------:R-:W-:Y:S02]  /*50e0*/  UIMAD UR8, UR45, UR11, UR6 ;  /* 0x0000000b2d0872a4 */ /* 0x000fe4000f8e0206 */
[----:B------:R-:W-:Y:S02]  /*50f0*/  @!UP0 USEL UR4, UR5, UR4, !UP1 ;  /* 0x0000000405048287 */ /* 0x000fe4000c800000 */
[----:B------:R-:W-:Y:S02]  /*5100*/  UISETP.NE.AND UP1, UPT, UR24, URZ, UPT ;  /* 0x000000ff1800728c */ /* 0x000fe4000bf25270 */
[----:B------:R-:W-:Y:S02]  /*5110*/  @!UP0 UIMAD UR7, UR7, UR8, UR4 ;  /* 0x00000008070782a4 */ /* 0x000fe4000f8e0204 */
[----:B------:R-:W-:Y:S02]  /*5120*/  @!UP0 UIADD3 UR9, UPT, UPT, UR10, -UR4, URZ ;  /* 0x800000040a098290 */ /* 0x000fe4000fffe0ff */
[----:B------:R-:W-:Y:S02]  /*5130*/  UIADD3 UR8, UPT, UPT, -UR6, URZ, URZ ;  /* 0x000000ff06087290 */ /* 0x000fe4000fffe1ff */
[----:B------:R-:W-:Y:S02]  /*5140*/  UIADD3 UR4, UPT, UPT, -UR5, URZ, URZ ;  /* 0x000000ff05047290 */ /* 0x000fe4000fffe1ff */
[----:B------:R-:W-:Y:S03]  /*5150*/  @!UP0 UIMAD UR6, UR9, UR45, UR5 ;  /* 0x0000002d090682a4 */ /* 0x000fe6000f8e0205 */
[----:B------:R-:W-:Y:S01]  /*5160*/  @!UP0 UMOV UR5, UR7 ;  /* 0x0000000700058c82 */ /* 0x000fe20008000000 */
[----:B------:R-:W-:Y:S02]  /*5170*/  UIMAD UR7, UR15, UR4, UR14 ;  /* 0x000000040f0772a4 */ /* 0x000fe4000f8e020e */
[----:B------:R-:W-:Y:S02]  /*5180*/  UIMAD UR4, UR66, UR8, UR13 ;  /* 0x00000008420472a4 */ /* 0x000fe4000f8e020d */
[----:B------:R-:W-:Y:S02]  /*5190*/  UIMAD UR14, UR5, UR15, UR7 ;  /* 0x0000000f050e72a4 */ /* 0x000fe4000f8e0207 */
[----:B------:R-:W-:Y:S11]  /*51a0*/  UIMAD UR13, UR6, UR66, UR4 ;  /* 0x00000042060d72a4 */ /* 0x000ff6000f8e0204 */
[----:B------:R-:W-:Y:S01]  /*51b0*/  @!UPT UIADD3 URZ, UPT, UPT, URZ, URZ, URZ ;  /* 0x000000fffffff290 */ /* 0x000fe2000fffe0ff */
.L_x_81:
[----:B------:R-:W2:Y:S01]  /*51c0*/  @!UP4 LDCU.128 UR8, c[0x0][0xf10] ;  /* 0x0001e200ff08c7ac */ /* 0x000ea20008000c00 */
[----:B------:R-:W-:Y:S04]  /*51d0*/  ISETP.NE.U32.AND P0, PT, RZ, UR54, PT ;  /* 0x00000036ff007c0c */ /* 0x000fe8000bf05070 */
[----:B------:R-:W-:Y:S01]  /*51e0*/  ISETP.NE.AND.EX P0, PT, RZ, UR55, PT, P0 ;  /* 0x00000037ff007c0c */ /* 0x000fe2000bf05300 */
[----:B------:R-:W4:Y:S01]  /*51f0*/  @!UP4 LDCU UR5, c[0x0][0xf0c] ;  /* 0x0001e180ff05c7ac */ /* 0x000f220008000800 */
[----:B------:R-:W3:Y:S01]  /*5200*/  @!UP4 LDCU UR4, c[0x0][0xf20] ;  /* 0x0001e400ff04c7ac */ /* 0x000ee20008000800 */
[----:B------:R-:W-:Y:S02]  /*5210*/  USHF.L.U32 UR17, UR27, 0x8, URZ ;  /* 0x000000081b117899 */ /* 0x000fe400080006ff */
[----:B--2---:R-:W-:Y:S02]  /*5220*/  UIMAD.WIDE.U32 UR6, UR14, UR8, URZ ;  /* 0x000000080e0672a5 */ /* 0x004fe4000f8e00ff */
[----:B------:R-:W-:Y:S02]  /*5230*/  UIADD3 UR18, UPT, UPT, UR17, 0x60, URZ ;  /* 0x0000006011127890 */ /* 0x000fe4000fffe0ff */
[----:B------:R-:W-:Y:S02]  /*5240*/  @!UP4 USHF.R.U32.HI UR7, URZ, UR9, UR7 ;  /* 0x00000009ff07c299 */ /* 0x000fe40008011607 */
[----:B------:R-:W-:Y:S02]  /*5250*/  UIMAD.WIDE.U32 UR8, UR13, UR11, URZ ;  /* 0x0000000b0d0872a5 */ /* 0x000fe4000f8e00ff */
[----:B----4-:R-:W-:Y:S02]  /*5260*/  @!UP4 UISETP.NE.AND UP0, UPT, UR5, 0x1, UPT ;  /* 0x000000010500c88c */ /* 0x010fe4000bf05270 */
[----:B------:R-:W-:Y:S02]  /*5270*/  USHF.L.U32 UR59, UR12, 0x7, URZ ;  /* 0x000000070c3b7899 */ /* 0x000fe400080006ff */
[----:B------:R-:W-:Y:S02]  /*5280*/  @!UP4 USEL UR7, UR14, UR7, !UP0 ;  /* 0x000000070e07c287 */ /* 0x000fe4000c000000 */
[----:B------:R-:W-:Y:S01]  /*5290*/  @!UP4 UISETP.NE.AND UP0, UPT, UR10, 0x1, UPT ;  /* 0x000000010a00c88c */ /* 0x000fe2000bf05270 */
[----:B------:R-:W-:Y:S01]  /*52a0*/  @!UP4 UMOV UR6, UR9 ;  /* 0x000000090006cc82 */ /* 0x000fe20008000000 */
[----:B------:R-:W-:Y:S01]  /*52b0*/  UMOV UR58, UR18 ;  /* 0x00000012003a7c82 */ /* 0x000fe20008000000 */
[----:B---3--:R-:W-:Y:S04]  /*52c0*/  @!UP4 USHF.R.U32.HI UR6, URZ, UR4, UR6 ;  /* 0x00000004ff06c299 */ /* 0x008fe80008011606 */
[----:B------:R-:W-:Y:S04]  /*52d0*/  @!UP4 USEL UR6, UR13, UR6, !UP0 ;  /* 0x000000060d06c287 */ /* 0x000fe8000c000000 */
[----:B------:R-:W-:Y:S02]  /*52e0*/  @!UP4 UIADD3 UR4, UPT, UPT, -UR7, UR6, URZ ;  /* 0x000000060704c290 */ /* 0x000fe4000fffe1ff */
[----:B------:R-:W-:Y:S02]  /*52f0*/  @!UP4 UIADD3 UR6, UPT, UPT, UR7, -UR6, URZ ;  /* 0x800000060706c290 */ /* 0x000fe4000fffe0ff */
[----:B------:R-:W-:Y:S02]  /*5300*/  @!UP4 UIMAD UR14, UR4, UR5, UR14 ;  /* 0x00000005040ec2a4 */ /* 0x000fe4000f8e020e */
[----:B------:R-:W-:Y:S01]  /*5310*/  @!UP4 UIMAD UR13, UR6, UR10, UR13 ;  /* 0x0000000a060dc2a4 */ /* 0x000fe2000f8e020d */
[----:B------:R-:W-:Y:S11]  /*5320*/  BRA.U UP1, `(.L_x_82) ;  /* 0x0000000101107547 */ /* 0x000ff6000b800000 */
[----:B-1----:R-:W-:Y:S04]  /*5330*/  MOV R0, UR68 ;  /* 0x0000004400007c02 */ /* 0x002fe80008000f00 */
[----:B------:R-:W-:Y:S04]  /*5340*/  SHF.L.U32 R5, R0, 0x1f, RZ ;  /* 0x0000001f00057819 */ /* 0x000fe800000006ff */
[----:B------:R-:W1:Y:S02]  /*5350*/  SYNCS.PHASECHK.TRANS64.TRYWAIT P1, [UR21+0x78], R5 ;  /* 0x00007805ff0075a7 */ /* 0x000e640008021115 */
[----:B-1----:R-:W-:Y:S05]  /*5360*/  @!P1 BRA `(.L_x_83) ;  /* 0x000000e000409947 */ /* 0x002fea0003800000 */
.L_x_82:
[----:B------:R-:W-:Y:S05]  /*5370*/  BRA.U !UP5, `(.L_x_84) ;  /* 0x000000010d387547 */ /* 0x000fea000b800000 */
[----:B------:R-:W-:Y:S01]  /*5380*/  UPLOP3.LUT UP2, UPT, UPT, UPT, UP6, 0x80, 0x8 ;  /* 0x000000000008789c */ /* 0x000fe20003f4f060 */
[----:B-1----:R-:W-:Y:S01]  /*5390*/  HFMA2 R0, -RZ, RZ, 0, 5.9604644775390625e-08 ;  /* 0x00000001ff007431 */ /* 0x002fe200000001ff */
[----:B------:R-:W1:Y:S01]  /*53a0*/  LDCU.64 UR8, c[0x0][0x358] ;  /* 0x00006b00ff0877ac */ /* 0x000e620008000a00 */
[----:B------:R-:W-:Y:S03]  /*53b0*/  IMAD.MOV.U32 R176, RZ, RZ, 0x1 ;  /* 0x00000001ffb07424 */ /* 0x000fe600078e00ff */
[----:B------:R-:W-:Y:S05]  /*53c0*/  PLOP3.LUT P1, PT, PT, PT, UP2, 0x80, 0x8 ;  /* 0x000000000008781c */ /* 0x000fea0003f2f028 */
[----:B------:R-:W2:Y:S01]  /*53d0*/  @UP2 LDCU.64 UR4, c[0x0][0xc88] ;  /* 0x00019100ff0427ac */ /* 0x000ea20008000a00 */
[----:B------:R-:W-:Y:S07]  /*53e0*/  @UP2 UIMAD UR6, UR36, UR54, URZ ;  /* 0x00000036240622a4 */ /* 0x000fee000f8e02ff */
[----:B------:R-:W-:Y:S01]  /*53f0*/  @!P1 PRMT R176, R0, 0x7610, R176 ;  /* 0x0000761000b09816 */ /* 0x000fe200000000b0 */
[----:B--2---:R-:W-:Y:S06]  /*5400*/  @UP2 UIMAD.WIDE UR4, UR6, 0x4, UR4 ;  /* 0x00000004060428a5 */ /* 0x004fec000f8e0204 */
[----:B------:R-:W-:Y:S01]  /*5410*/  IMAD.U32 R4, RZ, RZ, UR4 ;  /* 0x00000004ff047e24 */ /* 0x000fe2000f8e00ff */
[----:B------:R-:W-:Y:S04]  /*5420*/  MOV R5, UR5 ;  /* 0x0000000500057c02 */ /* 0x000fe80008000f00 */
[----:B------:R-:W2:Y:S01]  /*5430*/  @!UP2 LDCU UR4, c[0x0][0xc80] ;  /* 0x00019000ff04a7ac */ /* 0x000ea20008000800 */
[----:B-1---5:R3:W5:Y:S02]  /*5440*/  @P1 LDG.E R133, desc[UR8][R4.64] ;  /* 0x0000000804851981 */ /* 0x022764000c1e1900 */
[----:B--23--:R-:W-:Y:S07]  /*5450*/  @!P1 IMAD.U32 R133, RZ, RZ, UR4 ;  /* 0x00000004ff859e24 */ /* 0x00cfee000f8e00ff */
.L_x_84:
[----:B-----5:R-:W-:Y:S01]  /*5460*/  @!P0 FSETP.EQ.AND P2, PT, R133, RZ, PT ;  /* 0x000000ff8500820b */ /* 0x020fe20003f42000 */
[----:B------:R-:W-:Y:S01]  /*5470*/  @!UPT UIADD3 URZ, UPT, UPT, URZ, URZ, URZ ;  /* 0x000000fffffff290 */ /* 0x000fe2000fffe0ff */
[----:B------:R-:W-:Y:S11]  /*5480*/  @!P0 BRA `(.L_x_85) ;  /* 0x0000000000148947 */ /* 0x000ff60003800000 */
[----:B------:R-:W-:Y:S02]  /*5490*/  LOP3.LUT P0, RZ, R176, 0xff, RZ, 0xc0, !PT ;  /* 0x000000ffb0ff7812 */ /* 0x000fe4000780c0ff */
[----:B------:R-:W-:Y:S04]  /*54a0*/  PLOP3.LUT P2, PT, PT, PT, UP2, 0x80, 0x8 ;  /* 0x000000000008781c */ /* 0x000fe80003f4f028 */
[----:B------:R-:W-:Y:S07]  /*54b0*/  PLOP3.LUT P2, PT, P2, PT, PT, 0x8, 0x80 ;  /* 0x000000000080781c */ /* 0x000fee000174e170 */
[----:B------:R-:W-:Y:S11]  /*54c0*/  @P0 FSETP.EQ.AND P2, PT, R133, RZ, PT ;  /* 0x000000ff8500020b */ /* 0x000ff60003f42000 */
[----:B------:R-:W-:Y:S02]  /*54d0*/  @!UPT UIADD3 URZ, UPT, UPT, URZ, URZ, URZ ;  /* 0x000000fffffff290 */ /* 0x000fe4000fffe0ff */
.L_x_85:
[----:B-1----:R-:W-:Y:S01]  /*54e0*/  IMAD.MOV.U32 R0, RZ, RZ, 0x1 ;  /* 0x00000001ff007424 */ /* 0x002fe200078e00ff */
[----:B------:R-:W-:Y:S01]  /*54f0*/  ULOP3.LUT UP0, UR19, UR29, 0x1, URZ, 0xc0, !UPT ;  /* 0x000000011d137892 */ /* 0x000fe2000f80c0ff */
[----:B------:R-:W-:Y:S03]  /*5500*/  ELECT P1, URZ, PT ;  /* 0x0000000000ff782f */ /* 0x000fe60003820000 */
[----:B------:R-:W-:Y:S02]  /*5510*/  SHF.L.U32 R5, R0, 0x1f, RZ ;  /* 0x0000001f00057819 */ /* 0x000fe400000006ff */
[----:B------:R-:W-:Y:S02]  /*5520*/  PLOP3.LUT P1, PT, P2, P1, PT, 0xf2, 0x2f ;  /* 0x00000000002f781c */ /* 0x000fe40001723e72 */
[----:B------:R-:W1:Y:S03]  /*5530*/  SYNCS.PHASECHK.TRANS64.TRYWAIT P0, [UR21+0x50], R5 ;  /* 0x00005005ff0075a7 */ /* 0x000e660008001115 */
[----:B------:R-:W-:Y:S01]  /*5540*/  @UP0 UIADD3 UR58, UPT, UPT, UR17, URZ, URZ ;  /* 0x000000ff113a0290 */ /* 0x000fe2000fffe0ff */
[----:B-1----:R-:W-:Y:S11]  /*5550*/  @!P0 BRA `(.L_x_86) ;  /* 0x000000dc00dc8947 */ /* 0x002ff60003800000 */
.L_x_218:
[----:B------:R-:W-:Y:S01]  /*5560*/  @!P1 IADD3 R2, P0, PT, R12, 0x980, RZ ;  /* 0x000009800c029810 */ /* 0x000fe20007f1e0ff */
[----:B------:R-:W-:Y:S01]  /*5570*/  VOTEU.ALL UP0, P1 ;  /* 0x0000000000ff7886 */ /* 0x000fe20000800000 */
[----:B------:R-:W-:Y:S01]  /*5580*/  UMOV UR6, 0x0 ;  /* 0x0000000000067882 */ /* 0x000fe20000000000 */
[----:B------:R-:W-:Y:S01]  /*5590*/  UMOV UR7, 0x10000000 ;  /* 0x1000000000077882 */ /* 0x000fe20000000000 */
[----:B------:R-:W-:Y:S01]  /*55a0*/  @!P1 R2UR UR5, R2 ;  /* 0x00000000020592ca */ /* 0x000fe200000e0000 */
[----:B-1----:R-:W-:Y:S01]  /*55b0*/  @!P1 IMAD.X R0, RZ, RZ, R13, P0 ;  /* 0x000000ffff009224 */ /* 0x002fe200000e060d */
[----:B------:R-:W-:Y:S02]  /*55c0*/  @!UP0 UIADD3 UR56, UPT, UPT, UR21, 0x200, URZ ;  /* 0x0000020015388890 */ /* 0x000fe4000fffe0ff */
[----:B------:R-:W-:Y:S02]  /*55d0*/  @!UP0 UIADD3 UR10, UPT, UPT, UR58, 0x80, URZ ;  /* 0x000000803a0a8890 */ /* 0x000fe4000fffe0ff */
[----:B------:R-:W-:Y:S01]  /*55e0*/  @!P1 R2UR UR4, R0 ;  /* 0x00000000000492ca */ /* 0x000fe200000e0000 */
[----:B------:R-:W-:Y:S01]  /*55f0*/  @!UP0 UIADD3 UR8, UPT, UPT, UR21, 0x1200, URZ ;  /* 0x0000120015088890 */ /* 0x000fe2000fffe0ff */
[----:B------:R-:W-:Y:S01]  /*5600*/  @!P1 IMAD.MOV.U32 R0, RZ, RZ, 0x2000 ;  /* 0x00002000ff009424 */ /* 0x000fe200078e00ff */
[----:B------:R-:W-:Y:S01]  /*5610*/  VOTEU.ALL UP0, P1 ;  /* 0x0000000000ff7886 */ /* 0x000fe20000800000 */
[----:B------:R-:W-:Y:S01]  /*5620*/  UMOV UR60, UR36 ;  /* 0x00000024003c7c82 */ /* 0x000fe20008000000 */
[----:B------:R-:W-:Y:S01]  /*5630*/  UMOV UR9, UR57 ;  /* 0x0000003900097c82 */ /* 0x000fe20008000000 */
[----:B------:R-:W-:Y:S01]  /*5640*/  UMOV UR11, UR59 ;  /* 0x0000003b000b7c82 */ /* 0x000fe20008000000 */
[----:B------:R-:W-:Y:S01]  /*5650*/  IMAD.U32 R6, RZ, RZ, UR5 ;  /* 0x00000005ff067e24 */ /* 0x000fe2000f8e00ff */
[----:B------:R-:W-:Y:S05]  /*5660*/  UMOV UR12, UR36 ;  /* 0x00000024000c7c82 */ /* 0x000fea0008000000 */
[----:B------:R-:W-:Y:S01]  /*5670*/  IMAD.U32 R7, RZ, RZ, UR4 ;  /* 0x00000004ff077e24 */ /* 0x000fe2000f8e00ff */
[----:B------:R-:W-:Y:S04]  /*5680*/  @!P1 R2UR UR4, R6 ;  /* 0x00000000060492ca */ /* 0x000fe800000e0000 */
[----:B------:R-:W-:Y:S11]  /*5690*/  @!P1 R2UR UR5, R7 ;  /* 0x00000000070592ca */ /* 0x000ff600000e0000 */
[----:B------:R-:W-:Y:S02]  /*56a0*/  @!UPT UIADD3 URZ, UPT, UPT, URZ, URZ, URZ ;  /* 0x000000fffffff290 */ /* 0x000fe4000fffe0ff */
[----:B------:R1:W-:Y:S01]  /*56b0*/  @!UP0 UTMALDG.3D [UR56], [UR4], desc[UR6] ;  /* 0x00000638040085b4 */ /* 0x0003e20008011000 */
[----:B------:R-:W-:Y:S05]  /*56c0*/  VOTEU.ALL UP0, P1 ;  /* 0x0000000000ff7886 */ /* 0x000fea0000800000 */
[----:B------:R1:W-:Y:S01]  /*56d0*/  @!UP0 UTMALDG.3D [UR8], [UR4], desc[UR6] ;  /* 0x00000608040085b4 */ /* 0x0003e20008011000 */
[----:B------:R1:W-:Y:S01]  /*56e0*/  @!P1 SYNCS.ARRIVE.TRANS64.RED.A0TR RZ, [UR21+0x30], R0 ;  /* 0x00003000ffff99a7 */ /* 0x0003e20008300415 */
[----:B------:R-:W-:Y:S01]  /*56f0*/  SYNCS.ARRIVE.TRANS64.RED.A1T0 RZ, [UR46], RZ ;  /* 0x000000ffffff79a7 */ /* 0x000fe2000810042e */
[----:B------:R-:W2:Y:S02]  /*5700*/  SYNCS.PHASECHK.TRANS64.TRYWAIT P0, [UR21+0x58], R5 ;  /* 0x00005805ff0075a7 */ /* 0x000ea40008001115 */
[----:B-12---:R-:W-:Y:S05]  /*5710*/  @!P0 BRA `(.L_x_87) ;  /* 0x000000dc00848947 */ /* 0x006fea0003800000 */
.L_x_220:
        /* <DEDUP_REMOVED lines=11> */
[----:B------:R-:W-:Y:S01]  /*57d0*/  @!UP0 UIADD3 UR8, UPT, UPT, UR21, 0x3200, URZ ;  /* 0x0000320015088890 */ /* 0x000fe2000fffe0ff */
[----:B------:R-:W-:Y:S01]  /*57e0*/  VOTEU.ALL UP0, P1 ;  /* 0x0000000000ff7886 */ /* 0x000fe20000800000 */
[----:B------:R-:W-:Y:S02]  /*57f0*/  UMOV UR50, UR58 ;  /* 0x0000003a00327c82 */ /* 0x000fe40008000000 */
[----:B------:R-:W-:Y:S01]  /*5800*/  IMAD.U32 R6, RZ, RZ, UR5 ;  /* 0x00000005ff067e24 */ /* 0x000fe2000f8e00ff */
[----:B------:R-:W-:Y:S01]  /*5810*/  UMOV UR52, UR36 ;  /* 0x0000002400347c82 */ /* 0x000fe20008000000 */
[----:B------:R-:W-:Y:S01]  /*5820*/  UMOV UR9, UR49 ;  /* 0x0000003100097c82 */ /* 0x000fe20008000000 */
[----:B------:R-:W-:Y:S01]  /*5830*/  UMOV UR12, UR36 ;  /* 0x00000024000c7c82 */ /* 0x000fe20008000000 */
[----:B------:R-:W-:Y:S01]  /*5840*/  UMOV UR11, UR51 ;  /* 0x00000033000b7c82 */ /* 0x000fe20008000000 */
[----:B------:R-:W-:Y:S01]  /*5850*/  USHF.L.U32 UR16, UR19, 0x5, URZ ;  /* 0x0000000513107899 */ /* 0x000fe200080006ff */
[----:B------:R-:W-:Y:S01]  /*5860*/  IMAD.U32 R7, RZ, RZ, UR4 ;  /* 0x00000004ff077e24 */ /* 0x000fe2000f8e00ff */
[----:B------:R-:W-:Y:S04]  /*5870*/  @!P1 R2UR UR4, R6 ;  /* 0x00000000060492ca */ /* 0x000fe800000e0000 */
[----:B------:R-:W-:Y:S11]  /*5880*/  @!P1 R2UR UR5, R7 ;  /* 0x00000000070592ca */ /* 0x000ff600000e0000 */
[----:B------:R-:W-:Y:S02]  /*5890*/  @!UPT UIADD3 URZ, UPT, UPT, URZ, URZ, URZ ;  /* 0x000000fffffff290 */ /* 0x000fe4000fffe0ff */
[----:B------:R-:W-:Y:S01]  /*58a0*/  @!UP0 UTMALDG.3D [UR48], [UR4], desc[UR6] ;  /* 0x00000630040085b4 */ /* 0x000fe20008011000 */
[----:B------:R-:W-:Y:S05]  /*58b0*/  VOTEU.ALL UP0, P1 ;  /* 0x0000000000ff7886 */ /* 0x000fea0000800000 */
[----:B------:R1:W-:Y:S01]  /*58c0*/  @!UP0 UTMALDG.3D [UR8], [UR4], desc[UR6] ;  /* 0x00000608040085b4 */ /* 0x0003e20008011000 */
[----:B------:R2:W-:Y:S01]  /*58d0*/  @!P1 SYNCS.ARRIVE.TRANS64.RED.A0TR RZ, [UR21+0x38], R0 ;  /* 0x00003800ffff99a7 */ /* 0x0005e20008300415 */
[----:B------:R-:W-:Y:S01]  /*58e0*/  SYNCS.ARRIVE.TRANS64.RED.A1T0 RZ, [UR39], RZ ;  /* 0x000000ffffff79a7 */ /* 0x000fe20008100427 */
[----:B------:R-:W3:Y:S01]  /*58f0*/  SYNCS.PHASECHK.TRANS64.TRYWAIT P0, [UR21+0x60], R5 ;  /* 0x00006005ff0075a7 */ /* 0x000ee20008001115 */
[----:B-1----:R-:W-:Y:S01]  /*5900*/  UIADD3 UR4, UPT, UPT, UR17, -UR16, URZ ;  /* 0x8000001011047290 */ /* 0x002fe2000fffe0ff */
[----:B--23--:R-:W-:Y:S11]  /*5910*/  @!P0 BRA `(.L_x_88) ;  /* 0x000000dc001c8947 */ /* 0x00cff60003800000 */
.L_x_222:
[----:B------:R-:W-:Y:S01]  /*5920*/  @!P1 IADD3 R2, P0, PT, R12, 0x980, RZ ;  /* 0x000009800c029810 */ /* 0x000fe20007f1e0ff */
[----:B------:R-:W-:Y:S01]  /*5930*/  VOTEU.ALL UP0, P1 ;  /* 0x0000000000ff7886 */ /* 0x000fe20000800000 */
[----:B------:R-:W-:Y:S02]  /*5940*/  UIADD3 UR42, UPT, UPT, UR4, 0x40, URZ ;  /* 0x00000040042a7890 */ /* 0x000fe4000fffe0ff */
        /* <DEDUP_REMOVED lines=8> */
[----:B------:R-:W-:Y:S01]  /*59d0*/  UMOV UR24, 0x0 ;  /* 0x0000000000187882 */ /* 0x000fe20000000000 */
[----:B------:R-:W-:Y:S01]  /*59e0*/  UMOV UR25, 0x10000000 ;  /* 0x1000000000197882 */ /* 0x000fe20000000000 */
[----:B------:R-:W-:Y:S01]  /*59f0*/  UMOV UR43, UR59 ;  /* 0x0000003b002b7c82 */ /* 0x000fe20008000000 */
[----:B------:R-:W-:Y:S01]  /*5a00*/  IMAD.U32 R6, RZ, RZ, UR6 ;  /* 0x00000006ff067e24 */ /* 0x000fe2000f8e00ff */
[----:B------:R-:W-:Y:S01]  /*5a10*/  UMOV UR44, UR36 ;  /* 0x00000024002c7c82 */ /* 0x000fe20008000000 */
[----:B------:R-:W-:Y:S01]  /*5a20*/  UMOV UR9, UR41 ;  /* 0x0000002900097c82 */ /* 0x000fe20008000000 */
[----:B------:R-:W-:Y:S01]  /*5a30*/  UMOV UR11, UR59 ;  /* 0x0000003b000b7c82 */ /* 0x000fe20008000000 */
[----:B------:R-:W-:Y:S01]  /*5a40*/  UMOV UR12, UR36 ;  /* 0x00000024000c7c82 */ /* 0x000fe20008000000 */
[----:B------:R-:W-:Y:S01]  /*5a50*/  @!P1 R2UR UR6, R6 ;  /* 0x00000000060692ca */ /* 0x000fe200000e0000 */
[----:B------:R-:W-:Y:S05]  /*5a60*/  IMAD.U32 R7, RZ, RZ, UR5 ;  /* 0x00000005ff077e24 */ /* 0x000fea000f8e00ff */
        /* <DEDUP_REMOVED lines=9> */
.L_x_224:
[----:B------:R-:W-:Y:S01]  /*5b00*/  @!P1 IADD3 R2, P0, PT, R12, 0x980, RZ ;  /* 0x000009800c029810 */ /* 0x000fe20007f1e0ff */
[----:B------:R-:W-:Y:S01]  /*5b10*/  VOTEU.ALL UP0, P1 ;  /* 0x0000000000ff7886 */ /* 0x000fe20000800000 */
[----:B------:R-:W-:Y:S01]  /*5b20*/  UMOV UR6, 0x0 ;  /* 0x0000000000067882 */ /* 0x000fe20000000000 */
[----:B------:R-:W-:Y:S01]  /*5b30*/  UMOV UR7, 0x10000000 ;  /* 0x1000000000077882 */ /* 0x000fe20000000000 */
[----:B------:R-:W-:Y:S01]  /*5b40*/  @!P1 R2UR UR5, R2 ;  /* 0x00000000020592ca */ /* 0x000fe200000e0000 */
[----:B-1----:R-:W-:Y:S01]  /*5b50*/  @!P1 IMAD.X R0, RZ, RZ, R13, P0 ;  /* 0x000000ffff009224 */ /* 0x002fe200000e060d */
[----:B------:R-:W-:Y:S01]  /*5b60*/  @!UP0 UIADD3 UR10, UPT, UPT, UR4, 0xc0, URZ ;  /* 0x000000c0040a8890 */ /* 0x000fe2000fffe0ff */
[----:B------:R-:W-:Y:S01]  /*5b70*/  SHF.L.U32 R4, RZ, 0x1f, RZ ;  /* 0x0000001fff047819 */ /* 0x000fe200000006ff */
        /* <DEDUP_REMOVED lines=10> */
[----:B------:R-:W-:Y:S03]  /*5c20*/  UMOV UR11, UR35 ;  /* 0x00000023000b7c82 */ /* 0x000fe60008000000 */
        /* <DEDUP_REMOVED lines=10> */
[----:B-1----:R-:W-:Y:S01]  /*5cd0*/  UIADD3 UR4, UPT, UPT, UR17, UR16, URZ ;  /* 0x0000001011047290 */ /* 0x002fe2000fffe0ff */
[----:B--23--:R-:W-:Y:S11]  /*5ce0*/  @!P0 BRA `(.L_x_90) ;  /* 0x000000d800588947 */ /* 0x00cff60003800000 */
.L_x_226:
[----:B------:R-:W-:Y:S01]  /*5cf0*/  @!P1 IADD3 R2, P0, PT, R12, 0x980, RZ ;  /* 0x000009800c029810 */ /* 0x000fe20007f1e0ff */
[----:B------:R-:W-:Y:S01]  /*5d00*/  VOTEU.ALL UP0, P1 ;  /* 0x0000000000ff7886 */ /* 0x000fe20000800000 */
[----:B------:R-:W-:Y:S02]  /*5d10*/  UIADD3 UR26, UPT, UPT, UR4, 0x20, URZ ;  /* 0x00000020041a7890 */ /* 0x000fe4000fffe0ff */
[----:B------:R-:W-:Y:S01]  /*5d20*/  @!P1 R2UR UR6, R2 ;  /* 0x00000000020692ca */ /* 0x000fe200000e0000 */
[----:B------:R-:W-:Y:S01]  /*5d30*/  @!P1 IMAD.X R0, RZ, RZ, R13, P0 ;  /* 0x000000ffff009224 */ /* 0x000fe200000e060d */
        /* <DEDUP_REMOVED lines=15> */
[----:B-1----:R-:W-:Y:S01]  /*5e30*/  IMAD.U32 R7, RZ, RZ, UR5 ;  /* 0x00000005ff077e24 */ /* 0x002fe2000f8e00ff */
[----:B------:R-:W-:Y:S04]  /*5e40*/  UMOV UR12, UR36 ;  /* 0x00000024000c7c82 */ /* 0x000fe80008000000 */
        /* <DEDUP_REMOVED lines=9> */
.L_x_228:
[----:B------:R-:W-:Y:S01]  /*5ee0*/  @!P1 IADD3 R2, P0, PT, R12, 0x980, RZ ;  /* 0x000009800c029810 */ /* 0x000fe20007f1e0ff */
[----:B------:R-:W-:Y:S01]  /*5ef0*/  VOTEU.ALL UP0, P1 ;  /* 0x0000000000ff7886 */ /* 0x000fe20000800000 */
[----:B------:R-:W-:Y:S01]  /*5f00*/  UMOV UR6, 0x0 ;  /* 0x0000000000067882 */ /* 0x000fe20000000000 */
[----:B------:R-:W-:Y:S01]  /*5f10*/  UMOV UR7, 0x10000000 ;  /* 0x1000000000077882 */ /* 0x000fe20000000000 */
[----:B------:R-:W-:Y:S01]  /*5f20*/  @!P1 R2UR UR5, R2 ;  /* 0x00000000020592ca */ /* 0x000fe200000e0000 */
[----:B------:R-:W-:Y:S01]  /*5f30*/  @!P1 IMAD.X R0, RZ, RZ, R13, P0 ;  /* 0x000000ffff009224 */ /* 0x000fe200000e060d */
[----:B------:R-:W-:Y:S02]  /*5f40*/  @!UP0 UIADD3 UR10, UPT, UPT, UR4, 0xa0, URZ ;  /* 0x000000a0040a8890 */ /* 0x000fe4000fffe0ff */
[----:B------:R-:W-:Y:S02]  /*5f50*/  @!UP0 UIADD3 UR27, UPT, UPT, UR59, 0x40, URZ ;  /* 0x000000403b1b8890 */ /* 0x000fe4000fffe0ff */
[----:B------:R-:W-:Y:S01]  /*5f60*/  @!P1 R2UR UR4, R0 ;  /* 0x00000000000492ca */ /* 0x000fe200000e0000 */
[----:B------:R-:W-:Y:S01]  /*5f70*/  @!UP0 UIADD3 UR24, UPT, UPT, UR21, 0x2200, URZ ;  /* 0x0000220015188890 */ /* 0x000fe2000fffe0ff */
[----:B------:R-:W-:Y:S01]  /*5f80*/  @!P1 IMAD.MOV.U32 R0, RZ, RZ, 0x2000 ;  /* 0x00002000ff009424 */ /* 0x000fe200078e00ff */
[----:B------:R-:W-:Y:S02]  /*5f90*/  @!UP0 UIADD3 UR8, UPT, UPT, UR21, 0x3200, URZ ;  /* 0x0000320015088890 */ /* 0x000fe4000fffe0ff */
[----:B------:R-:W-:Y:S02]  /*5fa0*/  UISETP.NE.AND UP0, UPT, UR19, URZ, UPT ;  /* 0x000000ff1300728c */ /* 0x000fe4000bf05270 */
[----:B------:R-:W-:Y:S01]  /*5fb0*/  IMAD.U32 R6, RZ, RZ, UR5 ;  /* 0x00000005ff067e24 */ /* 0x000fe2000f8e00ff */
[----:B------:R-:W-:Y:S01]  /*5fc0*/  UMOV UR25, UR49 ;  /* 0x0000003100197c82 */ /* 0x000fe20008000000 */
[----:B------:R-:W-:Y:S01]  /*5fd0*/  UMOV UR28, UR36 ;  /* 0x00000024001c7c82 */ /* 0x000fe20008000000 */
[----:B------:R-:W-:Y:S01]  /*5fe0*/  UMOV UR9, UR49 ;  /* 0x0000003100097c82 */ /* 0x000fe20008000000 */
[----:B------:R-:W-:Y:S01]  /*5ff0*/  UMOV UR12, UR36 ;  /* 0x00000024000c7c82 */ /* 0x000fe20008000000 */
[----:B------:R-:W-:Y:S01]  /*6000*/  UMOV UR11, UR27 ;  /* 0x0000001b000b7c82 */ /* 0x000fe20008000000 */
[----:B-1----:R-:W-:Y:S01]  /*6010*/  IMAD.U32 R7, RZ, RZ, UR4 ;  /* 0x00000004ff077e24 */ /* 0x002fe2000f8e00ff */
[----:B------:R-:W-:Y:S02]  /*6020*/  @!P1 R2UR UR4, R6 ;  /* 0x00000000060492ca */ /* 0x000fe400000e0000 */
[----:B------:R-:W-:Y:S02]  /*6030*/  @!UP0 UIADD3 UR18, UPT, UPT, UR17, URZ, URZ ;  /* 0x000000ff11128290 */ /* 0x000fe4000fffe0ff */
[----:B------:R-:W-:Y:S01]  /*6040*/  @!P1 R2UR UR5, R7 ;  /* 0x00000000070592ca */ /* 0x000fe200000e0000 */
[----:B------:R-:W-:Y:S11]  /*6050*/  VOTEU.ALL UP0, P1 ;  /* 0x0000000000ff7886 */ /* 0x000ff60000800000 */
[----:B------:R-:W-:Y:S01]  /*6060*/  @!UPT UIADD3 URZ, UPT, UPT, URZ, URZ, URZ ;  /* 0x000000fffffff290 */ /* 0x000fe2000fffe0ff */
[----:B------:R1:W-:Y:S01]  /*6070*/  @!UP0 UTMALDG.3D [UR24], [UR4], desc[UR6] ;  /* 0x00000618040085b4 */ /* 0x0003e20008011000 */
[----:B------:R-:W-:Y:S05]  /*6080*/  VOTEU.ALL UP0, P1 ;  /* 0x0000000000ff7886 */ /* 0x000fea0000800000 */
[----:B------:R1:W-:Y:S01]  /*6090*/  @!UP0 UTMALDG.3D [UR8], [UR4], desc[UR6] ;  /* 0x00000608040085b4 */ /* 0x0003e20008011000 */
[----:B------:R1:W-:Y:S01]  /*60a0*/  @!P1 SYNCS.ARRIVE.TRANS64.RED.A0TR RZ, [UR21+0x38], R0 ;  /* 0x00003800ffff99a7 */ /* 0x0003e20008300415 */
[----:B------:R-:W-:Y:S01]  /*60b0*/  SYNCS.ARRIVE.TRANS64.RED.A1T0 RZ, [UR39], RZ ;  /* 0x000000ffffff79a7 */ /* 0x000fe20008100427 */
[----:B------:R-:W2:Y:S02]  /*60c0*/  SYNCS.PHASECHK.TRANS64.TRYWAIT P0, [UR21+0x60], R4 ;  /* 0x00006004ff0075a7 */ /* 0x000ea40008001115 */
[----:B-12---:R-:W-:Y:S05]  /*60d0*/  @!P0 BRA `(.L_x_92) ;  /* 0x000000d4008c8947 */ /* 0x006fea0003800000 */
.L_x_230:
[----:B------:R-:W-:Y:S01]  /*60e0*/  @!P1 IADD3 R2, P0, PT, R12, 0x980, RZ ;  /* 0x000009800c029810 */ /* 0x000fe20007f1e0ff */
[----:B------:R-:W-:Y:S01]  /*60f0*/  VOTEU.ALL UP0, P1 ;  /* 0x0000000000ff7886 */ /* 0x000fe20000800000 */
[----:B------:R-:W-:Y:S01]  /*6100*/  UMOV UR6, 0x0 ;  /* 0x0000000000067882 */ /* 0x000fe20000000000 */
[----:B------:R-:W-:Y:S01]  /*6110*/  UMOV UR7, 0x10000000 ;  /* 0x1000000000077882 */ /* 0x000fe20000000000 */
[----:B------:R-:W-:Y:S01]  /*6120*/  @!P1 R2UR UR5, R2 ;  /* 0x00000000020592ca */ /* 0x000fe200000e0000 */
[----:B------:R-:W-:Y:S01]  /*6130*/  @!P1 IMAD.X R0, RZ, RZ, R13, P0 ;  /* 0x000000ffff009224 */ /* 0x000fe200000e060d */
[----:B------:R-:W-:Y:S01]  /*6140*/  @!UP0 UIADD3 UR16, UPT, UPT, UR21, 0x4200, URZ ;  /* 0x0000420015108890 */ /* 0x000fe2000fffe0ff */
[----:B------:R-:W-:Y:S01]  /*6150*/  VIADD R10, R10, 0x1 ;  /* 0x000000010a0a7836 */ /* 0x000fe20000000000 */
        /* <DEDUP_REMOVED lines=9> */
[----:B------:R-:W-:Y:S01]  /*61f0*/  UMOV UR9, UR41 ;  /* 0x0000002900097c82 */ /* 0x000fe20008000000 */
[----:B------:R-:W-:Y:S01]  /*6200*/  UMOV UR11, UR59 ;  /* 0x0000003b000b7c82 */ /* 0x000fe20008000000 */
[----:B------:R-:W-:Y:S03]  /*6210*/  UMOV UR12, UR36 ;  /* 0x00000024000c7c82 */ /* 0x000fe60008000000 */
[----:B-1----:R-:W-:Y:S01]  /*6220*/  IMAD.U32 R7, RZ, RZ, UR4 ;  /* 0x00000004ff077e24 */ /* 0x002fe2000f8e00ff */
        /* <DEDUP_REMOVED lines=10> */
.L_x_232:
[----:B------:R-:W-:Y:S01]  /*62d0*/  UIADD3 UR29, UPT, UPT, UR29, 0x1, URZ ;  /* 0x000000011d1d7890 */ /* 0x000fe2000fffe0ff */
[----:B------:R-:W-:Y:S01]  /*62e0*/  @!P1 IADD3 R2, P0, PT, R12, 0x980, RZ ;  /* 0x000009800c029810 */ /* 0x000fe20007f1e0ff */
[----:B------:R-:W-:Y:S01]  /*62f0*/  UPLOP3.LUT UP1, UPT, UPT, UPT, UPT, 0x80, 0x8 ;  /* 0x000000000008789c */ /* 0x000fe20003f2f070 */
[----:B------:R-:W-:Y:S01]  /*6300*/  R2UR UR25, R178 ;  /* 0x00000000b21972ca */ /* 0x000fe200000e0000 */
[----:B------:R-:W-:Y:S01]  /*6310*/  VOTEU.ALL UP0, P1 ;  /* 0x0000000000ff7886 */ /* 0x000fe20000800000 */
[----:B------:R-:W-:Y:S01]  /*6320*/  @!P1 R2UR UR5, R2 ;  /* 0x00000000020592ca */ /* 0x000fe200000e0000 */
[----:B------:R-:W-:Y:S01]  /*6330*/  @!P1 IMAD.X R0, RZ, RZ, R13, P0 ;  /* 0x000000ffff009224 */ /* 0x000fe200000e060d */
[----:B------:R-:W-:Y:S01]  /*6340*/  UMOV UR6, 0x0 ;  /* 0x0000000000067882 */ /* 0x000fe20000000000 */
[----:B------:R-:W-:Y:S01]  /*6350*/  UMOV UR7, 0x10000000 ;  /* 0x1000000000077882 */ /* 0x000fe20000000000 */
[----:B------:R-:W-:Y:S01]  /*6360*/  @!UP0 UIADD3 UR19, UPT, UPT, UR59, 0x40, URZ ;  /* 0x000000403b138890 */ /* 0x000fe2000fffe0ff */
[----:B------:R-:W-:Y:S01]  /*6370*/  R2UR UR24, R179 ;  /* 0x00000000b31872ca */ /* 0x000fe200000e0000 */
[----:B------:R-:W-:Y:S01]  /*6380*/  @!UP0 UIADD3 UR16, UPT, UPT, UR21, 0x6200, URZ ;  /* 0x0000620015108890 */ /* 0x000fe2000fffe0ff */
[----:B------:R-:W-:Y:S01]  /*6390*/  @!P1 R2UR UR4, R0 ;  /* 0x00000000000492ca */ /* 0x000fe200000e0000 */
[----:B------:R-:W-:Y:S01]  /*63a0*/  @!UP0 UIADD3 UR10, UPT, UPT, UR18, 0x80, URZ ;  /* 0x00000080120a8890 */ /* 0x000fe2000fffe0ff */
[----:B------:R-:W-:Y:S01]  /*63b0*/  ISETP.NE.AND P0, PT, R10, 0x2, PT ;  /* 0x000000020a00780c */ /* 0x000fe20003f05270 */
[----:B------:R-:W-:Y:S01]  /*63c0*/  @!UP0 UIADD3 UR8, UPT, UPT, UR21, 0x7200, URZ ;  /* 0x0000720015088890 */ /* 0x000fe2000fffe0ff */
[----:B------:R-:W-:Y:S02]  /*63d0*/  VOTEU.ALL UP0, P1 ;  /* 0x0000000000ff7886 */ /* 0x000fe40000800000 */
[----:B------:R-:W-:Y:S01]  /*63e0*/  IMAD.U32 R6, RZ, RZ, UR5 ;  /* 0x00000005ff067e24 */ /* 0x000fe2000f8e00ff */
[----:B------:R-:W-:Y:S01]  /*63f0*/  UMOV UR17, UR33 ;  /* 0x0000002100117c82 */ /* 0x000fe20008000000 */
[----:B------:R-:W-:Y:S01]  /*6400*/  UMOV UR20, UR36 ;  /* 0x0000002400147c82 */ /* 0x000fe20008000000 */
[----:B------:R-:W-:Y:S01]  /*6410*/  UMOV UR9, UR33 ;  /* 0x0000002100097c82 */ /* 0x000fe20008000000 */
[----:B------:R-:W-:Y:S01]  /*6420*/  UMOV UR12, UR36 ;  /* 0x00000024000c7c82 */ /* 0x000fe20008000000 */
[----:B------:R-:W-:Y:S01]  /*6430*/  UMOV UR11, UR19 ;  /* 0x00000013000b7c82 */ /* 0x000fe20008000000 */
[----:B------:R-:W-:Y:S01]  /*6440*/  SEL R0, RZ, 0x1, P0 ;  /* 0x00000001ff007807 */ /* 0x000fe20000000000 */
[----:B-1----:R-:W-:Y:S01]  /*6450*/  IMAD.U32 R7, RZ, RZ, UR4 ;  /* 0x00000004ff077e24 */ /* 0x002fe2000f8e00ff */
[----:B------:R-:W-:Y:S01]  /*6460*/  @!P1 R2UR UR4, R6 ;  /* 0x00000000060492ca */ /* 0x000fe200000e0000 */
[----:B------:R-:W-:Y:S01]  /*6470*/  UIADD3 UR27, UPT, UPT, UR13, UR25, URZ ;  /* 0x000000190d1b7290 */ /* 0x000fe2000fffe0ff */
[----:B------:R-:W-:Y:S01]  /*6480*/  LOP3.LUT R9, R9, R0, RZ, 0x3c, !PT ;  /* 0x0000000009097212 */ /* 0x000fe200078e3cff */
[----:B------:R-:W-:Y:S01]  /*6490*/  UMOV UR36, UR47 ;  /* 0x0000002f00247c82 */ /* 0x000fe20008000000 */
[----:B------:R-:W-:Y:S02]  /*64a0*/  @!P1 R2UR UR5, R7 ;  /* 0x00000000070592ca */ /* 0x000fe400000e0000 */
[----:B------:R-:W-:Y:S11]  /*64b0*/  SEL R10, R10, RZ, P0 ;  /* 0x000000ff0a0a7207 */ /* 0x000ff60000000000 */
[----:B------:R-:W-:Y:S01]  /*64c0*/  @!UP0 UTMALDG.3D [UR16], [UR4], desc[UR6] ;  /* 0x00000610040085b4 */ /* 0x000fe20008011000 */
[----:B------:R-:W-:Y:S05]  /*64d0*/  VOTEU.ALL UP0, P1 ;  /* 0x0000000000ff7886 */ /* 0x000fea0000800000 */
[----:B------:R1:W-:Y:S01]  /*64e0*/  @!UP0 UTMALDG.3D [UR8], [UR4], desc[UR6] ;  /* 0x00000608040085b4 */ /* 0x0003e20008011000 */
[----:B------:R2:W-:Y:S01]  /*64f0*/  @!P1 SYNCS.ARRIVE.TRANS64.RED.A0TR RZ, [UR21+0x48], R3 ;  /* 0x00004803ffff99a7 */ /* 0x0005e20008300415 */
[----:B------:R-:W-:Y:S01]  /*6500*/  SYNCS.ARRIVE.TRANS64.RED.A1T0 RZ, [UR37], RZ ;  /* 0x000000ffffff79a7 */ /* 0x000fe20008100425 */
[----:B-1----:R-:W-:Y:S01]  /*6510*/  UIADD3 UR12, UPT, UPT, UR14, UR24, URZ ;  /* 0x000000180e0c7290 */ /* 0x002fe2000fffe0ff */
[----:B------:R-:W-:Y:S11]  /*6520*/  BRA.U UP3, `(.L_x_94) ;  /* 0xffffffe503e87547 */ /* 0x000ff6000b83ffff */
[----:B------:R-:W1:Y:S02]  /*6530*/  SYNCS.PHASECHK.TRANS64.TRYWAIT P0, [UR21+0x50], R5 ;  /* 0x00005005ff0075a7 */ /* 0x000e640008001115 */
[----:B-1----:R-:W-:Y:S05]  /*6540*/  @!P0 BRA `(.L_x_95) ;  /* 0x000000d000a08947 */ /* 0x002fea0003800000 */
.L_x_234:
[----:B------:R-:W3:Y:S02]  /*6550*/  SYNCS.PHASECHK.TRANS64.TRYWAIT P0, [UR21+0x58], R5 ;  /* 0x00005805ff0075a7 */ /* 0x000ee40008001115 */
[----:B---3--:R-:W-:Y:S05]  /*6560*/  @!P0 BRA `(.L_x_96) ;  /* 0x000000d000b08947 */ /* 0x008fea0003800000 */
.L_x_236:
[----:B------:R-:W3:Y:S01]  /*6570*/  SYNCS.PHASECHK.TRANS64.TRYWAIT P0, [UR21+0x60], R5 ;  /* 0x00006005ff0075a7 */ /* 0x000ee20008001115 */
[----:B-1----:R-:W-:Y:S01]  /*6580*/  HFMA2 R0, -RZ, RZ, 0, 5.9604644775390625e-08 ;  /* 0x00000001ff007431 */ /* 0x002fe200000001ff */
[----:B---3--:R-:W-:Y:S06]  /*6590*/  @!P0 BRA `(.L_x_97) ;  /* 0x000000d000bc8947 */ /* 0x008fec0003800000 */
.L_x_238:
[----:B-1----:R-:W-:Y:S02]  /*65a0*/  MOV R2, UR21 ;  /* 0x0000001500027c02 */ /* 0x002fe40008000f00 */
[----:B--2---:R-:W-:-:S07]  /*65b0*/  SHF.L.U32 R3, R0, 0x1f, RZ ;  /* 0x0000001f00037819 */ /* 0x004fce00000006ff */
.L_x_98:
[----:B-1----:R1:W2:Y:S02]  /*65c0*/  SYNCS.PHASECHK.TRANS64.TRYWAIT P0, [R2+URZ+0x68], R3 ;  /* 0x00006803020075a7 */ /* 0x0022a400080011ff */
[----:B--2---:R-:W-:Y:S05]  /*65d0*/  @!P0 NANOSLEEP.SYNCS 0x989680 ;  /* 0x009896800000895d */ /* 0x004fea0003900000 */
[----:B------:R-:W2:Y:S02]  /*65e0*/  @!P0 SYNCS.PHASECHK.TRANS64 P0, [R2+URZ+0x68], R3 ;  /* 0x00006803020085a7 */ /* 0x000ea400080010ff */
[----:B--2---:R-:W-:Y:S05]  /*65f0*/  @P0 EXIT ;  /* 0x000000000000094d */ /* 0x004fea0003800000 */
[----:B------:R-:W-:Y:S05]  /*6600*/  BRA `(.L_x_98) ;  /* 0xfffffffc00ec7947 */ /* 0x000fea000383ffff */
.L_x_79:
[----:B------:R-:W-:-:S06]  /*6610*/  UISETP.GE.AND UP0, UPT, UR20, 0x4, UPT ;  /* 0x000000041400788c */ /* 0x000fcc000bf06270 */
[----:B------:R-:W-:-:S13]  /*6620*/  PLOP3.LUT P0, PT, PT, PT, UP0, 0x80, 0x8 ;  /* 0x000000000008781c */ /* 0x000fda0003f0f008 */
[----:B-1----:R-:W-:Y:S05]  /*6630*/  @!P0 EXIT ;  /* 0x000000000000894d */ /* 0x002fea0003800000 */
[----:B------:R-:W1:Y:S08]  /*6640*/  S2UR UR4, SR_CgaCtaId ;  /* 0x00000000000479c3 */ /* 0x000e700000008800 */
[----:B------:R-:W-:Y:S01]  /*6650*/  BAR.SYNC.DEFER_BLOCKING 0x6, 0xa0 ;  /* 0x0182800000007b1d */ /* 0x000fe20000010000 */
[C---:B------:R-:W-:Y:S01]  /*6660*/  IMAD.SHL.U32 R5, R184.reuse, 0x20, RZ ;  /* 0x00000020b8057824 */ /* 0x040fe200078e00ff */
[----:B------:R-:W-:Y:S01]  /*6670*/  LOP3.LUT R185, R184, 0x2, RZ, 0xc0, !PT ;  /* 0x00000002b8b97812 */ /* 0x000fe200078ec0ff */
[----:B------:R-:W-:-:S02]  /*6680*/  IMAD.SHL.U32 R188, R177, 0x400, RZ ;  /* 0x00000400b1bc7824 */ /* 0x000fc400078e00ff */
[----:B------:R-:W-:Y:S02]  /*6690*/  HFMA2 R186, -RZ, RZ, 0, 0 ;  /* 0x00000000ffba7431 */ /* 0x000fe400000001ff */
[C---:B------:R-:W-:Y:S01]  /*66a0*/  IMAD.SHL.U32 R0, R184.reuse, 0x4, RZ ;  /* 0x00000004b8007824 */ /* 0x040fe200078e00ff */
[----:B------:R-:W-:Y:S01]  /*66b0*/  UMOV UR44, 0x400 ;  /* 0x00000400002c7882 */ /* 0x000fe20000000000 */
[----:B------:R-:W2:Y:S01]  /*66c0*/  LDC.64 R174, c[0x0][0xcb0] ;  /* 0x00032c00ffae7b82 */ /* 0x000ea20000000a00 */
[C---:B------:R-:W-:Y:S01]  /*66d0*/  LOP3.LUT R7, R5.reuse, 0x320, RZ, 0xc0, !PT ;  /* 0x0000032005077812 */ /* 0x040fe200078ec0ff */
[C---:B------:R-:W-:Y:S01]  /*66e0*/  IMAD.U32 R2, R184.reuse, 0x10000, RZ ;  /* 0x00010000b8027824 */ /* 0x040fe200078e00ff */
[----:B------:R-:W-:Y:S01]  /*66f0*/  LOP3.LUT R5, R5, 0xc0, RZ, 0xc0, !PT ;  /* 0x000000c005057812 */ /* 0x000fe200078ec0ff */
[----:B------:R-:W-:Y:S01]  /*6700*/  IMAD.MOV.U32 R183, RZ, RZ, RZ ;  /* 0x000000ffffb77224 */ /* 0x000fe200078e00ff */
[----:B------:R-:W-:Y:S01]  /*6710*/  LOP3.LUT R188, R7, 0x400, R188, 0xf8, !PT ;  /* 0x0000040007bc7812 */ /* 0x000fe200078ef8bc */
[----:B------:R-:W-:Y:S01]  /*6720*/  IMAD.MOV R185, RZ, RZ, -R185 ;  /* 0x000000ffffb97224 */ /* 0x000fe200078e0ab9 */
[----:B------:R-:W-:Y:S01]  /*6730*/  LOP3.LUT R5, R5, 0x18, R0, 0xf8, !PT ;  /* 0x0000001805057812 */ /* 0x000fe200078ef800 */
[----:B------:R-:W3:Y:S01]  /*6740*/  LDC.64 R172, c[0x0][0xca8] ;  /* 0x00032a00ffac7b82 */ /* 0x000ee20000000a00 */
[----:B------:R-:W-:Y:S01]  /*6750*/  LOP3.LUT R184, R184, 0x4, RZ, 0xc0, !PT ;  /* 0x00000004b8b87812 */ /* 0x000fe200078ec0ff */
[----:B------:R-:W4:Y:S01]  /*6760*/  LDCU UR63, c[0x0][0x370] ;  /* 0x00006e00ff3f77ac */ /* 0x000f220008000800 */
[----:B------:R-:W-:-:S02]  /*6770*/  LOP3.LUT R188, R188, R5, RZ, 0xfc, !PT ;  /* 0x00000005bcbc7212 */ /* 0x000fc400078efcff */
[----:B------:R-:W-:Y:S01]  /*6780*/  LOP3.LUT R2, R2, 0x200000, RZ, 0xc0, !PT ;  /* 0x0020000002027812 */ /* 0x000fe200078ec0ff */
[----:B------:R-:W2:Y:S01]  /*6790*/  LDCU.64 UR54, c[0x0][0x348] ;  /* 0x00006900ff3677ac */ /* 0x000ea20008000a00 */
[----:B------:R-:W-:Y:S01]  /*67a0*/  IADD3 R187, PT, PT, -R184, 0x2, RZ ;  /* 0x00000002b8bb7810 */ /* 0x000fe20007ffe1ff */
[----:B------:R-:W-:Y:S01]  /*67b0*/  IMAD.MOV R184, RZ, RZ, -R184 ;  /* 0x000000ffffb87224 */ /* 0x000fe200078e0ab8 */
[----:B------:R-:W-:Y:S01]  /*67c0*/  LOP3.LUT R189, R177, 0x3, RZ, 0xc0, !PT ;  /* 0x00000003b1bd7812 */ /* 0x000fe200078ec0ff */
[----:B-1----:R-:W-:Y:S01]  /*67d0*/  ULEA UR44, UR4, UR44, 0x18 ;  /* 0x0000002c042c7291 */ /* 0x002fe2000f8ec0ff */
[----:B------:R-:W-:Y:S01]  /*67e0*/  SHF.L.U32 R187, R187, 0x4, RZ ;  /* 0x00000004bbbb7819 */ /* 0x000fe200000006ff */
[----:B------:R-:W1:Y:S01]  /*67f0*/  LDCU.64 UR4, c[0x0][0xc90] ;  /* 0x00019200ff0477ac */ /* 0x000e620008000a00 */
[----:B------:R-:W2:Y:S06]  /*6800*/  LDCU UR42, c[0x0][0xf0c] ;  /* 0x0001e180ff2a77ac */ /* 0x000eac0008000800 */
[----:B------:R-:W4:Y:S01]  /*6810*/  LDS R3, [UR44+0x100] ;  /* 0x0001002cff037984 */ /* 0x000f220008000800 */
[----:B------:R-:W2:Y:S01]  /*6820*/  LDCU UR39, c[0x0][0xf30] ;  /* 0x0001e600ff2777ac */ /* 0x000ea20008000800 */
[----:B------:R-:W2:Y:S01]  /*6830*/  LDCU.64 UR60, c[0x0][0xc88] ;  /* 0x00019100ff3c77ac */ /* 0x000ea20008000a00 */
[----:B------:R-:W2:Y:S01]  /*6840*/  LDCU.64 UR40, c[0x0][0xf28] ;  /* 0x0001e500ff2877ac */ /* 0x000ea20008000a00 */
[----:B-1----:R-:W-:Y:S01]  /*6850*/  IMAD.U32 R191, RZ, RZ, UR4 ;  /* 0x00000004ffbf7e24 */ /* 0x002fe2000f8e00ff */
[----:B------:R-:W-:Y:S01]  /*6860*/  UIADD3 UR4, UPT, UPT, UR44, 0x200, URZ ;  /* 0x000002002c047890 */ /* 0x000fe2000fffe0ff */
[----:B------:R-:W-:Y:S01]  /*6870*/  IMAD.U32 R190, RZ, RZ, UR5 ;  /* 0x00000005ffbe7e24 */ /* 0x000fe2000f8e00ff */
[----:B------:R-:W1:Y:S04]  /*6880*/  LDCU.128 UR56, c[0x0][0xf10] ;  /* 0x0001e200ff3877ac */ /* 0x000e680008000c00 */
[----:B------:R-:W-:Y:S01]  /*6890*/  IMAD.U32 R181, RZ, RZ, UR4 ;  /* 0x00000004ffb57e24 */ /* 0x000fe2000f8e00ff */
[----:B------:R-:W1:Y:S03]  /*68a0*/  LDCU UR62, c[0x0][0x374] ;  /* 0x00006e80ff3e77ac */ /* 0x000e660008000800 */
[----:B------:R-:W-:Y:S01]  /*68b0*/  IMAD R188, R188, 0x2, R181 ;  /* 0x00000002bcbc7824 */ /* 0x000fe200078e02b5 */
[----:B------:R-:W-:Y:S01]  /*68c0*/  UMOV UR43, URZ ;  /* 0x000000ff002b7c82 */ /* 0x000fe20008000000 */
[----:B------:R-:W-:Y:S01]  /*68d0*/  UMOV UR53, URZ ;  /* 0x000000ff00357c82 */ /* 0x000fe20008000000 */
[----:B------:R-:W-:Y:S01]  /*68e0*/  UMOV UR47, URZ ;  /* 0x000000ff002f7c82 */ /* 0x000fe20008000000 */
[----:B-1234-:R-:W-:-:S07]  /*68f0*/  IADD3 R2, PT, PT, R3, R2, RZ ;  /* 0x0000000203027210 */ /* 0x01efce0007ffe0ff */
.L_x_190:
[C---:B------:R-:W-:Y:S02]  /*6900*/  LEA R0, R183.reuse, UR44, 0x3 ;  /* 0x0000002cb7007c11 */ /* 0x040fe4000f8e18ff */
[----:B------:R-:W-:Y:S02]  /*6910*/  SHF.L.U32 R3, R186, 0x1f, RZ ;  /* 0x0000001fba037819 */ /* 0x000fe400000006ff */
[----:B--2---:R-:W-:Y:S02]  /*6920*/  LEA R5, R183, UR44, 0x4 ;  /* 0x0000002cb7057c11 */ /* 0x004fe4000f8e20ff */
[----:B------:R-:W1:Y:S02]  /*6930*/  SYNCS.PHASECHK.TRANS64.TRYWAIT P0, [R0+URZ+0x80], R3 ;  /* 0x00008003000075a7 */ /* 0x000e6400080011ff */
[----:B-1-3--:R-:W-:Y:S05]  /*6940*/  @!P0 BRA `(.L_x_99) ;  /* 0x000000cc00e88947 */ /* 0x00afea0003800000 */
.L_x_239:
[----:B------:R-:W-:Y:S01]  /*6950*/  R2UR UR7, R192 ;  /* 0x00000000c00772ca */ /* 0x000fe200000e0000 */
[----:B------:R-:W2:Y:S01]  /*6960*/  LDS.128 R4, [R5+0xe0] ;  /* 0x0000e00005047984 */ /* 0x000ea20000000c00 */
[----:B-1----:R-:W-:Y:S01]  /*6970*/  VIADD R0, R0, 0x90 ;  /* 0x0000009000007836 */ /* 0x002fe20000000000 */
[----:B------:R-:W-:Y:S04]  /*6980*/  UISETP.GE.AND UP0, UPT, UR45, 0x1, UPT ;  /* 0x000000012d00788c */ /* 0x000fe8000bf06270 */
[----:B------:R-:W-:Y:S01]  /*6990*/  PRMT R0, RZ, 0x654, R0 ;  /* 0x00000654ff007816 */ /* 0x000fe20000000000 */
[----:B------:R-:W-:Y:S01]  /*69a0*/  @!PT LDS RZ, [RZ] ;  /* 0x00000000fffff984 */ /* 0x000fe20000000800 */
[----:B------:R-:W-:Y:S01]  /*69b0*/  @!PT LDS RZ, [RZ] ;  /* 0x00000000fffff984 */ /* 0x000fe20000000800 */
[----:B------:R-:W-:Y:S01]  /*69c0*/  @!PT LDS RZ, [RZ] ;  /* 0x00000000fffff984 */ /* 0x000fe20000000800 */
[----:B------:R-:W-:Y:S01]  /*69d0*/  @!PT LDS RZ, [RZ] ;  /* 0x00000000fffff984 */ /* 0x000fe20000000800 */
[----:B------:R1:W-:Y:S06]  /*69e0*/  MEMBAR.ALL.CTA ;  /* 0x0000000000007992 */ /* 0x0003ec0000008000 */
[----:B-1----:R-:W1:Y:S02]  /*69f0*/  FENCE.VIEW.ASYNC.S ;  /* 0x00000000000073c6 */ /* 0x002e640000000000 */
[----:B-1----:R1:W-:Y:S01]  /*6a00*/  SYNCS.ARRIVE.TRANS64.RED.A1T0 RZ, [R0+URZ], RZ ;  /* 0x000000ff00ff79a7 */ /* 0x0023e200081004ff */
[----:B--2---:R-:W-:Y:S11]  /*6a10*/  LOP3.LUT P0, RZ, R6, 0x1, RZ, 0xc0, !PT ;  /* 0x0000000106ff7812 */ /* 0x004ff6000780c0ff */
[----:B------:R-:W-:Y:S02]  /*6a20*/  @!UPT UIADD3 URZ, UPT, UPT, URZ, URZ, URZ ;  /* 0x000000fffffff290 */ /* 0x000fe4000fffe0ff */
[----:B------:R-:W-:Y:S01]  /*6a30*/  VOTEU.ANY UP1, P0 ;  /* 0x0000000000ff7886 */ /* 0x000fe20000020100 */
[----:B------:R-:W-:Y:S01]  /*6a40*/  PLOP3.LUT P0, PT, PT, PT, UP1, 0x80, 0x8 ;  /* 0x000000000008781c */ /* 0x000fe20003f0f018 */
[----:B------:R-:W-:Y:S06]  /*6a50*/  UP2UR UR4, UPR, URZ, 0x2 ;  /* 0x00000002ff047883 */ /* 0x000fec0008000000 */
[----:B------:R-:W-:Y:S06]  /*6a60*/  IMAD.U32 R193, RZ, RZ, UR4 ;  /* 0x00000004ffc17e24 */ /* 0x000fec000f8e00ff */
[----:B------:R-:W-:Y:S02]  /*6a70*/  @P0 SHF.R.U32.HI R3, RZ, 0x10, R5 ;  /* 0x00000010ff030819 */ /* 0x000fe40000011605 */
[----:B------:R-:W-:Y:S02]  /*6a80*/  @P0 MOV R8, R4 ;  /* 0x0000000400080202 */ /* 0x000fe40000000f00 */
[----:B------:R-:W-:Y:S02]  /*6a90*/  @P0 R2UR UR4, R3 ;  /* 0x00000000030402ca */ /* 0x000fe400000e0000 */
[----:B------:R-:W-:Y:S02]  /*6aa0*/  @P0 LOP3.LUT R4, R5, 0xffff, RZ, 0xc0, !PT ;  /* 0x0000ffff05040812 */ /* 0x000fe400078ec0ff */
[----:B------:R-:W-:Y:S02]  /*6ab0*/  @P0 R2UR UR6, R8 ;  /* 0x00000000080602ca */ /* 0x000fe400000e0000 */
[----:B------:R-:W-:Y:S07]  /*6ac0*/  @P0 R2UR UR5, R4 ;  /* 0x00000000040502ca */ /* 0x000fee00000e0000 */
[----:B------:R-:W-:Y:S02]  /*6ad0*/  @UP1 UMOV UR7, UR4 ;  /* 0x0000000400071c82 */ /* 0x000fe40008000000 */
[----:B------:R-:W-:Y:S02]  /*6ae0*/  IMAD.U32 R192, RZ, RZ, UR7 ;  /* 0x00000007ffc07e24 */ /* 0x000fe4000f8e00ff */
[----:B------:R-:W-:Y:S02]  /*6af0*/  @UP1 UMOV UR38, UR6 ;  /* 0x0000000600261c82 */ /* 0x000fe40008000000 */
[----:B------:R-:W-:Y:S01]  /*6b00*/  @UP1 UMOV UR37, UR5 ;  /* 0x0000000500251c82 */ /* 0x000fe20008000000 */
[----:B-1----:R-:W-:Y:S05]  /*6b10*/  BRA.U !UP0, `(.L_x_100) ;  /* 0x0000000108cc7547 */ /* 0x002fea000b800000 */
[----:B------:R-:W1:Y:S01]  /*6b20*/  LDCU UR13, c[0x0][0xf20] ;  /* 0x0001e400ff0d77ac */ /* 0x000e620008000800 */
[----:B------:R-:W-:Y:S02]  /*6b30*/  UIMAD.WIDE.U32 UR4, UR62, UR59, URZ ;  /* 0x0000003b3e0472a5 */ /* 0x000fe4000f8e00ff */
[----:B------:R-:W-:Y:S02]  /*6b40*/  UIMAD.WIDE.U32 UR6, UR63, UR56, URZ ;  /* 0x000000383f0672a5 */ /* 0x000fe4000f8e00ff */
[----:B------:R-:W-:Y:S02]  /*6b50*/  UISETP.NE.AND UP0, UPT, UR58, 0x1, UPT ;  /* 0x000000013a00788c */ /* 0x000fe4000bf05270 */
[----:B------:R-:W-:Y:S02]  /*6b60*/  UIMAD.WIDE.U32 UR8, UR37, UR59, URZ ;  /* 0x0000003b250872a5 */ /* 0x000fe4000f8e00ff */
[----:B------:R-:W-:Y:S02]  /*6b70*/  UISETP.NE.AND UP1, UPT, UR42, 0x1, UPT ;  /* 0x000000012a00788c */ /* 0x000fe4000bf25270 */
[----:B------:R-:W-:Y:S02]  /*6b80*/  UIMAD.WIDE.U32 UR10, UR38, UR56, URZ ;  /* 0x00000038260a72a5 */ /* 0x000fe4000f8e00ff */
[----:B------:R-:W-:Y:S01]  /*6b90*/  UISETP.NE.AND UP2, UPT, UR45, 0x1, UPT ;  /* 0x000000012d00788c */ /* 0x000fe2000bf45270 */
[----:B------:R-:W-:Y:S02]  /*6ba0*/  UMOV UR4, UR5 ;  /* 0x0000000500047c82 */ /* 0x000fe40008000000 */
[----:B-1----:R-:W-:Y:S03]  /*6bb0*/  USHF.R.U32.HI UR5, URZ, UR13, UR4 ;  /* 0x0000000dff057299 */ /* 0x002fe60008011604 */
[----:B------:R-:W-:Y:S02]  /*6bc0*/  UMOV UR4, UR7 ;  /* 0x0000000700047c82 */ /* 0x000fe40008000000 */
[----:B------:R-:W-:Y:S02]  /*6bd0*/  USHF.R.U32.HI UR7, URZ, UR57, UR4 ;  /* 0x00000039ff077299 */ /* 0x000fe40008011604 */
[----:B------:R-:W-:Y:S02]  /*6be0*/  USEL UR4, UR62, UR5, !UP0 ;  /* 0x000000053e047287 */ /* 0x000fe4000c000000 */
[----:B------:R-:W-:Y:S01]  /*6bf0*/  USEL UR7, UR63, UR7, !UP1 ;  /* 0x000000073f077287 */ /* 0x000fe2000c800000 */
[----:B------:R-:W-:Y:S01]  /*6c00*/  UMOV UR5, UR9 ;  /* 0x0000000900057c82 */ /* 0x000fe20008000000 */
[----:B------:R-:W-:Y:S02]  /*6c10*/  UIMAD.WIDE.U32 UR8, UR4, UR40, URZ ;  /* 0x00000028040872a5 */ /* 0x000fe4000f8e00ff */
[----:B------:R-:W-:Y:S03]  /*6c20*/  USHF.R.U32.HI UR6, URZ, UR13, UR5 ;  /* 0x0000000dff067299 */ /* 0x000fe60008011605 */
[----:B------:R-:W-:Y:S01]  /*6c30*/  UMOV UR5, UR11 ;  /* 0x0000000b00057c82 */ /* 0x000fe20008000000 */
[----:B------:R-:W-:Y:S02]  /*6c40*/  UIMAD.WIDE.U32 UR10, UR7, UR40, URZ ;  /* 0x00000028070a72a5 */ /* 0x000fe4000f8e00ff */
[----:B------:R-:W-:Y:S02]  /*6c50*/  USEL UR6, UR37, UR6, !UP0 ;  /* 0x0000000625067287 */ /* 0x000fe4000c000000 */
[----:B------:R-:W-:Y:S01]  /*6c60*/  USHF.R.U32.HI UR5, URZ, UR57, UR5 ;  /* 0x00000039ff057299 */ /* 0x000fe20008011605 */
[----:B------:R-:W-:Y:S02]  /*6c70*/  UMOV UR8, UR9 ;  /* 0x0000000900087c82 */ /* 0x000fe40008000000 */
[----:B------:R-:W-:Y:S01]  /*6c80*/  UMOV UR10, UR11 ;  /* 0x0000000b000a7c82 */ /* 0x000fe20008000000 */
[----:B------:R-:W-:Y:S02]  /*6c90*/  @UP2 USHF.R.U32.HI UR4, URZ, UR41, UR8 ;  /* 0x00000029ff042299 */ /* 0x000fe40008011608 */
[----:B------:R-:W-:Y:S02]  /*6ca0*/  @UP2 USHF.R.U32.HI UR7, URZ, UR41, UR10 ;  /* 0x00000029ff072299 */ /* 0x000fe4000801160a */
[----:B------:R-:W-:Y:S02]  /*6cb0*/  UIMAD UR4, UR45, UR4, URZ ;  /* 0x000000042d0472a4 */ /* 0x000fe4000f8e02ff */
[----:B------:R-:W-:Y:S02]  /*6cc0*/  UIMAD.WIDE.U32 UR10, UR6, UR40, URZ ;  /* 0x00000028060a72a5 */ /* 0x000fe4000f8e00ff */
[----:B------:R-:W-:Y:S02]  /*6cd0*/  USEL UR5, UR38, UR5, !UP1 ;  /* 0x0000000526057287 */ /* 0x000fe4000c800000 */
[----:B------:R-:W-:Y:S02]  /*6ce0*/  UIMAD UR8, UR45, UR7, URZ ;  /* 0x000000072d0872a4 */ /* 0x000fe4000f8e02ff */
[----:B------:R-:W-:Y:S03]  /*6cf0*/  UISETP.GE.AND UP0, UPT, UR6, UR4, UPT ;  /* 0x000000040600728c */ /* 0x000fe6000bf06270 */
[----:B------:R-:W-:Y:S01]  /*6d00*/  UMOV UR4, UR11 ;  /* 0x0000000b00047c82 */ /* 0x000fe20008000000 */
[----:B------:R-:W-:Y:S02]  /*6d10*/  UISETP.GE.OR UP0, UPT, UR5, UR8, UP0 ;  /* 0x000000080500728c */ /* 0x000fe40008706670 */
[----:B------:R-:W-:Y:S02]  /*6d20*/  USHF.R.U32.HI UR4, URZ, UR41, UR4 ;  /* 0x00000029ff047299 */ /* 0x000fe40008011604 */
[----:B------:R-:W-:Y:S02]  /*6d30*/  UIMAD.WIDE.U32 UR8, UR5, UR40, URZ ;  /* 0x00000028050872a5 */ /* 0x000fe4000f8e00ff */
[----:B------:R-:W-:Y:S02]  /*6d40*/  USEL UR11, UR6, UR4, !UP2 ;  /* 0x00000004060b7287 */ /* 0x000fe4000d000000 */
[----:B------:R-:W-:Y:S02]  /*6d50*/  UIADD3 UR8, UPT, UPT, -UR5, URZ, URZ ;  /* 0x000000ff05087290 */ /* 0x000fe4000fffe1ff */
[----:B------:R-:W-:Y:S01]  /*6d60*/  UIADD3 UR10, UPT, UPT, -UR11, URZ, URZ ;  /* 0x000000ff0b0a7290 */ /* 0x000fe2000fffe1ff */
[----:B------:R-:W-:Y:S01]  /*6d70*/  @!UP0 UMOV UR4, UR9 ;  /* 0x0000000900048c82 */ /* 0x000fe20008000000 */
[----:B------:R-:W-:Y:S02]  /*6d80*/  UIADD3 UR9, UPT, UPT, -UR6, URZ, URZ ;  /* 0x000000ff06097290 */ /* 0x000fe4000fffe1ff */
[----:B------:R-:W-:Y:S02]  /*6d90*/  @!UP0 USHF.R.U32.HI UR4, URZ, UR41, UR4 ;  /* 0x00000029ff048299 */ /* 0x000fe40008011604 */
[----:B------:R-:W-:Y:S02]  /*6da0*/  UIMAD UR10, UR45, UR10, UR6 ;  /* 0x0000000a2d0a72a4 */ /* 0x000fe4000f8e0206 */
[----:B------:R-:W-:Y:S04]  /*6db0*/  @!UP0 USEL UR4, UR5, UR4, !UP2 ;  /* 0x0000000405048287 */ /* 0x000fe8000d000000 */
[----:B------:R-:W-:Y:S02]  /*6dc0*/  @!UP0 UIMAD UR10, UR7, UR10, UR4 ;  /* 0x0000000a070a82a4 */ /* 0x000fe4000f8e0204 */
[----:B------:R-:W-:Y:S02]  /*6dd0*/  @!UP0 UIADD3 UR11, UPT, UPT, UR11, -UR4, URZ ;  /* 0x800000040b0b8290 */ /* 0x000fe4000fffe0ff */
[----:B------:R-:W-:Y:S02]  /*6de0*/  UIMAD UR7, UR42, UR8, UR38 ;  /* 0x000000082a0772a4 */ /* 0x000fe4000f8e0226 */
[----:B------:R-:W-:Y:S02]  /*6df0*/  @!UP0 UIMAD UR6, UR11, UR45, UR5 ;  /* 0x0000002d0b0682a4 */ /* 0x000fe4000f8e0205 */
[----:B------:R-:W-:Y:S01]  /*6e00*/  UIMAD UR4, UR58, UR9, UR37 ;  /* 0x000000093a0472a4 */ /* 0x000fe2000f8e0225 */
[----:B------:R-:W-:Y:S02]  /*6e10*/  @!UP0 UMOV UR5, UR10 ;  /* 0x0000000a00058c82 */ /* 0x000fe40008000000 */
[----:B------:R-:W-:Y:S02]  /*6e20*/  UIMAD UR38, UR5, UR42, UR7 ;  /* 0x0000002a052672a4 */ /* 0x000fe4000f8e0207 */
[----:B------:R-:W-:Y:S11]  /*6e30*/  UIMAD UR37, UR6, UR58, UR4 ;  /* 0x0000003a062572a4 */ /* 0x000ff6000f8e0204 */
[----:B------:R-:W-:Y:S01]  /*6e40*/  @!UPT UIADD3 URZ, UPT, UPT, URZ, URZ, URZ ;  /* 0x000000fffffff290 */ /* 0x000fe2000fffe0ff */
.L_x_100:
[----:B------:R-:W-:Y:S01]  /*6e50*/  UISETP.NE.AND UP0, UPT, UR39, 0x1, UPT ;  /* 0x000000012700788c */ /* 0x000fe2000bf05270 */
[----:B------:R-:W-:Y:S01]  /*6e60*/  LOP3.LUT P0, RZ, R181, 0x1b0, RZ, 0xc0, !PT ;  /* 0x000001b0b5ff7812 */ /* 0x000fe2000780c0ff */
[----:B------:R-:W-:Y:S01]  /*6e70*/  USHF.L.U32 UR50, UR12, 0x7, URZ ;  /* 0x000000070c327899 */ /* 0x000fe200080006ff */
[----:B------:R-:W-:Y:S01]  /*6e80*/  BSSY.RECONVERGENT B6, `(.L_x_101) ;  /* 0x0000034000067945 */ /* 0x000fe20003800200 */
[----:B------:R-:W-:Y:S01]  /*6e90*/  USHF.L.U32 UR52, UR27, 0x8, URZ ;  /* 0x000000081b347899 */ /* 0x000fe200080006ff */
[----:B------:R-:W-:Y:S06]  /*6ea0*/  IADD3 R183, PT, PT, R183, 0x1, RZ ;  /* 0x00000001b7b77810 */ /* 0x000fec0007ffe0ff */
[----:B------:R-:W1:Y:S01]  /*6eb0*/  @!UP0 LDCU.128 UR16, c[0x0][0xf10] ;  /* 0x0001e200ff1087ac */ /* 0x000e620008000c00 */
[----:B------:R-:W2:Y:S01]  /*6ec0*/  @!UP0 LDCU UR5, c[0x0][0xf0c] ;  /* 0x0001e180ff0587ac */ /* 0x000ea20008000800 */
[----:B------:R-:W3:Y:S01]  /*6ed0*/  @!UP0 LDCU UR10, c[0x0][0xf20] ;  /* 0x0001e400ff0a87ac */ /* 0x000ee20008000800 */
[----:B-1----:R-:W-:Y:S02]  /*6ee0*/  UIMAD.WIDE.U32 UR8, UR38, UR16, URZ ;  /* 0x00000010260872a5 */ /* 0x002fe4000f8e00ff */
[----:B------:R-:W-:Y:S02]  /*6ef0*/  UIMAD.WIDE.U32 UR6, UR37, UR19, URZ ;  /* 0x00000013250672a5 */ /* 0x000fe4000f8e00ff */
[----:B------:R-:W-:Y:S03]  /*6f00*/  @!UP0 UISETP.NE.AND UP1, UPT, UR18, 0x1, UPT ;  /* 0x000000011200888c */ /* 0x000fe6000bf25270 */
[----:B------:R-:W-:Y:S01]  /*6f10*/  @!UP0 UMOV UR4, UR9 ;  /* 0x0000000900048c82 */ /* 0x000fe20008000000 */
[----:B--2---:R-:W-:Y:S02]  /*6f20*/  @!UP0 UISETP.NE.AND UP2, UPT, UR5, 0x1, UPT ;  /* 0x000000010500888c */ /* 0x004fe4000bf45270 */
[----:B------:R-:W-:Y:S01]  /*6f30*/  @!UP0 USHF.R.U32.HI UR4, URZ, UR17, UR4 ;  /* 0x00000011ff048299 */ /* 0x000fe20008011604 */
[----:B------:R-:W-:Y:S02]  /*6f40*/  @!UP0 UMOV UR6, UR7 ;  /* 0x0000000700068c82 */ /* 0x000fe40008000000 */
[----:B---3--:R-:W-:Y:S02]  /*6f50*/  @!UP0 USHF.R.U32.HI UR6, URZ, UR10, UR6 ;  /* 0x0000000aff068299 */ /* 0x008fe40008011606 */
[----:B------:R-:W-:Y:S02]  /*6f60*/  @!UP0 USEL UR7, UR38, UR4, !UP2 ;  /* 0x0000000426078287 */ /* 0x000fe4000d000000 */
[----:B------:R-:W-:Y:S04]  /*6f70*/  @!UP0 USEL UR6, UR37, UR6, !UP1 ;  /* 0x0000000625068287 */ /* 0x000fe8000c800000 */
[----:B------:R-:W-:Y:S02]  /*6f80*/  @!UP0 UIADD3 UR4, UPT, UPT, -UR7, UR6, URZ ;  /* 0x0000000607048290 */ /* 0x000fe4000fffe1ff */
[----:B------:R-:W-:Y:S02]  /*6f90*/  @!UP0 UIADD3 UR6, UPT, UPT, UR7, -UR6, URZ ;  /* 0x8000000607068290 */ /* 0x000fe4000fffe0ff */
[----:B------:R-:W-:Y:S02]  /*6fa0*/  @!UP0 UIMAD UR38, UR4, UR5, UR38 ;  /* 0x00000005042682a4 */ /* 0x000fe4000f8e0226 */
[----:B------:R-:W-:Y:S01]  /*6fb0*/  @!UP0 UIMAD UR37, UR6, UR18, UR37 ;  /* 0x00000012062582a4 */ /* 0x000fe2000f8e0225 */
[----:B------:R-:W-:Y:S11]  /*6fc0*/  @!P0 BRA `(.L_x_102) ;  /* 0x00000000007c8947 */ /* 0x000ff60003800000 */
[----:B------:R-:W1:Y:S01]  /*6fd0*/  LDCU.64 UR8, c[0x4][0x80] ;  /* 0x01001000ff0877ac */ /* 0x000e620008000a00 */
[----:B------:R-:W-:Y:S01]  /*6fe0*/  MOV R16, 0x0 ;  /* 0x0000000000107802 */ /* 0x000fe20000000f00 */
[----:B------:R-:W-:Y:S02]  /*6ff0*/  HFMA2 R12, -RZ, RZ, 0, 5.9604644775390625e-08 ;  /* 0x00000001ff0c7431 */ /* 0x000fe400000001ff */
[----:B------:R-:W-:Y:S01]  /*7000*/  IMAD.MOV.U32 R8, RZ, RZ, 0x70 ;  /* 0x00000070ff087424 */ /* 0x000fe200078e00ff */
[----:B------:R2:W3:Y:S01]  /*7010*/  LDC.64 R14, c[0x4][R16] ;  /* 0x01000000100e7b82 */ /* 0x0004e20000000a00 */
[----:B------:R-:W4:Y:S01]  /*7020*/  LDCU.64 UR6, c[0x4][0x88] ;  /* 0x01001100ff0677ac */ /* 0x000f220008000a00 */
[----:B------:R-:W-:Y:S01]  /*7030*/  IMAD.MOV.U32 R13, RZ, RZ, RZ ;  /* 0x000000ffff0d7224 */ /* 0x000fe200078e00ff */
[----:B------:R-:W2:Y:S01]  /*7040*/  LDCU.64 UR4, c[0x4][0x8] ;  /* 0x01000100ff0477ac */ /* 0x000ea20008000a00 */
[----:B-1----:R-:W-:Y:S01]  /*7050*/  MOV R5, UR9 ;  /* 0x0000000900057c02 */ /* 0x002fe20008000f00 */
[----:B------:R-:W-:Y:S01]  /*7060*/  IMAD.U32 R4, RZ, RZ, UR8 ;  /* 0x00000008ff047e24 */ /* 0x000fe2000f8e00ff */
[----:B----4-:R-:W-:Y:S01]  /*7070*/  MOV R7, UR7 ;  /* 0x0000000700077c02 */ /* 0x010fe20008000f00 */
[----:B------:R-:W-:Y:S01]  /*7080*/  IMAD.U32 R6, RZ, RZ, UR6 ;  /* 0x00000006ff067e24 */ /* 0x000fe2000f8e00ff */
[----:B--2---:R-:W-:Y:S01]  /*7090*/  MOV R11, UR5 ;  /* 0x00000005000b7c02 */ /* 0x004fe20008000f00 */
[----:B------:R-:W-:Y:S02]  /*70a0*/  IMAD.U32 R10, RZ, RZ, UR4 ;  /* 0x00000004ff0a7e24 */ /* 0x000fe4000f8e00ff */
[----:B------:R-:W-:Y:S07]  /*70b0*/  LEPC R20, `(.L_x_103) ;  /* 0x000000001014794e */ /* 0x000fee0000000000 */
[----:B---3-5:R-:W-:Y:S05]  /*70c0*/  CALL.ABS.NOINC R14 ;  /* 0x000000000e007343 */ /* 0x028fea0003c00000 */
.L_x_103:
[----:B------:R-:W1:Y:S01]  /*70d0*/  LDCU.64 UR8, c[0x4][0x80] ;  /* 0x01001000ff0877ac */ /* 0x000e620008000a00 */
[----:B------:R-:W2:Y:S01]  /*70e0*/  LDC.64 R16, c[0x4][R16] ;  /* 0x0100000010107b82 */ /* 0x000ea20000000a00 */
[----:B------:R-:W-:Y:S02]  /*70f0*/  HFMA2 R12, -RZ, RZ, 0, 5.9604644775390625e-08 ;  /* 0x00000001ff0c7431 */ /* 0x000fe400000001ff */
[----:B------:R-:W-:Y:S02]  /*7100*/  IMAD.MOV.U32 R8, RZ, RZ, 0x70 ;  /* 0x00000070ff087424 */ /* 0x000fe400078e00ff */
[----:B------:R-:W-:Y:S01]  /*7110*/  IMAD.MOV.U32 R13, RZ, RZ, RZ ;  /* 0x000000ffff0d7224 */ /* 0x000fe200078e00ff */
[----:B------:R-:W3:Y:S01]  /*7120*/  LDCU.64 UR6, c[0x4][0x88] ;  /* 0x01001100ff0677ac */ /* 0x000ee20008000a00 */
[----:B------:R-:W4:Y:S01]  /*7130*/  LDCU.64 UR4, c[0x4][0x8] ;  /* 0x01000100ff0477ac */ /* 0x000f220008000a00 */
[----:B-1----:R-:W-:Y:S02]  /*7140*/  MOV R4, UR8 ;  /* 0x0000000800047c02 */ /* 0x002fe40008000f00 */
[----:B------:R-:W-:Y:S02]  /*7150*/  MOV R5, UR9 ;  /* 0x0000000900057c02 */ /* 0x000fe40008000f00 */
[----:B---3--:R-:W-:Y:S01]  /*7160*/  MOV R7, UR7 ;  /* 0x0000000700077c02 */ /* 0x008fe20008000f00 */
[----:B------:R-:W-:Y:S01]  /*7170*/  IMAD.U32 R6, RZ, RZ, UR6 ;  /* 0x00000006ff067e24 */ /* 0x000fe2000f8e00ff */
[----:B----4-:R-:W-:Y:S01]  /*7180*/  MOV R11, UR5 ;  /* 0x00000005000b7c02 */ /* 0x010fe20008000f00 */
[----:B------:R-:W-:Y:S02]  /*7190*/  IMAD.U32 R10, RZ, RZ, UR4 ;  /* 0x00000004ff0a7e24 */ /* 0x000fe4000f8e00ff */
[----:B------:R-:W-:Y:S07]  /*71a0*/  LEPC R20, `(.L_x_102) ;  /* 0x000000001014794e */ /* 0x000fee0000000000 */
[----:B--2---:R-:W-:Y:S05]  /*71b0*/  CALL.ABS.NOINC R16 ;  /* 0x0000000010007343 */ /* 0x004fea0003c00000 */
.L_x_102:
[----:B------:R-:W-:Y:S05]  /*71c0*/  BSYNC.RECONVERGENT B6 ;  /* 0x0000000000067941 */ /* 0x000fea0003800200 */
.L_x_101:
[----:B------:R-:W-:Y:S02]  /*71d0*/  R2UR UR6, R180 ;  /* 0x00000000b40672ca */ /* 0x000fe400000e0000 */
[----:B------:R-:W-:Y:S02]  /*71e0*/  R2UR UR5, R191 ;  /* 0x00000000bf0572ca */ /* 0x000fe400000e0000 */
[----:B------:R-:W-:Y:S02]  /*71f0*/  R2UR UR4, R190 ;  /* 0x00000000be0472ca */ /* 0x000fe400000e0000 */
[----:B------:R-:W-:Y:S02]  /*7200*/  ISETP.NE.U32.AND P4, PT, R174, RZ, PT ;  /* 0x000000ffae00720c */ /* 0x000fe40003f85070 */
[----:B------:R-:W-:Y:S02]  /*7210*/  ISETP.NE.U32.AND P2, PT, RZ, UR60, PT ;  /* 0x0000003cff007c0c */ /* 0x000fe4000bf45070 */
[----:B------:R-:W-:Y:S02]  /*7220*/  ISETP.NE.AND.EX P4, PT, R175, RZ, PT, P4 ;  /* 0x000000ffaf00720c */ /* 0x000fe40003f85340 */
[----:B------:R-:W-:Y:S01]  /*7230*/  ISETP.NE.AND.EX P2, PT, RZ, UR61, PT, P2 ;  /* 0x0000003dff007c0c */ /* 0x000fe2000bf45320 */
[----:B------:R-:W-:Y:S02]  /*7240*/  UISETP.NE.AND UP2, UPT, UR6, URZ, UPT ;  /* 0x000000ff0600728c */ /* 0x000fe4000bf45270 */
[----:B------:R-:W-:Y:S04]  /*7250*/  UISETP.NE.U32.AND UP0, UPT, UR5, URZ, UPT ;  /* 0x000000ff0500728c */ /* 0x000fe8000bf05070 */
[----:B------:R-:W-:Y:S01]  /*7260*/  UISETP.NE.AND.EX UP1, UPT, UR4, URZ, UPT, UP0 ;  /* 0x000000ff0400728c */ /* 0x000fe2000bf25300 */
[----:B------:R-:W-:Y:S01]  /*7270*/  PLOP3.LUT P1, PT, PT, PT, UP2, 0x80, 0x8 ;  /* 0x000000000008781c */ /* 0x000fe20003f2f028 */
[----:B------:R-:W-:Y:S03]  /*7280*/  UPLOP3.LUT UP0, UPT, UPT, UPT, UPT, 0x40, 0x4 ;  /* 0x000000000004789c */ /* 0x000fe60003f0e870 */
[----:B------:R-:W-:Y:S06]  /*7290*/  @UP2 UPLOP3.LUT UP0, UPT, UPT, UPT, UP1, 0x80, 0x8 ;  /* 0x000000000008289c */ /* 0x000fec0003f0f010 */
[----:B------:R-:W-:Y:S01]  /*72a0*/  PLOP3.LUT P0, PT, PT, PT, UP0, 0x80, 0x8 ;  /* 0x000000000008781c */ /* 0x000fe20003f0f008 */
[----:B------:R-:W-:Y:S01]  /*72b0*/  @!UPT UIADD3 URZ, UPT, UPT, URZ, URZ, URZ ;  /* 0x000000fffffff290 */ /* 0x000fe2000fffe0ff */
[----:B------:R-:W-:Y:S11]  /*72c0*/  BRA.U !UP1, `(.L_x_104) ;  /* 0x0000000109407547 */ /* 0x000ff6000b800000 */
[----:B------:R-:W-:Y:S01]  /*72d0*/  UISETP.NE.U32.AND UP0, UPT, UR60, URZ, UPT ;  /* 0x000000ff3c00728c */ /* 0x000fe2000bf05070 */
[----:B------:R-:W-:Y:S01]  /*72e0*/  R2UR UR6, R191 ;  /* 0x00000000bf0672ca */ /* 0x000fe200000e0000 */
[----:B------:R-:W1:Y:S01]  /*72f0*/  LDCU.64 UR8, c[0x0][0x358] ;  /* 0x00006b00ff0877ac */ /* 0x000e620008000a00 */
[----:B------:R-:W-:Y:S02]  /*7300*/  HFMA2 R176, -RZ, RZ, 0, 5.9604644775390625e-08 ;  /* 0x00000001ffb07431 */ /* 0x000fe400000001ff */
[----:B------:R-:W-:Y:S01]  /*7310*/  IMAD.MOV.U32 R0, RZ, RZ, 0x1 ;  /* 0x00000001ff007424 */ /* 0x000fe200078e00ff */
[----:B------:R-:W-:Y:S06]  /*7320*/  UISETP.NE.AND.EX UP0, UPT, UR61, URZ, UPT, UP0 ;  /* 0x000000ff3d00728c */ /* 0x000fec000bf05300 */
[----:B------:R-:W-:Y:S05]  /*7330*/  PLOP3.LUT P3, PT, PT, PT, UP0, 0x80, 0x8 ;  /* 0x000000000008781c */ /* 0x000fea0003f6f008 */
[----:B------:R-:W2:Y:S01]  /*7340*/  @UP0 LDCU.64 UR4, c[0x0][0xc88] ;  /* 0x00019100ff0407ac */ /* 0x000ea20008000a00 */
[----:B------:R-:W-:Y:S07]  /*7350*/  @UP0 UIMAD UR6, UR36, UR6, URZ ;  /* 0x00000006240602a4 */ /* 0x000fee000f8e02ff */
[----:B------:R-:W-:Y:S01]  /*7360*/  @!P3 PRMT R176, R0, 0x7610, R176 ;  /* 0x0000761000b0b816 */ /* 0x000fe200000000b0 */
[----:B--2---:R-:W-:Y:S06]  /*7370*/  @UP0 UIMAD.WIDE UR4, UR6, 0x4, UR4 ;  /* 0x00000004060408a5 */ /* 0x004fec000f8e0204 */
[----:B------:R-:W-:Y:S02]  /*7380*/  IMAD.U32 R4, RZ, RZ, UR4 ;  /* 0x00000004ff047e24 */ /* 0x000fe4000f8e00ff */
[----:B------:R-:W-:Y:S03]  /*7390*/  IMAD.U32 R5, RZ, RZ, UR5 ;  /* 0x00000005ff057e24 */ /* 0x000fe6000f8e00ff */
[----:B------:R-:W2:Y:S02]  /*73a0*/  @!UP0 LDCU UR4, c[0x0][0xc80] ;  /* 0x00019000ff0487ac */ /* 0x000ea40008000800 */
[----:B-1---5:R1:W5:Y:S02]  /*73b0*/  @P3 LDG.E R133, desc[UR8][R4.64] ;  /* 0x0000000804853981 */ /* 0x022364000c1e1900 */
[----:B-12---:R-:W-:Y:S02]  /*73c0*/  @!P3 MOV R133, UR4 ;  /* 0x000000040085bc02 */ /* 0x006fe40008000f00 */
.L_x_104:
[----:B------:R-:W-:Y:S05]  /*73d0*/  @!P4 BRA `(.L_x_105) ;  /* 0x000000000024c947 */ /* 0x000fea0003800000 */
[----:B------:R-:W-:Y:S01]  /*73e0*/  ISETP.NE.U32.AND P3, PT, R172, RZ, PT ;  /* 0x000000ffac00720c */ /* 0x000fe20003f65070 */
[----:B------:R-:W1:Y:S03]  /*73f0*/  LDCU.64 UR4, c[0x0][0x358] ;  /* 0x00006b00ff0477ac */ /* 0x000e660008000a00 */
[----:B------:R-:W-:Y:S11]  /*7400*/  ISETP.NE.AND.EX P3, PT, R173, RZ, PT, P3 ;  /* 0x000000ffad00720c */ /* 0x000ff60003f65330 */
[----:B------:R-:W-:Y:S02]  /*7410*/  @!UPT UIADD3 URZ, UPT, UPT, URZ, URZ, URZ ;  /* 0x000000fffffff290 */ /* 0x000fe4000fffe0ff */
[----:B------:R-:W2:Y:S01]  /*7420*/  @P3 LDC.64 R4, c[0x0][0xca8] ;  /* 0x00032a00ff043b82 */ /* 0x000ea20000000a00 */
[----:B------:R-:W-:Y:S04]  /*7430*/  @P3 IMAD R0, R174, UR36, RZ ;  /* 0x00000024ae003c24 */ /* 0x000fe8000f8e02ff */
[----:B--2---:R-:W-:Y:S05]  /*7440*/  @P3 IMAD.WIDE R4, R0, 0x4, R4 ;  /* 0x0000000400043825 */ /* 0x004fea00078e0204 */
[----:B-1---5:R1:W5:Y:S02]  /*7450*/  @P3 LDG.E R130, desc[UR4][R4.64] ;  /* 0x0000000404823981 */ /* 0x022364000c1e1900 */
[----:B-1----:R-:W2:Y:S02]  /*7460*/  @!P3 LDC R130, c[0x0][0xca0] ;  /* 0x00032800ff82bb82 */ /* 0x002ea40000000800 */
.L_x_105:
[----:B-----5:R-:W-:Y:S01]  /*7470*/  FSETP.NEU.AND P3, PT, R133, RZ, PT ;  /* 0x000000ff8500720b */ /* 0x020fe20003f6d000 */
[----:B------:R-:W-:Y:S01]  /*7480*/  IMAD.U32 R3, RZ, RZ, UR43 ;  /* 0x0000002bff037e24 */ /* 0x000fe2000f8e00ff */
[----:B------:R-:W-:Y:S01]  /*7490*/  SEL R5, RZ, 0xffffffff, P2 ;  /* 0xffffffffff057807 */ /* 0x000fe20001000000 */
[----:B------:R-:W-:Y:S01]  /*74a0*/  IMAD.SHL.U32 R197, R185, 0x10, RZ ;  /* 0x00000010b9c57824 */ /* 0x000fe200078e00ff */
[----:B------:R-:W-:Y:S01]  /*74b0*/  @P1 LOP3.LUT P2, RZ, R176, 0xff, RZ, 0xc0, !PT ;  /* 0x000000ffb0ff1812 */ /* 0x000fe2000784c0ff */
[----:B------:R-:W-:Y:S01]  /*74c0*/  IMAD R131, R3, 0xc0, R2 ;  /* 0x000000c003837824 */ /* 0x000fe200078e0202 */
[----:B------:R-:W-:Y:S01]  /*74d0*/  @P1 SEL R0, RZ, 0xffffffff, P3 ;  /* 0xffffffffff001807 */ /* 0x000fe20001800000 */
[----:B------:R-:W-:Y:S01]  /*74e0*/  IMAD.SHL.U32 R139, R184, 0x10, RZ ;  /* 0x00000010b88b7824 */ /* 0x000fe200078e00ff */
[----:B------:R-:W-:Y:S01]  /*74f0*/  LOP3.LUT P4, R182, R176, 0xff, RZ, 0xc0, !PT ;  /* 0x000000ffb0b67812 */ /* 0x000fe2000788c0ff */
[----:B------:R-:W-:Y:S01]  /*7500*/  IMAD.IADD R198, R188, 0x1, R197 ;  /* 0x00000001bcc67824 */ /* 0x000fe200078e02c5 */
[C---:B------:R-:W-:Y:S01]  /*7510*/  @P0 SEL R0, R5.reuse, R0, !P2 ;  /* 0x0000000005000207 */ /* 0x040fe20005000000 */
[----:B------:R-:W-:Y:S01]  /*7520*/  BSSY B1, `(.L_x_106) ;  /* 0x000004d000017945 */ /* 0x000fe20003800000 */
[----:B------:R-:W-:Y:S01]  /*7530*/  PLOP3.LUT P2, PT, PT, PT, UP1, 0x80, 0x8 ;  /* 0x000000000008781c */ /* 0x000fe20003f4f018 */
[----:B------:R-:W-:Y:S01]  /*7540*/  IMAD.MOV.U32 R138, RZ, RZ, 0x1 ;  /* 0x00000001ff8a7424 */ /* 0x000fe200078e00ff */
[----:B------:R-:W-:Y:S01]  /*7550*/  @P1 LOP3.LUT R0, R0, 0x1, RZ, 0xc0, !PT ;  /* 0x0000000100001812 */ /* 0x000fe200078ec0ff */
[----:B------:R-:W-:Y:S01]  /*7560*/  IMAD.MOV.U32 R137, RZ, RZ, RZ ;  /* 0x000000ffff897224 */ /* 0x000fe200078e00ff */
[----:B------:R-:W-:Y:S02]  /*7570*/  CS2R R146, SRZ ;  /* 0x0000000000927805 */ /* 0x000fe4000001ff00 */
[----:B------:R-:W-:Y:S02]  /*7580*/  CS2R R144, SRZ ;  /* 0x0000000000907805 */ /* 0x000fe4000001ff00 */
[----:B------:R-:W-:Y:S01]  /*7590*/  ISETP.NE.U32.OR P5, PT, R0, 0x1, !P1 ;  /* 0x000000010000780c */ /* 0x000fe20004fa5470 */
[----:B------:R-:W-:Y:S01]  /*75a0*/  IMAD.U32 R0, RZ, RZ, UR43 ;  /* 0x0000002bff007e24 */ /* 0x000fe2000f8e00ff */
[----:B------:R-:W-:Y:S02]  /*75b0*/  CS2R R142, SRZ ;  /* 0x00000000008e7805 */ /* 0x000fe4000001ff00 */
[----:B------:R-:W-:Y:S02]  /*75c0*/  CS2R R140, SRZ ;  /* 0x00000000008c7805 */ /* 0x000fe4000001ff00 */
[----:B------:R-:W-:Y:S02]  /*75d0*/  P2R R194, PR, RZ, 0x20 ;  /* 0x00000020ffc27803 */ /* 0x000fe40000000000 */
[----:B------:R-:W-:Y:S02]  /*75e0*/  CS2R R150, SRZ ;  /* 0x0000000000967805 */ /* 0x000fe4000001ff00 */
[----:B------:R-:W-:Y:S02]  /*75f0*/  SHF.L.U32 R4, R0, 0x1f, RZ ;  /* 0x0000001f00047819 */ /* 0x000fe400000006ff */
[----:B------:R-:W-:Y:S02]  /*7600*/  CS2R R148, SRZ ;  /* 0x0000000000947805 */ /* 0x000fe4000001ff00 */
[----:B------:R-:W-:Y:S02]  /*7610*/  SEL R0, RZ, 0xffffffff, P3 ;  /* 0xffffffffff007807 */ /* 0x000fe40001800000 */
[----:B------:R-:W-:Y:S02]  /*7620*/  CS2R R154, SRZ ;  /* 0x00000000009a7805 */ /* 0x000fe4000001ff00 */
[----:B------:R-:W-:Y:S02]  /*7630*/  CS2R R152, SRZ ;  /* 0x0000000000987805 */ /* 0x000fe4000001ff00 */
[----:B------:R-:W-:Y:S02]  /*7640*/  CS2R R158, SRZ ;  /* 0x00000000009e7805 */ /* 0x000fe4000001ff00 */
[----:B------:R-:W-:Y:S02]  /*7650*/  @P2 SEL R0, R5, R0, !P4 ;  /* 0x0000000005002207 */ /* 0x000fe40006000000 */
[----:B------:R-:W-:Y:S02]  /*7660*/  CS2R R156, SRZ ;  /* 0x00000000009c7805 */ /* 0x000fe4000001ff00 */
[----:B------:R-:W-:Y:S02]  /*7670*/  @P5 SHF.L.U32 R6, RZ, 0x1f, RZ ;  /* 0x0000001fff065819 */ /* 0x000fe400000006ff */
[----:B------:R-:W-:Y:S02]  /*7680*/  CS2R R162, SRZ ;  /* 0x0000000000a27805 */ /* 0x000fe4000001ff00 */
[----:B------:R-:W-:Y:S02]  /*7690*/  ISETP.NE.AND P2, PT, RZ, UR43, PT ;  /* 0x0000002bff007c0c */ /* 0x000fe4000bf45270 */
[----:B------:R-:W-:Y:S01]  /*76a0*/  CS2R R160, SRZ ;  /* 0x0000000000a07805 */ /* 0x000fe2000001ff00 */
[----:B------:R-:W1:Y:S01]  /*76b0*/  @P5 SYNCS.PHASECHK.TRANS64.TRYWAIT P1, [UR44+0x30], R6 ;  /* 0x00003006ff0055a7 */ /* 0x000e62000802112c */
[----:B------:R-:W-:Y:S02]  /*76c0*/  LOP3.LUT R0, R0, 0x1, RZ, 0xc0, !PT ;  /* 0x0000000100007812 */ /* 0x000fe400078ec0ff */
[----:B------:R-:W-:Y:S02]  /*76d0*/  CS2R R166, SRZ ;  /* 0x0000000000a67805 */ /* 0x000fe4000001ff00 */
[----:B------:R-:W-:Y:S02]  /*76e0*/  SEL R212, RZ, 0x60, P2 ;  /* 0x00000060ffd47807 */ /* 0x000fe40001000000 */
[----:B------:R-:W-:Y:S02]  /*76f0*/  CS2R R164, SRZ ;  /* 0x0000000000a47805 */ /* 0x000fe4000001ff00 */
[----:B------:R-:W-:Y:S02]  /*7700*/  ISETP.NE.U32.AND P3, PT, R0, 0x1, PT ;  /* 0x000000010000780c */ /* 0x000fe40003f65070 */
[----:B------:R-:W-:Y:S02]  /*7710*/  CS2R R170, SRZ ;  /* 0x0000000000aa7805 */ /* 0x000fe4000001ff00 */
[----:B------:R-:W-:Y:S01]  /*7720*/  CS2R R168, SRZ ;  /* 0x0000000000a87805 */ /* 0x000fe2000001ff00 */
[----:B------:R-:W-:Y:S01]  /*7730*/  IMAD.IADD R213, R131, 0x1, R212 ;  /* 0x0000000183d57824 */ /* 0x000fe200078e02d4 */
[----:B------:R-:W-:Y:S01]  /*7740*/  P2R R199, PR, RZ, 0x8 ;  /* 0x00000008ffc77803 */ /* 0x000fe20000000000 */
[----:B------:R-:W-:Y:S02]  /*7750*/  IMAD.IADD R196, R188, 0x1, R139 ;  /* 0x00000001bcc47824 */ /* 0x000fe400078e028b */
[----:B------:R-:W-:Y:S01]  /*7760*/  VIADD R212, R212, UR52 ;  /* 0x00000034d4d47c36 */ /* 0x000fe20008000000 */
[----:B------:R-:W-:Y:S01]  /*7770*/  SHF.R.U32.HI R0, RZ, 0x15, R213 ;  /* 0x00000015ff007819 */ /* 0x000fe200000116d5 */
[----:B------:R-:W-:Y:S01]  /*7780*/  IMAD.IADD R195, R187, 0x1, R198 ;  /* 0x00000001bbc37824 */ /* 0x000fe200078e02c6 */
[----:B------:R3:W4:Y:S02]  /*7790*/  SYNCS.PHASECHK.TRANS64.TRYWAIT P0, [UR44+0xa0], R4 ;  /* 0x0000a004ff0075a7 */ /* 0x000724000800112c */
[----:B------:R-:W-:Y:S02]  /*77a0*/  LOP3.LUT R200, R0, 0x3, RZ, 0xc0, !PT ;  /* 0x0000000300c87812 */ /* 0x000fe400078ec0ff */
[----:B-1----:R-:W-:Y:S01]  /*77b0*/  @P5 SEL R138, RZ, 0x1, !P1 ;  /* 0x00000001ff8a5807 */ /* 0x002fe20004800000 */
[----:B---3--:R-:W-:Y:S06]  /*77c0*/  @!P5 BRA `(.L_x_107) ;  /* 0x000000000088d947 */ /* 0x008fec0003800000 */
[----:B------:R-:W-:Y:S01]  /*77d0*/  IMAD.MOV.U32 R147, RZ, RZ, RZ ;  /* 0x000000ffff937224 */ /* 0x000fe200078e00ff */
[----:B------:R-:W-:Y:S01]  /*77e0*/  ISETP.NE.AND P1, PT, R138, RZ, PT ;  /* 0x000000ff8a00720c */ /* 0x000fe20003f25270 */
[----:B------:R-:W-:Y:S01]  /*77f0*/  BSSY B0, `(.L_x_108) ;  /* 0x0000014000007945 */ /* 0x000fe20003800000 */
[----:B------:R-:W-:Y:S02]  /*7800*/  CS2R R170, SRZ ;  /* 0x0000000000aa7805 */ /* 0x000fe4000001ff00 */
        /* <DEDUP_REMOVED lines=13> */
[----:B------:R-:W-:Y:S01]  /*78e0*/  CS2R R144, SRZ ;  /* 0x0000000000907805 */ /* 0x000fe2000001ff00 */
[----:B------:R-:W-:Y:S06]  /*78f0*/  @P1 BRA `(.L_x_109) ;  /* 0x00000000000c1947 */ /* 0x000fec0003800000 */
[----:B------:R-:W-:Y:S04]  /*7900*/  SHF.L.U32 R6, RZ, 0x1f, RZ ;  /* 0x0000001fff067819 */ /* 0x000fe800000006ff */
[----:B------:R-:W1:Y:S02]  /*7910*/  SYNCS.PHASECHK.TRANS64.TRYWAIT P1, [UR44+0x30], R6 ;  /* 0x00003006ff0075a7 */ /* 0x000e64000802112c */
[----:B-1----:R-:W-:Y:S05]  /*7920*/  @!P1 BRA `(.L_x_110) ;  /* 0x000000c000049947 */ /* 0x002fea0003800000 */
.L_x_109:
[----:B------:R-:W-:Y:S05]  /*7930*/  BSYNC B0 ;  /* 0x0000000000007941 */ /* 0x000fea0003800000 */
.L_x_108:
[----:B------:R-:W-:Y:S01]  /*7940*/  ISETP.NE.AND P1, PT, R199, RZ, PT ;  /* 0x000000ffc700720c */ /* 0x000fe20003f25270 */
[----:B------:R-:W-:Y:S11]  /*7950*/  HFMA2 R137, -RZ, RZ, 0, 5.9604644775390625e-08 ;  /* 0x00000001ff897431 */ /* 0x000ff600000001ff */
[----:B------:R-:W-:Y:S01]  /*7960*/  @!UPT UIADD3 URZ, UPT, UPT, URZ, URZ, URZ ;  /* 0x000000fffffff290 */ /* 0x000fe2000fffe0ff */
[----:B------:R3:W1:Y:S04]  /*7970*/  @P1 LDS.128 R168, [R188] ;  /* 0x00000000bca81984 */ /* 0x0006680000000c00 */
[----:B------:R3:W1:Y:S04]  /*7980*/  @P1 LDS.128 R164, [R198+0x10] ;  /* 0x00001000c6a41984 */ /* 0x0006680000000c00 */
[----:B------:R3:W1:Y:S04]  /*7990*/  @P1 LDS.128 R160, [R196+0x20] ;  /* 0x00002000c4a01984 */ /* 0x0006680000000c00 */
[----:B------:R3:W1:Y:S04]  /*79a0*/  @P1 LDS.128 R156, [R195+0x10] ;  /* 0x00001000c39c1984 */ /* 0x0006680000000c00 */
[----:B------:R3:W1:Y:S04]  /*79b0*/  @P1 LDS.128 R152, [R188+0x1000] ;  /* 0x00100000bc981984 */ /* 0x0006680000000c00 */
[----:B------:R3:W1:Y:S04]  /*79c0*/  @P1 LDS.128 R148, [R198+0x1010] ;  /* 0x00101000c6941984 */ /* 0x0006680000000c00 */
[----:B------:R3:W1:Y:S04]  /*79d0*/  @P1 LDS.128 R140, [R196+0x1020] ;  /* 0x00102000c48c1984 */ /* 0x0006680000000c00 */
[----:B------:R3:W1:Y:S02]  /*79e0*/  @P1 LDS.128 R144, [R195+0x1010] ;  /* 0x00101000c3901984 */ /* 0x0006640000000c00 */
.L_x_107:
[----:B------:R-:W-:Y:S05]  /*79f0*/  BSYNC B1 ;  /* 0x0000000000017941 */ /* 0x000fea0003800000 */
.L_x_106:
[----:B------:R-:W-:Y:S02]  /*7a00*/  ISETP.NE.AND P1, PT, R189, R200, PT ;  /* 0x000000c8bd00720c */ /* 0x000fe40003f25270 */
[----:B------:R-:W-:Y:S01]  /*7a10*/  MOV R55, RZ ;  /* 0x000000ff00377202 */ /* 0x000fe20000000f00 */
[----:B----4-:R-:W-:Y:S10]  /*7a20*/  @P0 BRA `(.L_x_111) ;  /* 0x0000000000080947 */ /* 0x010ff40003800000 */
[----:B------:R-:W4:Y:S02]  /*7a30*/  SYNCS.PHASECHK.TRANS64.TRYWAIT P0, [UR44+0xa0], R4 ;  /* 0x0000a004ff0075a7 */ /* 0x000f24000800112c */
[----:B----4-:R-:W-:Y:S05]  /*7a40*/  @!P0 BRA `(.L_x_112) ;  /* 0x000000bc00d48947 */ /* 0x010fea0003800000 */
.L_x_111:
[----:B------:R-:W-:Y:S01]  /*7a50*/  IMAD.MOV.U32 R54, RZ, RZ, RZ ;  /* 0x000000ffff367224 */ /* 0x000fe200078e00ff */
        /* <DEDUP_REMOVED lines=32> */
[----:B------:R-:W-:Y:S11]  /*7c60*/  LOP3.LUT P0, RZ, R0, 0x3, R177, 0x48, !PT ;  /* 0x0000000300ff7812 */ /* 0x000ff600078048b1 */
[----:B------:R-:W-:Y:S02]  /*7c70*/  @!UPT UIADD3 URZ, UPT, UPT, URZ, URZ, URZ ;  /* 0x000000fffffff290 */ /* 0x000fe4000fffe0ff */
[----:B------:R-:W-:Y:S05]  /*7c80*/  @!P0 BRA `(.L_x_114) ;  /* 0x0000000000408947 */ /* 0x000fea0003800000 */
[----:B------:R-:W4:Y:S01]  /*7c90*/  LDCU.64 UR8, c[0x4][0x70] ;  /* 0x01000e00ff0877ac */ /* 0x000f220008000a00 */
[----:B------:R-:W-:Y:S01]  /*7ca0*/  MOV R15, 0x0 ;  /* 0x00000000000f7802 */ /* 0x000fe20000000f00 */
[----:B------:R-:W-:Y:S02]  /*7cb0*/  HFMA2 R12, -RZ, RZ, 0, 5.9604644775390625e-08 ;  /* 0x00000001ff0c7431 */ /* 0x000fe400000001ff */
[----:B------:R-:W-:Y:S02]  /*7cc0*/  IMAD.MOV.U32 R8, RZ, RZ, 0x192 ;  /* 0x00000192ff087424 */ /* 0x000fe400078e00ff */
[----:B------:R-:W-:Y:S01]  /*7cd0*/  IMAD.MOV.U32 R13, RZ, RZ, RZ ;  /* 0x000000ffff0d7224 */ /* 0x000fe200078e00ff */
[----:B------:R-:W5:Y:S01]  /*7ce0*/  LDCU.64 UR6, c[0x4][0x78] ;  /* 0x01000f00ff0677ac */ /* 0x000f620008000a00 */
[----:B------:R-:W2:Y:S01]  /*7cf0*/  LDC.64 R14, c[0x4][R15] ;  /* 0x010000000f0e7b82 */ /* 0x000ea20000000a00 */
[----:B------:R-:W3:Y:S01]  /*7d00*/  LDCU.64 UR4, c[0x4][0x10] ;  /* 0x01000200ff0477ac */ /* 0x000ee20008000a00 */
[----:B----4-:R-:W-:Y:S01]  /*7d10*/  MOV R5, UR9 ;  /* 0x0000000900057c02 */ /* 0x010fe20008000f00 */
[----:B-1----:R-:W-:Y:S01]  /*7d20*/  IMAD.U32 R4, RZ, RZ, UR8 ;  /* 0x00000008ff047e24 */ /* 0x002fe2000f8e00ff */
[----:B-----5:R-:W-:Y:S01]  /*7d30*/  MOV R7, UR7 ;  /* 0x0000000700077c02 */ /* 0x020fe20008000f00 */
[----:B------:R-:W-:Y:S01]  /*7d40*/  IMAD.U32 R6, RZ, RZ, UR6 ;  /* 0x00000006ff067e24 */ /* 0x000fe2000f8e00ff */
[----:B---3--:R-:W-:Y:S01]  /*7d50*/  MOV R11, UR5 ;  /* 0x00000005000b7c02 */ /* 0x008fe20008000f00 */
[----:B------:R-:W-:Y:S02]  /*7d60*/  IMAD.U32 R10, RZ, RZ, UR4 ;  /* 0x00000004ff0a7e24 */ /* 0x000fe4000f8e00ff */
[----:B------:R-:W-:Y:S07]  /*7d70*/  LEPC R20, `(.L_x_114) ;  /* 0x000000001014794e */ /* 0x000fee0000000000 */
[----:B--2---:R-:W-:Y:S05]  /*7d80*/  CALL.ABS.NOINC R14 ;  /* 0x000000000e007343 */ /* 0x004fea0003c00000 */
.L_x_114:
[----:B------:R-:W-:Y:S05]  /*7d90*/  WARPSYNC.ALL ;  /* 0x0000000000007948 */ /* 0x000fea0003800000 */
[C---:B------:R-:W-:Y:S01]  /*7da0*/  R2UR UR4, R213.reuse ;  /* 0x00000000d50472ca */ /* 0x040fe200000e0000 */
[----:B------:R-:W-:Y:S05]  /*7db0*/  VIADD R0, R213, 0x80 ;  /* 0x00000080d5007836 */ /* 0x000fea0000000000 */
[----:B------:R-:W-:Y:S04]  /*7dc0*/  SHF.R.U32.HI R0, RZ, 0x15, R0 ;  /* 0x00000015ff007819 */ /* 0x000fe80000011600 */
[----:B------:R-:W-:Y:S03]  /*7dd0*/  LOP3.LUT P0, RZ, R0, 0x3, R177, 0x48, !PT ;  /* 0x0000000300ff7812 */ /* 0x000fe600078048b1 */
[----:B------:R-:W4:Y:S10]  /*7de0*/  LDTM.x32 R24, tmem[UR4] ;  /* 0x00000004001879ee */ /* 0x000f3400082c0000 */
[----:B----4-:R-:W-:Y:S05]  /*7df0*/  @!P0 BRA `(.L_x_115) ;  /* 0x0000000000408947 */ /* 0x010fea0003800000 */
        /* <DEDUP_REMOVED lines=16> */
.L_x_115:
[----:B------:R-:W-:Y:S05]  /*7f00*/  WARPSYNC.ALL ;  /* 0x0000000000007948 */ /* 0x000fea0003800000 */
[----:B------:R-:W-:Y:S11]  /*7f10*/  R2UR UR4, R213 ;  /* 0x00000000d50472ca */ /* 0x000ff600000e0000 */
[----:B------:R-:W-:Y:S02]  /*7f20*/  @!UPT UIADD3 URZ, UPT, UPT, URZ, URZ, URZ ;  /* 0x000000fffffff290 */ /* 0x000fe4000fffe0ff */
[----:B------:R-:W4:Y:S02]  /*7f30*/  LDTM.x32 R56, tmem[UR4+0x80] ;  /* 0x00008004003879ee */ /* 0x000f2400082c0000 */
[----:B----4-:R-:W-:Y:S01]  /*7f40*/  NOP ;  /* 0x0000000000007918 */ /* 0x010fe20000000000 */
.L_x_113:
[----:B-1----:R-:W-:Y:S01]  /*7f50*/  SHF.L.U32 R132, R168, 0x10, RZ ;  /* 0x00000010a8847819 */ /* 0x002fe200000006ff */
[----:B--2---:R-:W-:Y:S01]  /*7f60*/  FMUL R0, R130, R24 ;  /* 0x0000001882007220 */ /* 0x004fe20000400000 */
[----:B------:R-:W-:Y:S01]  /*7f70*/  LOP3.LUT R134, R168, 0xffff0000, RZ, 0xc0, !PT ;  /* 0xffff0000a8867812 */ /* 0x000fe200078ec0ff */
[C---:B------:R-:W-:Y:S01]  /*7f80*/  FMUL R3, R130.reuse, R25 ;  /* 0x0000001982037220 */ /* 0x040fe20000400000 */
[----:B------:R-:W-:Y:S01]  /*7f90*/  SHF.L.U32 R135, R169, 0x10, RZ ;  /* 0x00000010a9877819 */ /* 0x000fe200000006ff */
[----:B------:R-:W-:Y:S01]  /*7fa0*/  FMUL R4, R130, R26 ;  /* 0x0000001a82047220 */ /* 0x000fe20000400000 */
[----:B------:R-:W-:Y:S01]  /*7fb0*/  LOP3.LUT R136, R165, 0xffff0000, RZ, 0xc0, !PT ;  /* 0xffff0000a5887812 */ /* 0x000fe200078ec0ff */
[----:B------:R-:W-:Y:S01]  /*7fc0*/  FFMA R0, R133, R132, R0 ;  /* 0x0000008485007223 */ /* 0x000fe20000000000 */
[----:B------:R-:W-:Y:S01]  /*7fd0*/  LOP3.LUT R132, R169, 0xffff0000, RZ, 0xc0, !PT ;  /* 0xffff0000a9847812 */ /* 0x000fe200078ec0ff */
[C---:B------:R-:W-:Y:S01]  /*7fe0*/  FFMA R3, R133.reuse, R134, R3 ;  /* 0x0000008685037223 */ /* 0x040fe20000000003 */
[C---:B------:R-:W-:Y:S01]  /*7ff0*/  LOP3.LUT R134, R170.reuse, 0xffff0000, RZ, 0xc0, !PT ;  /* 0xffff0000aa867812 */ /* 0x040fe200078ec0ff */
[----:B------:R-:W-:Y:S01]  /*8000*/  FFMA R4, R133, R135, R4 ;  /* 0x0000008785047223 */ /* 0x000fe20000000004 */
[----:B------:R-:W-:Y:S01]  /*8010*/  SHF.L.U32 R135, R170, 0x10, RZ ;  /* 0x00000010aa877819 */ /* 0x000fe200000006ff */
[C---:B------:R-:W-:Y:S01]  /*8020*/  FMUL R5, R130.reuse, R27 ;  /* 0x0000001b82057220 */ /* 0x040fe20000400000 */
[----:B------:R-:W-:Y:S01]  /*8030*/  ISETP.NE.AND P0, PT, R189, R200, PT ;  /* 0x000000c8bd00720c */ /* 0x000fe20003f05270 */
[C---:B------:R-:W-:Y:S01]  /*8040*/  FMUL R6, R130.reuse, R28 ;  /* 0x0000001c82067220 */ /* 0x040fe20000400000 */
[----:B------:R-:W-:Y:S01]  /*8050*/  F2FP.BF16.F32.PACK_AB R200, R3, R0 ;  /* 0x0000000003c8723e */ /* 0x000fe200000010ff */
[C---:B------:R-:W-:Y:S01]  /*8060*/  FMUL R7, R130.reuse, R29 ;  /* 0x0000001d82077220 */ /* 0x040fe20000400000 */
[----:B------:R-:W-:Y:S01]  /*8070*/  ISETP.NE.AND P1, PT, R189, RZ, PT ;  /* 0x000000ffbd00720c */ /* 0x000fe20003f25270 */
[----:B------:R-:W-:Y:S01]  /*8080*/  FFMA R5, R133, R132, R5 ;  /* 0x0000008485057223 */ /* 0x000fe20000000005 */
[----:B------:R-:W-:Y:S01]  /*8090*/  SHF.L.U32 R132, R171, 0x10, RZ ;  /* 0x00000010ab847819 */ /* 0x000fe200000006ff */
[----:B------:R-:W-:Y:S01]  /*80a0*/  FFMA R6, R133, R135, R6 ;  /* 0x0000008785067223 */ /* 0x000fe20000000006 */
[----:B------:R-:W-:Y:S01]  /*80b0*/  SHF.L.U32 R135, R165, 0x10, RZ ;  /* 0x00000010a5877819 */ /* 0x000fe200000006ff */
[----:B------:R-:W-:Y:S01]  /*80c0*/  FFMA R7, R133, R134, R7 ;  /* 0x0000008685077223 */ /* 0x000fe20000000007 */
[----:B------:R-:W-:Y:S01]  /*80d0*/  LOP3.LUT R134, R171, 0xffff0000, RZ, 0xc0, !PT ;  /* 0xffff0000ab867812 */ /* 0x000fe200078ec0ff */
[C---:B------:R-:W-:Y:S01]  /*80e0*/  FMUL R8, R130.reuse, R30 ;  /* 0x0000001e82087220 */ /* 0x040fe20000400000 */
[----:B------:R-:W-:Y:S01]  /*80f0*/  F2FP.BF16.F32.PACK_AB R201, R5, R4 ;  /* 0x0000000405c9723e */ /* 0x000fe200000010ff */
[----:B------:R-:W-:Y:S01]  /*8100*/  FMUL R9, R130, R31 ;  /* 0x0000001f82097220 */ /* 0x000fe20000400000 */
[----:B------:R-:W-:Y:S01]  /*8110*/  F2FP.BF16.F32.PACK_AB R202, R7, R6 ;  /* 0x0000000607ca723e */ /* 0x000fe200000010ff */
[C---:B------:R-:W-:Y:S01]  /*8120*/  FFMA R8, R133.reuse, R132, R8 ;  /* 0x0000008485087223 */ /* 0x040fe20000000008 */
[C---:B------:R-:W-:Y:S01]  /*8130*/  SHF.L.U32 R132, R164.reuse, 0x10, RZ ;  /* 0x00000010a4847819 */ /* 0x040fe200000006ff */
[----:B------:R-:W-:Y:S01]  /*8140*/  FFMA R9, R133, R134, R9 ;  /* 0x0000008685097223 */ /* 0x000fe20000000009 */
[----:B------:R-:W-:Y:S01]  /*8150*/  LOP3.LUT R134, R164, 0xffff0000, RZ, 0xc0, !PT ;  /* 0xffff0000a4867812 */ /* 0x000fe200078ec0ff */
[C---:B------:R-:W-:Y:S01]  /*8160*/  FMUL R10, R130.reuse, R32 ;  /* 0x00000020820a7220 */ /* 0x040fe20000400000 */
[C---:B------:R-:W-:Y:S01]  /*8170*/  FMUL R11, R130.reuse, R33 ;  /* 0x00000021820b7220 */ /* 0x040fe20000400000 */
        /* <DEDUP_REMOVED lines=10> */
[----:B------:R-:W-:Y:S01]  /*8220*/  FFMA R12, R133, R135, R12 ;  /* 0x00000087850c7223 */ /* 0x000fe2000000000c */
[----:B------:R-:W-:Y:S01]  /*8230*/  SHF.L.U32 R135, R167, 0x10, RZ ;  /* 0x00000010a7877819 */ /* 0x000fe200000006ff */
[----:B------:R-:W-:Y:S01]  /*8240*/  FFMA R13, R133, R136, R13 ;  /* 0x00000088850d7223 */ /* 0x000fe2000000000d */
[----:B------:R-:W-:Y:S01]  /*8250*/  LOP3.LUT R136, R167, 0xffff0000, RZ, 0xc0, !PT ;  /* 0xffff0000a7887812 */ /* 0x000fe200078ec0ff */
[----:B------:R-:W-:Y:S01]  /*8260*/  FFMA R14, R133, R132, R14 ;  /* 0x00000084850e7223 */ /* 0x000fe2000000000e */
[----:B------:R-:W-:Y:S01]  /*8270*/  SHF.L.U32 R132, R160, 0x10, RZ ;  /* 0x00000010a0847819 */ /* 0x000fe200000006ff */
[----:B------:R-:W-:Y:S01]  /*8280*/  FMUL R16, R130, R38 ;  /* 0x0000002682107220 */ /* 0x000fe20000400000 */
[----:B------:R-:W-:Y:S01]  /*8290*/  F2FP.BF16.F32.PACK_AB R205, R13, R12 ;  /* 0x0000000c0dcd723e */ /* 0x000fe200000010ff */
[----:B------:R-:W-:Y:S01]  /*82a0*/  FFMA R15, R133, R134, R15 ;  /* 0x00000086850f7223 */ /* 0x000fe2000000000f */
[----:B------:R-:W-:Y:S01]  /*82b0*/  LOP3.LUT R134, R160, 0xffff0000, RZ, 0xc0, !PT ;  /* 0xffff0000a0867812 */ /* 0x000fe200078ec0ff */
[C---:B------:R-:W-:Y:S01]  /*82c0*/  FMUL R17, R130.reuse, R39 ;  /* 0x0000002782117220 */ /* 0x040fe20000400000 */
[C---:B------:R-:W-:Y:S01]  /*82d0*/  FMUL R18, R130.reuse, R40 ;  /* 0x0000002882127220 */ /* 0x040fe20000400000 */
[----:B------:R-:W-:Y:S01]  /*82e0*/  FMUL R19, R130, R41 ;  /* 0x0000002982137220 */ /* 0x000fe20000400000 */
[----:B------:R-:W-:Y:S01]  /*82f0*/  F2FP.BF16.F32.PACK_AB R206, R15, R14 ;  /* 0x0000000e0fce723e */ /* 0x000fe200000010ff */
[C---:B------:R-:W-:Y:S01]  /*8300*/  FFMA R16, R133.reuse, R135, R16 ;  /* 0x0000008785107223 */ /* 0x040fe20000000010 */
[----:B------:R-:W-:Y:S01]  /*8310*/  SHF.L.U32 R135, R162, 0x10, RZ ;  /* 0x00000010a2877819 */ /* 0x000fe200000006ff */
[----:B------:R-:W-:Y:S01]  /*8320*/  FFMA R17, R133, R136, R17 ;  /* 0x0000008885117223 */ /* 0x000fe20000000011 */
[----:B------:R-:W-:Y:S01]  /*8330*/  LOP3.LUT R136, R159, 0xffff0000, RZ, 0xc0, !PT ;  /* 0xffff00009f887812 */ /* 0x000fe200078ec0ff */
[----:B------:R-:W-:Y:S01]  /*8340*/  FFMA R18, R133, R132, R18 ;  /* 0x0000008485127223 */ /* 0x000fe20000000012 */
[----:B------:R-:W-:Y:S01]  /*8350*/  SHF.L.U32 R132, R161, 0x10, RZ ;  /* 0x00000010a1847819 */ /* 0x000fe200000006ff */
[----:B------:R-:W-:Y:S01]  /*8360*/  FFMA R19, R133, R134, R19 ;  /* 0x0000008685137223 */ /* 0x000fe20000000013 */
[----:B------:R-:W-:Y:S01]  /*8370*/  LOP3.LUT R134, R161, 0xffff0000, RZ, 0xc0, !PT ;  /* 0xffff0000a1867812 */ /* 0x000fe200078ec0ff */
[C---:B------:R-:W-:Y:S01]  /*8380*/  FMUL R20, R130.reuse, R42 ;  /* 0x0000002a82147220 */ /* 0x040fe20000400000 */
[----:B------:R-:W-:Y:S01]  /*8390*/  F2FP.BF16.F32.PACK_AB R207, R17, R16 ;  /* 0x0000001011cf723e */ /* 0x000fe200000010ff */
[C---:B------:R-:W-:Y:S01]  /*83a0*/  FMUL R21, R130.reuse, R43 ;  /* 0x0000002b82157220 */ /* 0x040fe20000400000 */
[----:B------:R-:W-:Y:S01]  /*83b0*/  FMUL R22, R130, R44 ;  /* 0x0000002c82167220 */ /* 0x000fe20000400000 */
[C---:B------:R-:W-:Y:S01]  /*83c0*/  FFMA R20, R133.reuse, R132, R20 ;  /* 0x0000008485147223 */ /* 0x040fe20000000014 */
[----:B------:R-:W-:Y:S01]  /*83d0*/  LOP3.LUT R132, R162, 0xffff0000, RZ, 0xc0, !PT ;  /* 0xffff0000a2847812 */ /* 0x000fe200078ec0ff */
[----:B------:R-:W-:Y:S01]  /*83e0*/  FFMA R21, R133, R134, R21 ;  /* 0x0000008685157223 */ /* 0x000fe20000000015 */
[----:B------:R-:W-:Y:S01]  /*83f0*/  LOP3.LUT R134, R163, 0xffff0000, RZ, 0xc0, !PT ;  /* 0xffff0000a3867812 */ /* 0x000fe200078ec0ff */
[----:B------:R-:W-:Y:S01]  /*8400*/  FFMA R22, R133, R135, R22 ;  /* 0x0000008785167223 */ /* 0x000fe20000000016 */
[----:B------:R-:W-:Y:S01]  /*8410*/  SHF.L.U32 R135, R163, 0x10, RZ ;  /* 0x00000010a3877819 */ /* 0x000fe200000006ff */
[C---:B------:R-:W-:Y:S01]  /*8420*/  FMUL R23, R130.reuse, R45 ;  /* 0x0000002d82177220 */ /* 0x040fe20000400000 */
[C---:B------:R-:W-:Y:S01]  /*8430*/  FMUL R88, R130.reuse, R46 ;  /* 0x0000002e82587220 */ /* 0x040fe20000400000 */
[C---:B------:R-:W-:Y:S01]  /*8440*/  FMUL R89, R130.reuse, R47 ;  /* 0x0000002f82597220 */ /* 0x040fe20000400000 */
[----:B------:R-:W-:Y:S01]  /*8450*/  FMUL R90, R130, R48 ;  /* 0x00000030825a7220 */ /* 0x000fe20000400000 */
[C---:B------:R-:W-:Y:S01]  /*8460*/  FFMA R23, R133.reuse, R132, R23 ;  /* 0x0000008485177223 */ /* 0x040fe20000000017 */
[C---:B------:R-:W-:Y:S01]  /*8470*/  SHF.L.U32 R132, R156.reuse, 0x10, RZ ;  /* 0x000000109c847819 */ /* 0x040fe200000006ff */
[----:B------:R-:W-:Y:S01]  /*8480*/  FFMA R88, R133, R135, R88 ;  /* 0x0000008785587223 */ /* 0x000fe20000000058 */
[----:B------:R-:W-:Y:S01]  /*8490*/  SHF.L.U32 R135, R159, 0x10, RZ ;  /* 0x000000109f877819 */ /* 0x000fe200000006ff */
[C---:B------:R-:W-:Y:S01]  /*84a0*/  FFMA R89, R133.reuse, R134, R89 ;  /* 0x0000008685597223 */ /* 0x040fe20000000059 */
[----:B------:R-:W-:Y:S01]  /*84b0*/  LOP3.LUT R134, R156, 0xffff0000, RZ, 0xc0, !PT ;  /* 0xffff00009c867812 */ /* 0x000fe200078ec0ff */
[C---:B------:R-:W-:Y:S01]  /*84c0*/  FMUL R91, R130.reuse, R49 ;  /* 0x00000031825b7220 */ /* 0x040fe20000400000 */
[----:B------:R-:W-:Y:S01]  /*84d0*/  FFMA R90, R133, R132, R90 ;  /* 0x00000084855a7223 */ /* 0x000fe2000000005a */
[----:B------:R-:W-:Y:S01]  /*84e0*/  SHF.L.U32 R132, R157, 0x10, RZ ;  /* 0x000000109d847819 */ /* 0x000fe200000006ff */
[C---:B------:R-:W-:Y:S01]  /*84f0*/  FMUL R92, R130.reuse, R50 ;  /* 0x00000032825c7220 */ /* 0x040fe20000400000 */
[----:B------:R-:W-:Y:S01]  /*8500*/  FFMA R91, R133, R134, R91 ;  /* 0x00000086855b7223 */ /* 0x000fe2000000005b */
[----:B------:R-:W-:Y:S01]  /*8510*/  LOP3.LUT R134, R157, 0xffff0000, RZ, 0xc0, !PT ;  /* 0xffff00009d867812 */ /* 0x000fe200078ec0ff */
[----:B------:R-:W-:Y:S01]  /*8520*/  FMUL R93, R130, R51 ;  /* 0x00000033825d7220 */ /* 0x000fe20000400000 */
[----:B------:R1:W-:Y:S01]  /*8530*/  @!P0 STS.128 [R188], R200 ;  /* 0x000000c8bc008388 */ /* 0x0003e20000000c00 */
[C---:B------:R-:W-:Y:S01]  /*8540*/  FFMA R92, R133.reuse, R132, R92 ;  /* 0x00000084855c7223 */ /* 0x040fe2000000005c */
[----:B------:R-:W-:Y:S01]  /*8550*/  SHF.L.U32 R132, R158, 0x10, RZ ;  /* 0x000000109e847819 */ /* 0x000fe200000006ff */
[----:B------:R-:W-:Y:S01]  /*8560*/  FMUL R94, R130, R52 ;  /* 0x00000034825e7220 */ /* 0x000fe20000400000 */
[C---:B------:R-:W-:Y:S01]  /*8570*/  FFMA R93, R133.reuse, R134, R93 ;  /* 0x00000086855d7223 */ /* 0x040fe2000000005d */
[----:B------:R-:W-:Y:S01]  /*8580*/  LOP3.LUT R134, R158, 0xffff0000, RZ, 0xc0, !PT ;  /* 0xffff00009e867812 */ /* 0x000fe200078ec0ff */
[----:B------:R-:W-:Y:S01]  /*8590*/  FMUL R95, R130, R53 ;  /* 0x00000035825f7220 */ /* 0x000fe20000400000 */
[C---:B------:R-:W-:Y:S01]  /*85a0*/  FFMA R94, R133.reuse, R132, R94 ;  /* 0x00000084855e7223 */ /* 0x040fe2000000005e */
[----:B------:R-:W-:Y:S01]  /*85b0*/  SHF.L.U32 R132, R152, 0x10, RZ ;  /* 0x0000001098847819 */ /* 0x000fe200000006ff */
[C---:B------:R-:W-:Y:S01]  /*85c0*/  FMUL R96, R130.reuse, R54 ;  /* 0x0000003682607220 */ /* 0x040fe20000400000 */
[C---:B------:R-:W-:Y:S01]  /*85d0*/  FMUL R97, R130.reuse, R55 ;  /* 0x0000003782617220 */ /* 0x040fe20000400000 */
[----:B------:R2:W-:Y:S01]  /*85e0*/  @!P0 STS.128 [R198+0x10], R204 ;  /* 0x000010ccc6008388 */ /* 0x0005e20000000c00 */
[----:B------:R-:W-:Y:S01]  /*85f0*/  FMUL R98, R130, R56 ;  /* 0x0000003882627220 */ /* 0x000fe20000400000 */
[C---:B------:R-:W-:Y:S01]  /*8600*/  FFMA R95, R133.reuse, R134, R95 ;  /* 0x00000086855f7223 */ /* 0x040fe2000000005f */
[----:B------:R-:W-:Y:S01]  /*8610*/  LOP3.LUT R134, R154, 0xffff0000, RZ, 0xc0, !PT ;  /* 0xffff00009a867812 */ /* 0x000fe200078ec0ff */
[----:B------:R-:W-:Y:S01]  /*8620*/  FFMA R96, R133, R135, R96 ;  /* 0x0000008785607223 */ /* 0x000fe20000000060 */
[----:B------:R-:W-:Y:S01]  /*8630*/  SHF.L.U32 R135, R153, 0x10, RZ ;  /* 0x0000001099877819 */ /* 0x000fe200000006ff */
[----:B------:R-:W-:Y:S01]  /*8640*/  FFMA R97, R133, R136, R97 ;  /* 0x0000008885617223 */ /* 0x000fe20000000061 */
[----:B------:R-:W-:Y:S01]  /*8650*/  LOP3.LUT R136, R145, 0xffff0000, RZ, 0xc0, !PT ;  /* 0xffff000091887812 */ /* 0x000fe200078ec0ff */
[C---:B------:R-:W-:Y:S01]  /*8660*/  FFMA R98, R133.reuse, R132, R98 ;  /* 0x0000008485627223 */ /* 0x040fe20000000062 */
[----:B------:R-:W-:Y:S01]  /*8670*/  LOP3.LUT R132, R152, 0xffff0000, RZ, 0xc0, !PT ;  /* 0xffff000098847812 */ /* 0x000fe200078ec0ff */
[C---:B------:R-:W-:Y:S01]  /*8680*/  FMUL R99, R130.reuse, R57 ;  /* 0x0000003982637220 */ /* 0x040fe20000400000 */
[C---:B------:R-:W-:Y:S01]  /*8690*/  FMUL R100, R130.reuse, R58 ;  /* 0x0000003a82647220 */ /* 0x040fe20000400000 */
[C---:B------:R-:W-:Y:S01]  /*86a0*/  FMUL R101, R130.reuse, R59 ;  /* 0x0000003b82657220 */ /* 0x040fe20000400000 */
[----:B------:R-:W-:Y:S01]  /*86b0*/  FMUL R102, R130, R60 ;  /* 0x0000003c82667220 */ /* 0x000fe20000400000 */
[----:B------:R-:W-:Y:S01]  /*86c0*/  FFMA R99, R133, R132, R99 ;  /* 0x0000008485637223 */ /* 0x000fe20000000063 */
[----:B------:R-:W-:Y:S01]  /*86d0*/  LOP3.LUT R132, R153, 0xffff0000, RZ, 0xc0, !PT ;  /* 0xffff000099847812 */ /* 0x000fe200078ec0ff */
[----:B------:R-:W-:Y:S01]  /*86e0*/  FFMA R100, R133, R135, R100 ;  /* 0x0000008785647223 */ /* 0x000fe20000000064 */
[----:B------:R-:W-:Y:S01]  /*86f0*/  SHF.L.U32 R135, R154, 0x10, RZ ;  /* 0x000000109a877819 */ /* 0x000fe200000006ff */
[C---:B------:R-:W-:Y:S01]  /*8700*/  FMUL R103, R130.reuse, R61 ;  /* 0x0000003d82677220 */ /* 0x040fe20000400000 */
[C---:B------:R-:W-:Y:S01]  /*8710*/  FMUL R104, R130.reuse, R62 ;  /* 0x0000003e82687220 */ /* 0x040fe20000400000 */
[----:B-1----:R-:W-:Y:S01]  /*8720*/  F2FP.BF16.F32.PACK_AB R200, R19, R18 ;  /* 0x0000001213c8723e */ /* 0x002fe200000010ff */
[----:B------:R-:W-:Y:S01]  /*8730*/  FFMA R101, R133, R132, R101 ;  /* 0x0000008485657223 */ /* 0x000fe20000000065 */
[----:B------:R-:W-:Y:S01]  /*8740*/  SHF.L.U32 R132, R155, 0x10, RZ ;  /* 0x000000109b847819 */ /* 0x000fe200000006ff */
[----:B------:R-:W-:Y:S01]  /*8750*/  FFMA R102, R133, R135, R102 ;  /* 0x0000008785667223 */ /* 0x000fe20000000066 */
[----:B------:R-:W-:Y:S01]  /*8760*/  F2FP.BF16.F32.PACK_AB R201, R21, R20 ;  /* 0x0000001415c9723e */ /* 0x000fe200000010ff */
[----:B------:R-:W-:Y:S01]  /*8770*/  FFMA R103, R133, R134, R103 ;  /* 0x0000008685677223 */ /* 0x000fe20000000067 */
[----:B------:R-:W-:Y:S01]  /*8780*/  LOP3.LUT R134, R155, 0xffff0000, RZ, 0xc0, !PT ;  /* 0xffff00009b867812 */ /* 0x000fe200078ec0ff */
[----:B------:R-:W-:Y:S01]  /*8790*/  FMUL R105, R130, R63 ;  /* 0x0000003f82697220 */ /* 0x000fe20000400000 */
[----:B------:R-:W-:Y:S01]  /*87a0*/  F2FP.BF16.F32.PACK_AB R202, R23, R22 ;  /* 0x0000001617ca723e */ /* 0x000fe200000010ff */
[----:B------:R-:W-:Y:S01]  /*87b0*/  FFMA R104, R133, R132, R104 ;  /* 0x0000008485687223 */ /* 0x000fe20000000068 */
[----:B------:R-:W-:Y:S01]  /*87c0*/  F2FP.BF16.F32.PACK_AB R203, R89, R88 ;  /* 0x0000005859cb723e */ /* 0x000fe200000010ff */
[----:B------:R-:W-:Y:S01]  /*87d0*/  FFMA R105, R133, R134, R105 ;  /* 0x0000008685697223 */ /* 0x000fe20000000069 */
[----:B------:R-:W-:Y:S01]  /*87e0*/  SHF.L.U32 R132, R148, 0x10, RZ ;  /* 0x0000001094847819 */ /* 0x000fe200000006ff */
[----:B------:R-:W-:Y:S01]  /*87f0*/  FMUL R106, R130, R64 ;  /* 0x00000040826a7220 */ /* 0x000fe20000400000 */
[----:B------:R-:W-:Y:S01]  /*8800*/  LOP3.LUT R134, R148, 0xffff0000, RZ, 0xc0, !PT ;  /* 0xffff000094867812 */ /* 0x000fe200078ec0ff */
[----:B------:R1:W-:Y:S01]  /*8810*/  @!P0 STS.128 [R196+0x20], R200 ;  /* 0x000020c8c4008388 */ /* 0x0003e20000000c00 */
[----:B------:R-:W-:Y:S01]  /*8820*/  SHF.L.U32 R135, R149, 0x10, RZ ;  /* 0x0000001095877819 */ /* 0x000fe200000006ff */
[C---:B------:R-:W-:Y:S01]  /*8830*/  FMUL R107, R130.reuse, R65 ;  /* 0x00000041826b7220 */ /* 0x040fe20000400000 */
[----:B--2---:R-:W-:Y:S01]  /*8840*/  F2FP.BF16.F32.PACK_AB R204, R91, R90 ;  /* 0x0000005a5bcc723e */ /* 0x004fe200000010ff */
[C---:B------:R-:W-:Y:S01]  /*8850*/  FMUL R108, R130.reuse, R66 ;  /* 0x00000042826c7220 */ /* 0x040fe20000400000 */
[----:B------:R-:W-:Y:S01]  /*8860*/  F2FP.BF16.F32.PACK_AB R205, R93, R92 ;  /* 0x0000005c5dcd723e */ /* 0x000fe200000010ff */
[----:B------:R-:W-:Y:S01]  /*8870*/  FFMA R106, R133, R132, R106 ;  /* 0x00000084856a7223 */ /* 0x000fe2000000006a */
[----:B------:R-:W-:Y:S01]  /*8880*/  F2FP.BF16.F32.PACK_AB R206, R95, R94 ;  /* 0x0000005e5fce723e */ /* 0x000fe200000010ff */
[----:B------:R-:W-:Y:S01]  /*8890*/  FFMA R107, R133, R134, R107 ;  /* 0x00000086856b7223 */ /* 0x000fe2000000006b */
[----:B------:R-:W-:Y:S01]  /*88a0*/  F2FP.BF16.F32.PACK_AB R207, R97, R96 ;  /* 0x0000006061cf723e */ /* 0x000fe200000010ff */
[----:B------:R-:W-:Y:S01]  /*88b0*/  FFMA R108, R133, R135, R108 ;  /* 0x00000087856c7223 */ /* 0x000fe2000000006c */
[----:B------:R-:W-:Y:S01]  /*88c0*/  LOP3.LUT R132, R149, 0xffff0000, RZ, 0xc0, !PT ;  /* 0xffff000095847812 */ /* 0x000fe200078ec0ff */
[----:B------:R-:W-:Y:S01]  /*88d0*/  FMUL R109, R130, R67 ;  /* 0x00000043826d7220 */ /* 0x000fe20000400000 */
[C---:B------:R-:W-:Y:S01]  /*88e0*/  SHF.L.U32 R135, R150.reuse, 0x10, RZ ;  /* 0x0000001096877819 */ /* 0x040fe200000006ff */
[----:B------:R2:W-:Y:S01]  /*88f0*/  @!P0 STS.128 [R195+0x10], R204 ;  /* 0x000010ccc3008388 */ /* 0x0005e20000000c00 */
[----:B------:R-:W-:Y:S01]  /*8900*/  LOP3.LUT R134, R150, 0xffff0000, RZ, 0xc0, !PT ;  /* 0xffff000096867812 */ /* 0x000fe200078ec0ff */
[C---:B------:R-:W-:Y:S01]  /*8910*/  FMUL R110, R130.reuse, R68 ;  /* 0x00000044826e7220 */ /* 0x040fe20000400000 */
[C---:B------:R-:W-:Y:S01]  /*8920*/  FMUL R111, R130.reuse, R69 ;  /* 0x00000045826f7220 */ /* 0x040fe20000400000 */
[----:B------:R-:W-:Y:S01]  /*8930*/  FFMA R109, R133, R132, R109 ;  /* 0x00000084856d7223 */ /* 0x000fe2000000006d */
[----:B------:R-:W-:Y:S01]  /*8940*/  SHF.L.U32 R132, R151, 0x10, RZ ;  /* 0x0000001097847819 */ /* 0x000fe200000006ff */
[----:B------:R-:W-:Y:S01]  /*8950*/  FFMA R110, R133, R135, R110 ;  /* 0x00000087856e7223 */ /* 0x000fe2000000006e */
[----:B------:R-:W-:Y:S01]  /*8960*/  SHF.L.U32 R135, R141, 0x10, RZ ;  /* 0x000000108d877819 */ /* 0x000fe200000006ff */
[----:B------:R-:W-:Y:S01]  /*8970*/  FFMA R111, R133, R134, R111 ;  /* 0x00000086856f7223 */ /* 0x000fe2000000006f */
[----:B------:R-:W-:Y:S01]  /*8980*/  LOP3.LUT R134, R151, 0xffff0000, RZ, 0xc0, !PT ;  /* 0xffff000097867812 */ /* 0x000fe200078ec0ff */
[C---:B------:R-:W-:Y:S01]  /*8990*/  FMUL R112, R130.reuse, R70 ;  /* 0x0000004682707220 */ /* 0x040fe20000400000 */
[C---:B------:R-:W-:Y:S01]  /*89a0*/  FMUL R113, R130.reuse, R71 ;  /* 0x0000004782717220 */ /* 0x040fe20000400000 */
[C---:B------:R-:W-:Y:S01]  /*89b0*/  FMUL R114, R130.reuse, R72 ;  /* 0x0000004882727220 */ /* 0x040fe20000400000 */
[----:B------:R-:W-:Y:S01]  /*89c0*/  FMUL R115, R130, R73 ;  /* 0x0000004982737220 */ /* 0x000fe20000400000 */
[C---:B------:R-:W-:Y:S01]  /*89d0*/  FFMA R112, R133.reuse, R132, R112 ;  /* 0x0000008485707223 */ /* 0x040fe20000000070 */
[C---:B------:R-:W-:Y:S01]  /*89e0*/  SHF.L.U32 R132, R140.reuse, 0x10, RZ ;  /* 0x000000108c847819 */ /* 0x040fe200000006ff */
[----:B------:R-:W-:Y:S01]  /*89f0*/  FFMA R113, R133, R134, R113 ;  /* 0x0000008685717223 */ /* 0x000fe20000000071 */
[----:B------:R-:W-:Y:S01]  /*8a00*/  LOP3.LUT R134, R140, 0xffff0000, RZ, 0xc0, !PT ;  /* 0xffff00008c867812 */ /* 0x000fe200078ec0ff */
[----:B------:R-:W-:Y:S01]  /*8a10*/  FMUL R116, R130, R74 ;  /* 0x0000004a82747220 */ /* 0x000fe20000400000 */
[----:B-1----:R-:W-:Y:S01]  /*8a20*/  F2FP.BF16.F32.PACK_AB R200, R99, R98 ;  /* 0x0000006263c8723e */ /* 0x002fe200000010ff */
[----:B------:R-:W-:Y:S01]  /*8a30*/  FFMA R114, R133, R132, R114 ;  /* 0x0000008485727223 */ /* 0x000fe20000000072 */
[----:B------:R-:W-:Y:S01]  /*8a40*/  LOP3.LUT R132, R141, 0xffff0000, RZ, 0xc0, !PT ;  /* 0xffff00008d847812 */ /* 0x000fe200078ec0ff */
[C---:B------:R-:W-:Y:S01]  /*8a50*/  FFMA R115, R133.reuse, R134, R115 ;  /* 0x0000008685737223 */ /* 0x040fe20000000073 */
[C---:B------:R-:W-:Y:S01]  /*8a60*/  LOP3.LUT R134, R142.reuse, 0xffff0000, RZ, 0xc0, !PT ;  /* 0xffff00008e867812 */ /* 0x040fe200078ec0ff */
[----:B------:R-:W-:Y:S01]  /*8a70*/  FFMA R116, R133, R135, R116 ;  /* 0x0000008785747223 */ /* 0x000fe20000000074 */
[----:B------:R-:W-:Y:S01]  /*8a80*/  SHF.L.U32 R135, R142, 0x10, RZ ;  /* 0x000000108e877819 */ /* 0x000fe200000006ff */
[C---:B------:R-:W-:Y:S01]  /*8a90*/  FMUL R117, R130.reuse, R75 ;  /* 0x0000004b82757220 */ /* 0x040fe20000400000 */
[----:B------:R-:W-:Y:S01]  /*8aa0*/  F2FP.BF16.F32.PACK_AB R201, R101, R100 ;  /* 0x0000006465c9723e */ /* 0x000fe200000010ff */
[C---:B------:R-:W-:Y:S01]  /*8ab0*/  FMUL R118, R130.reuse, R76 ;  /* 0x0000004c82767220 */ /* 0x040fe20000400000 */
[----:B------:R-:W-:Y:S01]  /*8ac0*/  F2FP.BF16.F32.PACK_AB R202, R103, R102 ;  /* 0x0000006667ca723e */ /* 0x000fe200000010ff */
[C---:B------:R-:W-:Y:S01]  /*8ad0*/  FMUL R119, R130.reuse, R77 ;  /* 0x0000004d82777220 */ /* 0x040fe20000400000 */
[C---:B------:R-:W-:Y:S01]  /*8ae0*/  FFMA R117, R133.reuse, R132, R117 ;  /* 0x0000008485757223 */ /* 0x040fe20000000075 */
[----:B------:R-:W-:Y:S01]  /*8af0*/  FFMA R118, R133, R135, R118 ;  /* 0x0000008785767223 */ /* 0x000fe20000000076 */
[----:B------:R-:W-:Y:S01]  /*8b00*/  SHF.L.U32 R132, R143, 0x10, RZ ;  /* 0x000000108f847819 */ /* 0x000fe200000006ff */
[----:B------:R-:W-:Y:S01]  /*8b10*/  FFMA R119, R133, R134, R119 ;  /* 0x0000008685777223 */ /* 0x000fe20000000077 */
[----:B------:R-:W-:Y:S01]  /*8b20*/  F2FP.BF16.F32.PACK_AB R203, R105, R104 ;  /* 0x0000006869cb723e */ /* 0x000fe200000010ff */
[C---:B------:R-:W-:Y:S01]  /*8b30*/  FMUL R120, R130.reuse, R78 ;  /* 0x0000004e82787220 */ /* 0x040fe20000400000 */
[----:B------:R-:W-:Y:S01]  /*8b40*/  LOP3.LUT R134, R143, 0xffff0000, RZ, 0xc0, !PT ;  /* 0xffff00008f867812 */ /* 0x000fe200078ec0ff */
[----:B------:R-:W-:Y:S01]  /*8b50*/  FMUL R121, R130, R79 ;  /* 0x0000004f82797220 */ /* 0x000fe20000400000 */
[----:B--2---:R-:W-:Y:S01]  /*8b60*/  F2FP.BF16.F32.PACK_AB R204, R107, R106 ;  /* 0x0000006a6bcc723e */ /* 0x004fe200000010ff */
[----:B------:R1:W-:Y:S01]  /*8b70*/  @!P0 STS.128 [R188+0x1000], R200 ;  /* 0x001000c8bc008388 */ /* 0x0003e20000000c00 */
[C---:B------:R-:W-:Y:S01]  /*8b80*/  FFMA R120, R133.reuse, R132, R120 ;  /* 0x0000008485787223 */ /* 0x040fe20000000078 */
[----:B------:R-:W-:Y:S01]  /*8b90*/  FFMA R121, R133, R134, R121 ;  /* 0x0000008685797223 */ /* 0x000fe20000000079 */
[----:B------:R-:W-:Y:S01]  /*8ba0*/  SHF.L.U32 R132, R144, 0x10, RZ ;  /* 0x0000001090847819 */ /* 0x000fe200000006ff */
[----:B------:R-:W-:Y:S01]  /*8bb0*/  FMUL R122, R130, R80 ;  /* 0x00000050827a7220 */ /* 0x000fe20000400000 */
[----:B------:R-:W-:Y:S01]  /*8bc0*/  LOP3.LUT R134, R144, 0xffff0000, RZ, 0xc0, !PT ;  /* 0xffff000090867812 */ /* 0x000fe200078ec0ff */
[C---:B------:R-:W-:Y:S01]  /*8bd0*/  FMUL R123, R130.reuse, R81 ;  /* 0x00000051827b7220 */ /* 0x040fe20000400000 */
[----:B------:R-:W-:Y:S01]  /*8be0*/  SHF.L.U32 R135, R145, 0x10, RZ ;  /* 0x0000001091877819 */ /* 0x000fe200000006ff */
[C---:B------:R-:W-:Y:S01]  /*8bf0*/  FMUL R124, R130.reuse, R82 ;  /* 0x00000052827c7220 */ /* 0x040fe20000400000 */
[----:B------:R-:W-:Y:S01]  /*8c00*/  F2FP.BF16.F32.PACK_AB R205, R109, R108 ;  /* 0x0000006c6dcd723e */ /* 0x000fe200000010ff */
[----:B------:R-:W-:Y:S01]  /*8c10*/  FMUL R125, R130, R83 ;  /* 0x00000053827d7220 */ /* 0x000fe20000400000 */
[----:B------:R-:W-:Y:S01]  /*8c20*/  F2FP.BF16.F32.PACK_AB R206, R111, R110 ;  /* 0x0000006e6fce723e */ /* 0x000fe200000010ff */
[----:B------:R-:W-:Y:S01]  /*8c30*/  FFMA R122, R133, R132, R122 ;  /* 0x00000084857a7223 */ /* 0x000fe2000000007a */
[----:B------:R-:W-:Y:S01]  /*8c40*/  F2FP.BF16.F32.PACK_AB R207, R113, R112 ;  /* 0x0000007071cf723e */ /* 0x000fe200000010ff */
[C---:B------:R-:W-:Y:S01]  /*8c50*/  FFMA R123, R133.reuse, R134, R123 ;  /* 0x00000086857b7223 */ /* 0x040fe2000000007b */
[----:B------:R-:W-:Y:S01]  /*8c60*/  SHF.L.U32 R132, R146, 0x10, RZ ;  /* 0x0000001092847819 */ /* 0x000fe200000006ff */
[C---:B------:R-:W-:Y:S01]  /*8c70*/  FFMA R124, R133.reuse, R135, R124 ;  /* 0x00000087857c7223 */ /* 0x040fe2000000007c */
[----:B------:R-:W-:Y:S01]  /*8c80*/  FMUL R126, R130, R84 ;  /* 0x00000054827e7220 */ /* 0x000fe20000400000 */
[----:B------:R1:W-:Y:S01]  /*8c90*/  @!P0 STS.128 [R198+0x1010], R204 ;  /* 0x001010ccc6008388 */ /* 0x0003e20000000c00 */
[----:B------:R-:W-:Y:S01]  /*8ca0*/  LOP3.LUT R134, R146, 0xffff0000, RZ, 0xc0, !PT ;  /* 0xffff000092867812 */ /* 0x000fe200078ec0ff */
[----:B------:R-:W-:Y:S01]  /*8cb0*/  FFMA R125, R133, R136, R125 ;  /* 0x00000088857d7223 */ /* 0x000fe2000000007d */
[C---:B------:R-:W-:Y:S01]  /*8cc0*/  FMUL R127, R130.reuse, R85 ;  /* 0x00000055827f7220 */ /* 0x040fe20000400000 */
[C---:B------:R-:W-:Y:S01]  /*8cd0*/  SHF.L.U32 R135, R147.reuse, 0x10, RZ ;  /* 0x0000001093877819 */ /* 0x040fe200000006ff */
[C---:B------:R-:W-:Y:S01]  /*8ce0*/  FMUL R128, R130.reuse, R86 ;  /* 0x0000005682807220 */ /* 0x040fe20000400000 */
[----:B------:R-:W-:Y:S01]  /*8cf0*/  LOP3.LUT R136, R147, 0xffff0000, RZ, 0xc0, !PT ;  /* 0xffff000093887812 */ /* 0x000fe200078ec0ff */
[----:B------:R-:W-:Y:S01]  /*8d00*/  FMUL R129, R130, R87 ;  /* 0x0000005782817220 */ /* 0x000fe20000400000 */
[----:B------:R-:W-:Y:S01]  /*8d10*/  F2FP.BF16.F32.PACK_AB R208, R115, R114 ;  /* 0x0000007273d0723e */ /* 0x000fe200000010ff */
[----:B------:R-:W-:Y:S01]  /*8d20*/  FFMA R126, R133, R132, R126 ;  /* 0x00000084857e7223 */ /* 0x000fe2000000007e */
[----:B------:R-:W-:Y:S01]  /*8d30*/  F2FP.BF16.F32.PACK_AB R209, R117, R116 ;  /* 0x0000007475d1723e */ /* 0x000fe200000010ff */
[----:B------:R-:W-:Y:S01]  /*8d40*/  FFMA R127, R133, R134, R127 ;  /* 0x00000086857f7223 */ /* 0x000fe2000000007f */
[----:B------:R-:W-:Y:S01]  /*8d50*/  F2FP.BF16.F32.PACK_AB R210, R119, R118 ;  /* 0x0000007677d2723e */ /* 0x000fe200000010ff */
[----:B------:R-:W-:Y:S01]  /*8d60*/  FFMA R128, R133, R135, R128 ;  /* 0x0000008785807223 */ /* 0x000fe20000000080 */
[----:B------:R-:W-:Y:S01]  /*8d70*/  F2FP.BF16.F32.PACK_AB R211, R121, R120 ;  /* 0x0000007879d3723e */ /* 0x000fe200000010ff */
[----:B------:R-:W-:Y:S01]  /*8d80*/  FFMA R129, R133, R136, R129 ;  /* 0x0000008885817223 */ /* 0x000fe20000000081 */
[----:B------:R-:W-:Y:S02]  /*8d90*/  F2FP.BF16.F32.PACK_AB R216, R123, R122 ;  /* 0x0000007a7bd8723e */ /* 0x000fe400000010ff */
[----:B------:R-:W-:Y:S01]  /*8da0*/  F2FP.BF16.F32.PACK_AB R217, R125, R124 ;  /* 0x0000007c7dd9723e */ /* 0x000fe200000010ff */
[----:B------:R1:W-:Y:S01]  /*8db0*/  @!P0 STS.128 [R196+0x1020], R208 ;  /* 0x001020d0c4008388 */ /* 0x0003e20000000c00 */
[----:B------:R-:W-:Y:S02]  /*8dc0*/  F2FP.BF16.F32.PACK_AB R218, R127, R126 ;  /* 0x0000007e7fda723e */ /* 0x000fe400000010ff */
[----:B------:R-:W-:Y:S05]  /*8dd0*/  F2FP.BF16.F32.PACK_AB R219, R129, R128 ;  /* 0x0000008081db723e */ /* 0x000fea00000010ff */
[----:B------:R1:W-:Y:S01]  /*8de0*/  @!P0 STS.128 [R195+0x1010], R216 ;  /* 0x001010d8c3008388 */ /* 0x0003e20000000c00 */
[----:B------:R-:W-:Y:S01]  /*8df0*/  @!PT LDS RZ, [RZ] ;  /* 0x00000000fffff984 */ /* 0x000fe20000000800 */
[----:B------:R-:W-:Y:S01]  /*8e00*/  @!PT LDS RZ, [RZ] ;  /* 0x00000000fffff984 */ /* 0x000fe20000000800 */
[----:B------:R-:W-:Y:S01]  /*8e10*/  @!PT LDS RZ, [RZ] ;  /* 0x00000000fffff984 */ /* 0x000fe20000000800 */
[----:B------:R-:W-:Y:S01]  /*8e20*/  @!PT LDS RZ, [RZ] ;  /* 0x00000000fffff984 */ /* 0x000fe20000000800 */
[----:B------:R2:W-:Y:S07]  /*8e30*/  MEMBAR.ALL.CTA ;  /* 0x0000000000007992 */ /* 0x0005ee0000008000 */
[----:B--2---:R-:W2:Y:S01]  /*8e40*/  FENCE.VIEW.ASYNC.S ;  /* 0x00000000000073c6 */ /* 0x004ea20000000000 */
[----:B------:R-:W-:Y:S05]  /*8e50*/  WARPSYNC.ALL ;  /* 0x0000000000007948 */ /* 0x000fea0003800000 */
[----:B------:R-:W-:Y:S01]  /*8e60*/  BSSY.RECONVERGENT B0, `(.L_x_116) ;  /* 0x0000012000007945 */ /* 0x000fe20003800200 */
[----:B--2---:R-:W-:Y:S06]  /*8e70*/  BAR.SYNC.DEFER_BLOCKING 0x1, 0x80 ;  /* 0x0042000000007b1d */ /* 0x004fec0000010000 */
[----:B------:R-:W-:Y:S05]  /*8e80*/  @P1 BRA `(.L_x_117) ;  /* 0x00000000003c1947 */ /* 0x000fea0003800000 */
[----:B------:R-:W-:Y:S01]  /*8e90*/  UIADD3 UR4, UPT, UPT, UR44, 0x200, URZ ;  /* 0x000002002c047890 */ /* 0x000fe2000fffe0ff */
[----:B------:R-:W-:Y:S01]  /*8ea0*/  R2UR UR49, R212 ;  /* 0x00000000d43172ca */ /* 0x000fe200000e0000 */
[----:B------:R-:W-:Y:S01]  /*8eb0*/  UMOV UR51, UR36 ;  /* 0x0000002400337c82 */ /* 0x000fe20008000000 */
[----:B------:R-:W-:Y:S01]  /*8ec0*/  UIADD3 UR8, UPT, UPT, UR44, 0x1200, URZ ;  /* 0x000012002c087890 */ /* 0x000fe2000fffe0ff */
[----:B------:R-:W-:Y:S02]  /*8ed0*/  UMOV UR10, UR50 ;  /* 0x00000032000a7c82 */ /* 0x000fe40008000000 */
[----:B------:R-:W-:Y:S01]  /*8ee0*/  IMAD.U32 R181, RZ, RZ, UR4 ;  /* 0x00000004ffb57e24 */ /* 0x000fe2000f8e00ff */
[----:B------:R-:W-:Y:S01]  /*8ef0*/  UIADD3 UR4, UP0, UPT, UR54, 0xa80, URZ ;  /* 0x00000a8036047890 */ /* 0x000fe2000ff1e0ff */
[----:B------:R-:W-:Y:S03]  /*8f00*/  UMOV UR11, UR36 ;  /* 0x00000024000b7c82 */ /* 0x000fe60008000000 */
[----:B------:R-:W-:Y:S01]  /*8f10*/  R2UR UR48, R181 ;  /* 0x00000000b53072ca */ /* 0x000fe200000e0000 */
[----:B------:R-:W-:Y:S02]  /*8f20*/  UIADD3.X UR5, UPT, UPT, URZ, UR55, URZ, UP0, !UPT ;  /* 0x00000037ff057290 */ /* 0x000fe400087fe4ff */
[----:B------:R-:W-:Y:S10]  /*8f30*/  UIADD3 UR9, UPT, UPT, UR49, 0x80, URZ ;  /* 0x0000008031097890 */ /* 0x000ff4000fffe0ff */
[----:B------:R2:W-:Y:S01]  /*8f40*/  UTMASTG.3D [UR48], [UR4] ;  /* 0x00000030040073b5 */ /* 0x0005e20008010000 */
[----:B------:R2:W-:Y:S01]  /*8f50*/  UTMASTG.3D [UR8], [UR4] ;  /* 0x00000008040073b5 */ /* 0x0005e20008010000 */
[----:B------:R0:W-:Y:S01]  /*8f60*/  UTMACMDFLUSH ;  /* 0x00000000000079b7 */ /* 0x0001e20000000000 */
[----:B--2---:R-:W-:Y:S04]  /*8f70*/  DEPBAR.LE SB0, 0x1 ;  /* 0x000080400000791a */ /* 0x004fe80000000000 */
.L_x_117:
[----:B------:R-:W-:Y:S05]  /*8f80*/  BSYNC.RECONVERGENT B0 ;  /* 0x0000000000007941 */ /* 0x000fea0003800200 */
.L_x_116:
[----:B------:R-:W-:Y:S01]  /*8f90*/  BAR.SYNC.DEFER_BLOCKING 0x1, 0x80 ;  /* 0x0042000000007b1d */ /* 0x000fe20000010000 */
[----:B------:R-:W-:Y:S01]  /*8fa0*/  ISETP.NE.AND P1, PT, R194, RZ, PT ;  /* 0x000000ffc200720c */ /* 0x000fe20003f25270 */
[----:B------:R-:W-:Y:S01]  /*8fb0*/  UISETP.NE.AND UP0, UPT, UR53, URZ, UPT ;  /* 0x000000ff3500728c */ /* 0x000fe2000bf05270 */
[----:B------:R-:W-:Y:S11]  /*8fc0*/  LEA R3, R137, UR44, 0x3 ;  /* 0x0000002c89037c11 */ /* 0x000ff6000f8e18ff */
[----:B------:R-:W-:Y:S01]  /*8fd0*/  @P1 SHF.L.U32 R6, RZ, 0x1f, RZ ;  /* 0x0000001fff061819 */ /* 0x000fe200000006ff */
[----:B------:R-:W-:Y:S06]  /*8fe0*/  BRA.U !UP0, `(.L_x_118) ;  /* 0x0000000108247547 */ /* 0x000fec000b800000 */
[----:B------:R-:W2:Y:S01]  /*8ff0*/  S2R R0, SR_CgaCtaId ;  /* 0x0000000000007919 */ /* 0x000ea20000008800 */
[----:B------:R-:W-:Y:S01]  /*9000*/  IMAD.U32 R4, RZ, RZ, UR47 ;  /* 0x0000002fff047e24 */ /* 0x000fe2000f8e00ff */
[----:B------:R-:W-:Y:S04]  /*9010*/  UIADD3 UR4, UPT, UPT, UR47, 0x1, URZ ;  /* 0x000000012f047890 */ /* 0x000fe8000fffe0ff */
[----:B------:R-:W-:Y:S01]  /*9020*/  @P1 LEA R4, R4, UR44, 0x3 ;  /* 0x0000002c04041c11 */ /* 0x000fe2000f8e18ff */
[----:B------:R-:W-:Y:S04]  /*9030*/  UISETP.NE.AND UP0, UPT, UR4, 0x4, UPT ;  /* 0x000000040400788c */ /* 0x000fe8000bf05270 */
[----:B------:R-:W-:Y:S01]  /*9040*/  @P1 VIADD R5, R4, 0x50 ;  /* 0x0000005004051836 */ /* 0x000fe20000000000 */
[----:B------:R-:W-:Y:S04]  /*9050*/  USEL UR47, UR4, URZ, UP0 ;  /* 0x000000ff042f7287 */ /* 0x000fe80008000000 */
[----:B--2---:R-:W-:Y:S04]  /*9060*/  @P1 PRMT R0, R0, 0x654, R5 ;  /* 0x0000065400001816 */ /* 0x004fe80000000005 */
[----:B------:R2:W-:Y:S04]  /*9070*/  @P1 SYNCS.ARRIVE.TRANS64.RED.A1T0 RZ, [R0+URZ], RZ ;  /* 0x000000ff00ff19a7 */ /* 0x0005e800081004ff */
.L_x_118:
[----:B------:R-:W4:Y:S01]  /*9080*/  @P1 SYNCS.PHASECHK.TRANS64.TRYWAIT P0, [R3+URZ+0x30], R6 ;  /* 0x00003006030015a7 */ /* 0x000f2200080011ff */
[----:B------:R-:W-:Y:S01]  /*9090*/  BSSY B1, `(.L_x_119) ;  /* 0x0000019000017945 */ /* 0x000fe20003800000 */
[----:B----4-:R-:W-:Y:S03]  /*90a0*/  @P1 SEL R138, RZ, 0x1, !P0 ;  /* 0x00000001ff8a1807 */ /* 0x010fe60004000000 */
[----:B------:R-:W-:Y:S05]  /*90b0*/  @!P1 BRA `(.L_x_120) ;  /* 0x0000000000589947 */ /* 0x000fea0003800000 */
[----:B------:R-:W-:Y:S01]  /*90c0*/  ISETP.NE.AND P1, PT, R199, RZ, PT ;  /* 0x000000ffc700720c */ /* 0x000fe20003f25270 */
[----:B------:R-:W-:Y:S01]  /*90d0*/  BSSY B0, `(.L_x_121) ;  /* 0x000000a000007945 */ /* 0x000fe20003800000 */
[----:B------:R-:W-:Y:S11]  /*90e0*/  ISETP.NE.AND P0, PT, R138, RZ, PT ;  /* 0x000000ff8a00720c */ /* 0x000ff60003f05270 */
[----:B------:R-:W-:Y:S04]  /*90f0*/  @P1 IMAD R8, R137, 0x2000, R188 ;  /* 0x0000200089081824 */ /* 0x000fe800078e02bc */
[----:B------:R-:W-:Y:S01]  /*9100*/  @P1 IMAD.IADD R6, R197, 0x1, R8 ;  /* 0x00000001c5061824 */ /* 0x000fe200078e0208 */
[----:B------:R-:W-:Y:S03]  /*9110*/  @P1 IADD3 R5, PT, PT, R139, R8, RZ ;  /* 0x000000088b051210 */ /* 0x000fe60007ffe0ff */
[----:B------:R-:W-:Y:S01]  /*9120*/  @P1 IMAD.IADD R4, R187, 0x1, R6 ;  /* 0x00000001bb041824 */ /* 0x000fe200078e0206 */
[----:B------:R-:W-:Y:S06]  /*9130*/  @P0 BRA `(.L_x_122) ;  /* 0x00000000000c0947 */ /* 0x000fec0003800000 */
[----:B--2---:R-:W-:Y:S04]  /*9140*/  SHF.L.U32 R0, RZ, 0x1f, RZ ;  /* 0x0000001fff007819 */ /* 0x004fe800000006ff */
[----:B------:R-:W2:Y:S02]  /*9150*/  SYNCS.PHASECHK.TRANS64.TRYWAIT P0, [R3+URZ+0x30], R0 ;  /* 0x00003000030075a7 */ /* 0x000ea400080011ff */
[----:B--2---:R-:W-:Y:S05]  /*9160*/  @!P0 BRA `(.L_x_123) ;  /* 0x000000a800248947 */ /* 0x004fea0003800000 */
.L_x_122:
[----:B------:R-:W-:Y:S05]  /*9170*/  BSYNC B0 ;  /* 0x0000000000007941 */ /* 0x000fea0003800000 */
.L_x_121:
[----:B------:R-:W-:Y:S02]  /*9180*/  ISETP.NE.AND P0, PT, R199, RZ, PT ;  /* 0x000000ffc700720c */ /* 0x000fe40003f05270 */
[----:B------:R-:W-:Y:S11]  /*9190*/  IADD3 R137, PT, PT, R137, 0x1, RZ ;  /* 0x0000000189897810 */ /* 0x000ff60007ffe0ff */
[----:B------:R4:W1:Y:S04]  /*91a0*/  @P0 LDS.128 R160, [R5+0x20] ;  /* 0x0000200005a00984 */ /* 0x0008680000000c00 */
[----:B------:R4:W1:Y:S04]  /*91b0*/  @P0 LDS.128 R140, [R5+0x1020] ;  /* 0x00102000058c0984 */ /* 0x0008680000000c00 */
[----:B------:R4:W1:Y:S04]  /*91c0*/  @P0 LDS.128 R168, [R8] ;  /* 0x0000000008a80984 */ /* 0x0008680000000c00 */
[----:B------:R4:W1:Y:S04]  /*91d0*/  @P0 LDS.128 R152, [R8+0x1000] ;  /* 0x0010000008980984 */ /* 0x0008680000000c00 */
[----:B------:R4:W1:Y:S04]  /*91e0*/  @P0 LDS.128 R164, [R6+0x10] ;  /* 0x0000100006a40984 */ /* 0x0008680000000c00 */
[----:B------:R4:W1:Y:S04]  /*91f0*/  @P0 LDS.128 R148, [R6+0x1010] ;  /* 0x0010100006940984 */ /* 0x0008680000000c00 */
[----:B------:R4:W1:Y:S04]  /*9200*/  @P0 LDS.128 R156, [R4+0x10] ;  /* 0x00001000049c0984 */ /* 0x0008680000000c00 */
[----:B------:R4:W1:Y:S02]  /*9210*/  @P0 LDS.128 R144, [R4+0x1010] ;  /* 0x0010100004900984 */ /* 0x0008640000000c00 */
.L_x_120:
[----:B------:R-:W-:Y:S05]  /*9220*/  BSYNC B1 ;  /* 0x0000000000017941 */ /* 0x000fea0003800000 */
.L_x_119:
[----:B------:R-:W-:Y:S05]  /*9230*/  VIADD R213, R213, 0x400000 ;  /* 0x00400000d5d57836 */ /* 0x000fea0000000000 */
[----:B--2---:R-:W-:Y:S04]  /*9240*/  SHF.R.U32.HI R0, RZ, 0x15, R213 ;  /* 0x00000015ff007819 */ /* 0x004fe800000116d5 */
[----:B------:R-:W-:Y:S04]  /*9250*/  LOP3.LUT R16, R0, 0x3, RZ, 0xc0, !PT ;  /* 0x0000000300107812 */ /* 0x000fe800078ec0ff */
[----:B------:R-:W-:Y:S11]  /*9260*/  ISETP.NE.AND P0, PT, R189, R16, PT ;  /* 0x00000010bd00720c */ /* 0x000ff60003f05270 */
[----:B------:R-:W-:Y:S02]  /*9270*/  @!UPT UIADD3 URZ, UPT, UPT, URZ, URZ, URZ ;  /* 0x000000fffffff290 */ /* 0x000fe4000fffe0ff */
[----:B------:R-:W-:Y:S05]  /*9280*/  @P0 BRA `(.L_x_124) ;  /* 0x0000000000bc0947 */ /* 0x000fea0003800000 */
[----:B------:R-:W-:Y:S11]  /*9290*/  LOP3.LUT P0, RZ, R0, 0x3, R177, 0x48, !PT ;  /* 0x0000000300ff7812 */ /* 0x000ff600078048b1 */
[----:B------:R-:W-:Y:S02]  /*92a0*/  @!UPT UIADD3 URZ, UPT, UPT, URZ, URZ, URZ ;  /* 0x000000fffffff290 */ /* 0x000fe4000fffe0ff */
[----:B------:R-:W-:Y:S05]  /*92b0*/  @!P0 BRA `(.L_x_125) ;  /* 0x0000000000408947 */ /* 0x000fea0003800000 */
[----:B------:R-:W2:Y:S01]  /*92c0*/  LDCU.64 UR8, c[0x4][0x70] ;  /* 0x01000e00ff0877ac */ /* 0x000ea20008000a00 */
[----:B------:R-:W-:Y:S01]  /*92d0*/  MOV R15, 0x0 ;  /* 0x00000000000f7802 */ /* 0x000fe20000000f00 */
[----:B------:R-:W-:Y:S02]  /*92e0*/  HFMA2 R12, -RZ, RZ, 0, 5.9604644775390625e-08 ;  /* 0x00000001ff0c7431 */ /* 0x000fe400000001ff */
[----:B----4-:R-:W-:Y:S02]  /*92f0*/  IMAD.MOV.U32 R8, RZ, RZ, 0x192 ;  /* 0x00000192ff087424 */ /* 0x010fe400078e00ff */
[----:B------:R-:W-:Y:S01]  /*9300*/  IMAD.MOV.U32 R13, RZ, RZ, RZ ;  /* 0x000000ffff0d7224 */ /* 0x000fe200078e00ff */
[----:B------:R-:W4:Y:S01]  /*9310*/  LDCU.64 UR6, c[0x4][0x78] ;  /* 0x01000f00ff0677ac */ /* 0x000f220008000a00 */
[----:B------:R-:W1:Y:S01]  /*9320*/  LDC.64 R14, c[0x4][R15] ;  /* 0x010000000f0e7b82 */ /* 0x000e620000000a00 */
[----:B------:R-:W5:Y:S01]  /*9330*/  LDCU.64 UR4, c[0x4][0x10] ;  /* 0x01000200ff0477ac */ /* 0x000f620008000a00 */
[----:B--2---:R-:W-:Y:S01]  /*9340*/  MOV R5, UR9 ;  /* 0x0000000900057c02 */ /* 0x004fe20008000f00 */
[----:B------:R-:W-:Y:S01]  /*9350*/  IMAD.U32 R4, RZ, RZ, UR8 ;  /* 0x00000008ff047e24 */ /* 0x000fe2000f8e00ff */
[----:B----4-:R-:W-:Y:S01]  /*9360*/  MOV R7, UR7 ;  /* 0x0000000700077c02 */ /* 0x010fe20008000f00 */
[----:B------:R-:W-:Y:S01]  /*9370*/  IMAD.U32 R6, RZ, RZ, UR6 ;  /* 0x00000006ff067e24 */ /* 0x000fe2000f8e00ff */
[----:B-----5:R-:W-:Y:S01]  /*9380*/  MOV R11, UR5 ;  /* 0x00000005000b7c02 */ /* 0x020fe20008000f00 */
[----:B------:R-:W-:Y:S02]  /*9390*/  IMAD.U32 R10, RZ, RZ, UR4 ;  /* 0x00000004ff0a7e24 */ /* 0x000fe4000f8e00ff */
[----:B------:R-:W-:Y:S07]  /*93a0*/  LEPC R20, `(.L_x_125) ;  /* 0x000000001014794e */ /* 0x000fee0000000000 */
[----:B-1-3--:R-:W-:Y:S05]  /*93b0*/  CALL.ABS.NOINC R14 ;  /* 0x000000000e007343 */ /* 0x00afea0003c00000 */
.L_x_125:
[----:B------:R-:W-:Y:S05]  /*93c0*/  WARPSYNC.ALL ;  /* 0x0000000000007948 */ /* 0x000fea0003800000 */
[C---:B------:R-:W-:Y:S01]  /*93d0*/  R2UR UR4, R213.reuse ;  /* 0x00000000d50472ca */ /* 0x040fe200000e0000 */
[----:B------:R-:W-:Y:S05]  /*93e0*/  VIADD R0, R213, 0x80 ;  /* 0x00000080d5007836 */ /* 0x000fea0000000000 */
[----:B------:R-:W-:Y:S04]  /*93f0*/  SHF.R.U32.HI R0, RZ, 0x15, R0 ;  /* 0x00000015ff007819 */ /* 0x000fe80000011600 */
[----:B------:R-:W-:Y:S03]  /*9400*/  LOP3.LUT P0, RZ, R0, 0x3, R177, 0x48, !PT ;  /* 0x0000000300ff7812 */ /* 0x000fe600078048b1 */
[----:B------:R-:W2:Y:S10]  /*9410*/  LDTM.x32 R24, tmem[UR4] ;  /* 0x00000004001879ee */ /* 0x000eb400082c0000 */
[----:B--2---:R-:W-:Y:S05]  /*9420*/  @!P0 BRA `(.L_x_126) ;  /* 0x0000000000408947 */ /* 0x004fea0003800000 */
        /* <DEDUP_REMOVED lines=16> */
.L_x_126:
[----:B------:R-:W-:Y:S05]  /*9530*/  WARPSYNC.ALL ;  /* 0x0000000000007948 */ /* 0x000fea0003800000 */
[----:B------:R-:W-:Y:S11]  /*9540*/  R2UR UR4, R213 ;  /* 0x00000000d50472ca */ /* 0x000ff600000e0000 */
[----:B------:R-:W-:Y:S02]  /*9550*/  @!UPT UIADD3 URZ, UPT, UPT, URZ, URZ, URZ ;  /* 0x000000fffffff290 */ /* 0x000fe4000fffe0ff */
[----:B------:R-:W2:Y:S02]  /*9560*/  LDTM.x32 R56, tmem[UR4+0x80] ;  /* 0x00008004003879ee */ /* 0x000ea400082c0000 */
[----:B--2---:R-:W-:Y:S01]  /*9570*/  NOP ;  /* 0x0000000000007918 */ /* 0x004fe20000000000 */
.L_x_124:
[----:B-1----:R-:W-:Y:S01]  /*9580*/  SHF.L.U32 R18, R168, 0x10, RZ ;  /* 0x00000010a8127819 */ /* 0x002fe200000006ff */
[----:B------:R-:W-:Y:S01]  /*9590*/  FMUL R0, R130, R24 ;  /* 0x0000001882007220 */ /* 0x000fe20000400000 */
[C---:B------:R-:W-:Y:S01]  /*95a0*/  SHF.L.U32 R19, R169.reuse, 0x10, RZ ;  /* 0x00000010a9137819 */ /* 0x040fe200000006ff */
[----:B------:R-:W-:Y:S05]  /*95b0*/  WARPSYNC.ALL ;  /* 0x0000000000007948 */ /* 0x000fea0003800000 */
[----:B------:R-:W-:Y:S01]  /*95c0*/  LOP3.LUT R20, R169, 0xffff0000, RZ, 0xc0, !PT ;  /* 0xffff0000a9147812 */ /* 0x000fe200078ec0ff */
[----:B------:R-:W1:Y:S01]  /*95d0*/  S2UR UR5, SR_CgaCtaId ;  /* 0x00000000000579c3 */ /* 0x000e620000008800 */
[----:B------:R-:W-:Y:S01]  /*95e0*/  ISETP.NE.AND P1, PT, R189, R16, PT ;  /* 0x00000010bd00720c */ /* 0x000fe20003f25270 */
[----:B------:R-:W-:Y:S01]  /*95f0*/  FFMA R0, R133, R18, R0 ;  /* 0x0000001285007223 */ /* 0x000fe20000000000 */
[----:B------:R-:W-:Y:S01]  /*9600*/  LOP3.LUT R18, R168, 0xffff0000, RZ, 0xc0, !PT ;  /* 0xffff0000a8127812 */ /* 0x000fe200078ec0ff */
[----:B------:R-:W-:Y:S01]  /*9610*/  FMUL R3, R130, R25 ;  /* 0x0000001982037220 */ /* 0x000fe20000400000 */
[----:B------:R-:W-:Y:S01]  /*9620*/  LOP3.LUT R16, R164, 0xffff0000, RZ, 0xc0, !PT ;  /* 0xffff0000a4107812 */ /* 0x000fe200078ec0ff */
[C---:B----4-:R-:W-:Y:S01]  /*9630*/  FMUL R4, R130.reuse, R26 ;  /* 0x0000001a82047220 */ /* 0x050fe20000400000 */
[----:B------:R-:W-:Y:S01]  /*9640*/  SHF.L.U32 R15, R165, 0x10, RZ ;  /* 0x00000010a50f7819 */ /* 0x000fe200000006ff */
[----:B------:R-:W-:Y:S01]  /*9650*/  FMUL R5, R130, R27 ;  /* 0x0000001b82057220 */ /* 0x000fe20000400000 */
[----:B------:R-:W-:Y:S01]  /*9660*/  SHF.L.U32 R17, R166, 0x10, RZ ;  /* 0x00000010a6117819 */ /* 0x000fe200000006ff */
[C---:B------:R-:W-:Y:S01]  /*9670*/  FFMA R3, R133.reuse, R18, R3 ;  /* 0x0000001285037223 */ /* 0x040fe20000000003 */
[----:B------:R-:W-:Y:S01]  /*9680*/  SHF.L.U32 R18, R170, 0x10, RZ ;  /* 0x00000010aa127819 */ /* 0x000fe200000006ff */
[C---:B------:R-:W-:Y:S01]  /*9690*/  FFMA R4, R133.reuse, R19, R4 ;  /* 0x0000001385047223 */ /* 0x040fe20000000004 */
[----:B------:R-:W-:Y:S01]  /*96a0*/  SHF.L.U32 R19, R164, 0x10, RZ ;  /* 0x00000010a4137819 */ /* 0x000fe200000006ff */
[----:B------:R-:W-:Y:S01]  /*96b0*/  FFMA R5, R133, R20, R5 ;  /* 0x0000001485057223 */ /* 0x000fe20000000005 */
[----:B------:R-:W-:Y:S01]  /*96c0*/  LOP3.LUT R20, R170, 0xffff0000, RZ, 0xc0, !PT ;  /* 0xffff0000aa147812 */ /* 0x000fe200078ec0ff */
[C---:B------:R-:W-:Y:S01]  /*96d0*/  FMUL R6, R130.reuse, R28 ;  /* 0x0000001c82067220 */ /* 0x040fe20000400000 */
[----:B------:R-:W-:Y:S01]  /*96e0*/  F2FP.BF16.F32.PACK_AB R88, R3, R0 ;  /* 0x000000000358723e */ /* 0x000fe200000010ff */
[C---:B------:R-:W-:Y:S01]  /*96f0*/  FMUL R7, R130.reuse, R29 ;  /* 0x0000001d82077220 */ /* 0x040fe20000400000 */
[----:B------:R-:W-:Y:S01]  /*9700*/  F2FP.BF16.F32.PACK_AB R89, R5, R4 ;  /* 0x000000040559723e */ /* 0x000fe200000010ff */
[----:B------:R-:W-:Y:S01]  /*9710*/  FFMA R6, R133, R18, R6 ;  /* 0x0000001285067223 */ /* 0x000fe20000000006 */
[----:B------:R-:W-:Y:S01]  /*9720*/  SHF.L.U32 R18, R171, 0x10, RZ ;  /* 0x00000010ab127819 */ /* 0x000fe200000006ff */
[----:B------:R-:W-:Y:S01]  /*9730*/  FFMA R7, R133, R20, R7 ;  /* 0x0000001485077223 */ /* 0x000fe20000000007 */
[----:B------:R-:W-:Y:S01]  /*9740*/  LOP3.LUT R20, R171, 0xffff0000, RZ, 0xc0, !PT ;  /* 0xffff0000ab147812 */ /* 0x000fe200078ec0ff */
[----:B------:R-:W-:Y:S01]  /*9750*/  FMUL R8, R130, R30 ;  /* 0x0000001e82087220 */ /* 0x000fe20000400000 */
[----:B------:R-:W-:Y:S01]  /*9760*/  ISETP.NE.AND P2, PT, R194, RZ, PT ;  /* 0x000000ffc200720c */ /* 0x000fe20003f45270 */
[C---:B------:R-:W-:Y:S01]  /*9770*/  FMUL R9, R130.reuse, R31 ;  /* 0x0000001f82097220 */ /* 0x040fe20000400000 */
[----:B------:R-:W-:Y:S01]  /*9780*/  F2FP.BF16.F32.PACK_AB R90, R7, R6 ;  /* 0x00000006075a723e */ /* 0x000fe200000010ff */
[----:B------:R-:W-:Y:S01]  /*9790*/  UIADD3 UR4, UPT, UPT, UR44, 0xa8, URZ ;  /* 0x000000a82c047890 */ /* 0x000fe2000fffe0ff */
[----:B------:R-:W-:Y:S01]  /*97a0*/  ISETP.NE.AND P0, PT, R189, RZ, PT ;  /* 0x000000ffbd00720c */ /* 0x000fe20003f05270 */
[----:B------:R-:W-:Y:S01]  /*97b0*/  FFMA R8, R133, R18, R8 ;  /* 0x0000001285087223 */ /* 0x000fe20000000008 */
[----:B------:R-:W-:Y:S01]  /*97c0*/  LOP3.LUT R18, R165, 0xffff0000, RZ, 0xc0, !PT ;  /* 0xffff0000a5127812 */ /* 0x000fe200078ec0ff */
[----:B------:R-:W-:Y:S01]  /*97d0*/  FFMA R9, R133, R20, R9 ;  /* 0x0000001485097223 */ /* 0x000fe20000000009 */
[----:B------:R-:W-:Y:S01]  /*97e0*/  LOP3.LUT R20, R167, 0xffff0000, RZ, 0xc0, !PT ;  /* 0xffff0000a7147812 */ /* 0x000fe200078ec0ff */
[----:B-1----:R-:W-:Y:S01]  /*97f0*/  UPRMT UR4, UR5, 0x654, UR4 ;  /* 0x0000065405047896 */ /* 0x002fe20008000004 */
[----:B------:R-:W-:Y:S01]  /*9800*/  NOP ;  /* 0x0000000000007918 */ /* 0x000fe20000000000 */
[C---:B------:R-:W-:Y:S01]  /*9810*/  FMUL R10, R130.reuse, R32 ;  /* 0x00000020820a7220 */ /* 0x040fe20000400000 */
[----:B------:R-:W-:Y:S01]  /*9820*/  F2FP.BF16.F32.PACK_AB R91, R9, R8 ;  /* 0x00000008095b723e */ /* 0x000fe200000010ff */
[C---:B------:R-:W-:Y:S01]  /*9830*/  FMUL R11, R130.reuse, R33 ;  /* 0x00000021820b7220 */ /* 0x040fe20000400000 */
[C---:B------:R-:W-:Y:S01]  /*9840*/  FMUL R12, R130.reuse, R34 ;  /* 0x00000022820c7220 */ /* 0x040fe20000400000 */
[----:B------:R-:W-:Y:S01]  /*9850*/  FMUL R13, R130, R35 ;  /* 0x00000023820d7220 */ /* 0x000fe20000400000 */
[----:B------:R-:W-:Y:S01]  /*9860*/  FFMA R10, R133, R19, R10 ;  /* 0x00000013850a7223 */ /* 0x000fe2000000000a */
[----:B------:R-:W-:Y:S01]  /*9870*/  SHF.L.U32 R19, R167, 0x10, RZ ;  /* 0x00000010a7137819 */ /* 0x000fe200000006ff */
[----:B------:R-:W-:Y:S01]  /*9880*/  SYNCS.ARRIVE.TRANS64.RED.A1T0 RZ, [UR4], RZ ;  /* 0x000000ffffff79a7 */ /* 0x000fe20008100404 */
[----:B------:R1:W-:Y:S01]  /*9890*/  @!P1 STS.128 [R188+0x2000], R88 ;  /* 0x00200058bc009388 */ /* 0x0003e20000000c00 */
[C---:B------:R-:W-:Y:S01]  /*98a0*/  FFMA R11, R133.reuse, R16, R11 ;  /* 0x00000010850b7223 */ /* 0x040fe2000000000b */
[C---:B------:R-:W-:Y:S01]  /*98b0*/  FFMA R12, R133.reuse, R15, R12 ;  /* 0x0000000f850c7223 */ /* 0x040fe2000000000c */
[----:B------:R-:W-:Y:S01]  /*98c0*/  FFMA R13, R133, R18, R13 ;  /* 0x00000012850d7223 */ /* 0x000fe2000000000d */
[----:B------:R-:W-:Y:S01]  /*98d0*/  LOP3.LUT R18, R166, 0xffff0000, RZ, 0xc0, !PT ;  /* 0xffff0000a6127812 */ /* 0x000fe200078ec0ff */
[C---:B------:R-:W-:Y:S01]  /*98e0*/  FMUL R14, R130.reuse, R36 ;  /* 0x00000024820e7220 */ /* 0x040fe20000400000 */
[----:B------:R-:W-:Y:S01]  /*98f0*/  F2FP.BF16.F32.PACK_AB R92, R11, R10 ;  /* 0x0000000a0b5c723e */ /* 0x000fe200000010ff */
[----:B------:R-:W-:Y:S01]  /*9900*/  FMUL R15, R130, R37 ;  /* 0x00000025820f7220 */ /* 0x000fe20000400000 */
[----:B------:R-:W-:Y:S01]  /*9910*/  SHF.L.U32 R11, R160, 0x10, RZ ;  /* 0x00000010a00b7819 */ /* 0x000fe200000006ff */
[----:B------:R-:W-:Y:S01]  /*9920*/  FFMA R14, R133, R17, R14 ;  /* 0x00000011850e7223 */ /* 0x000fe2000000000e */
[----:B------:R-:W-:Y:S01]  /*9930*/  F2FP.BF16.F32.PACK_AB R93, R13, R12 ;  /* 0x0000000c0d5d723e */ /* 0x000fe200000010ff */
[----:B------:R-:W-:Y:S01]  /*9940*/  FMUL R16, R130, R38 ;  /* 0x0000002682107220 */ /* 0x000fe20000400000 */
[----:B------:R-:W-:Y:S01]  /*9950*/  LOP3.LUT R12, R160, 0xffff0000, RZ, 0xc0, !PT ;  /* 0xffff0000a00c7812 */ /* 0x000fe200078ec0ff */
[----:B------:R-:W-:Y:S01]  /*9960*/  FMUL R17, R130, R39 ;  /* 0x0000002782117220 */ /* 0x000fe20000400000 */
[----:B------:R-:W-:Y:S01]  /*9970*/  SHF.L.U32 R13, R161, 0x10, RZ ;  /* 0x00000010a10d7819 */ /* 0x000fe200000006ff */
[C---:B------:R-:W-:Y:S01]  /*9980*/  FFMA R15, R133.reuse, R18, R15 ;  /* 0x00000012850f7223 */ /* 0x040fe2000000000f */
[----:B------:R-:W-:Y:S01]  /*9990*/  LOP3.LUT R18, R158, 0xffff0000, RZ, 0xc0, !PT ;  /* 0xffff00009e127812 */ /* 0x000fe200078ec0ff */
[C---:B------:R-:W-:Y:S01]  /*99a0*/  FFMA R16, R133.reuse, R19, R16 ;  /* 0x0000001385107223 */ /* 0x040fe20000000010 */
[C---:B------:R-:W-:Y:S01]  /*99b0*/  FMUL R8, R130.reuse, R40 ;  /* 0x0000002882087220 */ /* 0x040fe20000400000 */
[----:B------:R-:W-:Y:S01]  /*99c0*/  FFMA R17, R133, R20, R17 ;  /* 0x0000001485117223 */ /* 0x000fe20000000011 */
[----:B------:R-:W-:Y:S01]  /*99d0*/  F2FP.BF16.F32.PACK_AB R94, R15, R14 ;  /* 0x0000000e0f5e723e */ /* 0x000fe200000010ff */
[C---:B------:R-:W-:Y:S01]  /*99e0*/  FMUL R9, R130.reuse, R41 ;  /* 0x0000002982097220 */ /* 0x040fe20000400000 */
[----:B------:R-:W-:Y:S01]  /*99f0*/  LOP3.LUT R14, R161, 0xffff0000, RZ, 0xc0, !PT ;  /* 0xffff0000a10e7812 */ /* 0x000fe200078ec0ff */
[----:B------:R-:W-:Y:S01]  /*9a00*/  FFMA R8, R133, R11, R8 ;  /* 0x0000000b85087223 */ /* 0x000fe20000000008 */
[----:B------:R-:W-:Y:S01]  /*9a10*/  F2FP.BF16.F32.PACK_AB R95, R17, R16 ;  /* 0x00000010115f723e */ /* 0x000fe200000010ff */
[----:B------:R-:W-:Y:S01]  /*9a20*/  FMUL R10, R130, R42 ;  /* 0x0000002a820a7220 */ /* 0x000fe20000400000 */
[----:B------:R-:W-:Y:S01]  /*9a30*/  SHF.L.U32 R15, R162, 0x10, RZ ;  /* 0x00000010a20f7819 */ /* 0x000fe200000006ff */
[----:B------:R-:W-:Y:S01]  /*9a40*/  FMUL R11, R130, R43 ;  /* 0x0000002b820b7220 */ /* 0x000fe20000400000 */
[----:B------:R-:W-:Y:S01]  /*9a50*/  LOP3.LUT R16, R157, 0xffff0000, RZ, 0xc0, !PT ;  /* 0xffff00009d107812 */ /* 0x000fe200078ec0ff */
[----:B------:R-:W-:Y:S01]  /*9a60*/  FFMA R9, R133, R12, R9 ;  /* 0x0000000c85097223 */ /* 0x000fe20000000009 */
[----:B------:R-:W-:Y:S01]  /*9a70*/  SHF.L.U32 R17, R159, 0x10, RZ ;  /* 0x000000109f117819 */ /* 0x000fe200000006ff */
[----:B------:R-:W-:Y:S01]  /*9a80*/  FFMA R10, R133, R13, R10 ;  /* 0x0000000d850a7223 */ /* 0x000fe2000000000a */
[----:B------:R-:W-:Y:S01]  /*9a90*/  LOP3.LUT R20, R159, 0xffff0000, RZ, 0xc0, !PT ;  /* 0xffff00009f147812 */ /* 0x000fe200078ec0ff */
[----:B------:R-:W-:Y:S01]  /*9aa0*/  FFMA R11, R133, R14, R11 ;  /* 0x0000000e850b7223 */ /* 0x000fe2000000000b */
[----:B------:R-:W-:Y:S01]  /*9ab0*/  LOP3.LUT R14, R162, 0xffff0000, RZ, 0xc0, !PT ;  /* 0xffff0000a20e7812 */ /* 0x000fe200078ec0ff */
[C---:B------:R-:W-:Y:S01]  /*9ac0*/  FMUL R12, R130.reuse, R44 ;  /* 0x0000002c820c7220 */ /* 0x040fe20000400000 */
[----:B-1----:R-:W-:Y:S01]  /*9ad0*/  F2FP.BF16.F32.PACK_AB R88, R9, R8 ;  /* 0x000000080958723e */ /* 0x002fe200000010ff */
[----:B------:R1:W-:Y:S01]  /*9ae0*/  @!P1 STS.128 [R198+0x2010], R92 ;  /* 0x0020105cc6009388 */ /* 0x0003e20000000c00 */
[----:B------:R-:W-:Y:S01]  /*9af0*/  F2FP.BF16.F32.PACK_AB R89, R11, R10 ;  /* 0x0000000a0b59723e */ /* 0x000fe200000010ff */
[----:B------:R-:W-:Y:S01]  /*9b00*/  FMUL R13, R130, R45 ;  /* 0x0000002d820d7220 */ /* 0x000fe20000400000 */
[----:B------:R-:W-:Y:S01]  /*9b10*/  SHF.L.U32 R11, R163, 0x10, RZ ;  /* 0x00000010a30b7819 */ /* 0x000fe200000006ff */
[C---:B------:R-:W-:Y:S01]  /*9b20*/  FFMA R12, R133.reuse, R15, R12 ;  /* 0x0000000f850c7223 */ /* 0x040fe2000000000c */
[----:B------:R-:W-:Y:S01]  /*9b30*/  SHF.L.U32 R15, R156, 0x10, RZ ;  /* 0x000000109c0f7819 */ /* 0x000fe200000006ff */
[----:B------:R-:W-:Y:S01]  /*9b40*/  FFMA R13, R133, R14, R13 ;  /* 0x0000000e850d7223 */ /* 0x000fe2000000000d */
[----:B------:R-:W-:Y:S01]  /*9b50*/  LOP3.LUT R14, R163, 0xffff0000, RZ, 0xc0, !PT ;  /* 0xffff0000a30e7812 */ /* 0x000fe200078ec0ff */
[C---:B------:R-:W-:Y:S01]  /*9b60*/  FMUL R8, R130.reuse, R46 ;  /* 0x0000002e82087220 */ /* 0x040fe20000400000 */
[C---:B------:R-:W-:Y:S01]  /*9b70*/  FMUL R9, R130.reuse, R47 ;  /* 0x0000002f82097220 */ /* 0x040fe20000400000 */
[----:B------:R-:W-:Y:S01]  /*9b80*/  FMUL R10, R130, R48 ;  /* 0x00000030820a7220 */ /* 0x000fe20000400000 */
[----:B------:R-:W-:Y:S01]  /*9b90*/  F2FP.BF16.F32.PACK_AB R90, R13, R12 ;  /* 0x0000000c0d5a723e */ /* 0x000fe200000010ff */
[C---:B------:R-:W-:Y:S01]  /*9ba0*/  FFMA R8, R133.reuse, R11, R8 ;  /* 0x0000000b85087223 */ /* 0x040fe20000000008 */
[C---:B------:R-:W-:Y:S01]  /*9bb0*/  FFMA R9, R133.reuse, R14, R9 ;  /* 0x0000000e85097223 */ /* 0x040fe20000000009 */
[----:B------:R-:W-:Y:S01]  /*9bc0*/  LOP3.LUT R14, R156, 0xffff0000, RZ, 0xc0, !PT ;  /* 0xffff00009c0e7812 */ /* 0x000fe200078ec0ff */
[----:B------:R-:W-:Y:S01]  /*9bd0*/  FFMA R10, R133, R15, R10 ;  /* 0x0000000f850a7223 */ /* 0x000fe2000000000a */
[----:B------:R-:W-:Y:S01]  /*9be0*/  SHF.L.U32 R15, R157, 0x10, RZ ;  /* 0x000000109d0f7819 */ /* 0x000fe200000006ff */
[C---:B------:R-:W-:Y:S01]  /*9bf0*/  FMUL R11, R130.reuse, R49 ;  /* 0x00000031820b7220 */ /* 0x040fe20000400000 */
[----:B------:R-:W-:Y:S01]  /*9c00*/  F2FP.BF16.F32.PACK_AB R91, R9, R8 ;  /* 0x00000008095b723e */ /* 0x000fe200000010ff */
[C---:B------:R-:W-:Y:S01]  /*9c10*/  FMUL R12, R130.reuse, R50 ;  /* 0x00000032820c7220 */ /* 0x040fe20000400000 */
[C---:B------:R-:W-:Y:S01]  /*9c20*/  FMUL R13, R130.reuse, R51 ;  /* 0x00000033820d7220 */ /* 0x040fe20000400000 */
[C---:B------:R-:W-:Y:S01]  /*9c30*/  FFMA R11, R133.reuse, R14, R11 ;  /* 0x0000000e850b7223 */ /* 0x040fe2000000000b */
[----:B------:R-:W-:Y:S01]  /*9c40*/  FMUL R8, R130, R52 ;  /* 0x0000003482087220 */ /* 0x000fe20000400000 */
[C---:B------:R-:W-:Y:S01]  /*9c50*/  FFMA R12, R133.reuse, R15, R12 ;  /* 0x0000000f850c7223 */ /* 0x040fe2000000000c */
[C---:B------:R-:W-:Y:S01]  /*9c60*/  FFMA R13, R133.reuse, R16, R13 ;  /* 0x00000010850d7223 */ /* 0x040fe2000000000d */
[----:B------:R-:W-:Y:S01]  /*9c70*/  SHF.L.U32 R16, R158, 0x10, RZ ;  /* 0x000000109e107819 */ /* 0x000fe200000006ff */
[C---:B------:R-:W-:Y:S01]  /*9c80*/  FMUL R9, R130.reuse, R53 ;  /* 0x0000003582097220 */ /* 0x040fe20000400000 */
[C---:B------:R-:W-:Y:S01]  /*9c90*/  FMUL R14, R130.reuse, R54 ;  /* 0x00000036820e7220 */ /* 0x040fe20000400000 */
[----:B------:R-:W-:Y:S01]  /*9ca0*/  FMUL R15, R130, R55 ;  /* 0x00000037820f7220 */ /* 0x000fe20000400000 */
[----:B------:R2:W-:Y:S01]  /*9cb0*/  @!P1 STS.128 [R196+0x2020], R88 ;  /* 0x00202058c4009388 */ /* 0x0005e20000000c00 */
[----:B------:R-:W-:Y:S01]  /*9cc0*/  FFMA R8, R133, R16, R8 ;  /* 0x0000001085087223 */ /* 0x000fe20000000008 */
[----:B-1----:R-:W-:Y:S01]  /*9cd0*/  F2FP.BF16.F32.PACK_AB R93, R13, R12 ;  /* 0x0000000c0d5d723e */ /* 0x002fe200000010ff */
[C---:B------:R-:W-:Y:S01]  /*9ce0*/  FFMA R9, R133.reuse, R18, R9 ;  /* 0x0000001285097223 */ /* 0x040fe20000000009 */
[C---:B------:R-:W-:Y:S01]  /*9cf0*/  LOP3.LUT R12, R152.reuse, 0xffff0000, RZ, 0xc0, !PT ;  /* 0xffff0000980c7812 */ /* 0x040fe200078ec0ff */
[C---:B------:R-:W-:Y:S01]  /*9d00*/  FFMA R14, R133.reuse, R17, R14 ;  /* 0x00000011850e7223 */ /* 0x040fe2000000000e */
[----:B------:R-:W-:Y:S01]  /*9d10*/  SHF.L.U32 R17, R152, 0x10, RZ ;  /* 0x0000001098117819 */ /* 0x000fe200000006ff */
[----:B------:R-:W-:Y:S01]  /*9d20*/  FFMA R15, R133, R20, R15 ;  /* 0x00000014850f7223 */ /* 0x000fe2000000000f */
[----:B------:R-:W-:Y:S01]  /*9d30*/  F2FP.BF16.F32.PACK_AB R94, R9, R8 ;  /* 0x00000008095e723e */ /* 0x000fe200000010ff */
        /* <DEDUP_REMOVED lines=9> */
[----:B------:R-:W-:Y:S01]  /*9dd0*/  SHF.L.U32 R18, R154, 0x10, RZ ;  /* 0x000000109a127819 */ /* 0x000fe200000006ff */
[----:B------:R-:W-:Y:S01]  /*9de0*/  FMUL R10, R130, R59 ;  /* 0x0000003b820a7220 */ /* 0x000fe20000400000 */
[----:B------:R-:W-:Y:S01]  /*9df0*/  LOP3.LUT R15, R154, 0xffff0000, RZ, 0xc0, !PT ;  /* 0xffff00009a0f7812 */ /* 0x000fe200078ec0ff */
[----:B------:R-:W-:Y:S01]  /*9e00*/  FMUL R11, R130, R60 ;  /* 0x0000003c820b7220 */ /* 0x000fe20000400000 */
[----:B------:R-:W-:Y:S01]  /*9e10*/  LOP3.LUT R17, R155, 0xffff0000, RZ, 0xc0, !PT ;  /* 0xffff00009b117812 */ /* 0x000fe200078ec0ff */
[C---:B------:R-:W-:Y:S01]  /*9e20*/  FFMA R9, R133.reuse, R14, R9 ;  /* 0x0000000e85097223 */ /* 0x040fe20000000009 */
[----:B------:R-:W-:Y:S01]  /*9e30*/  F2FP.BF16.F32.PACK_AB R96, R8, R16 ;  /* 0x000000100860723e */ /* 0x000fe200000010ff */
[----:B------:R-:W-:Y:S01]  /*9e40*/  FFMA R10, R133, R13, R10 ;  /* 0x0000000d850a7223 */ /* 0x000fe2000000000a */
[----:B------:R-:W-:Y:S01]  /*9e50*/  LOP3.LUT R16, R141, 0xffff0000, RZ, 0xc0, !PT ;  /* 0xffff00008d107812 */ /* 0x000fe200078ec0ff */
[C---:B------:R-:W-:Y:S01]  /*9e60*/  FMUL R12, R130.reuse, R61 ;  /* 0x0000003d820c7220 */ /* 0x040fe20000400000 */
[----:B------:R-:W-:Y:S01]  /*9e70*/  LOP3.LUT R20, R147, 0xffff0000, RZ, 0xc0, !PT ;  /* 0xffff000093147812 */ /* 0x000fe200078ec0ff */
[----:B------:R-:W-:Y:S01]  /*9e80*/  FFMA R11, R133, R18, R11 ;  /* 0x00000012850b7223 */ /* 0x000fe2000000000b */
[----:B------:R-:W-:Y:S01]  /*9e90*/  SHF.L.U32 R18, R155, 0x10, RZ ;  /* 0x000000109b127819 */ /* 0x000fe200000006ff */
[----:B------:R-:W-:Y:S01]  /*9ea0*/  FMUL R13, R130, R62 ;  /* 0x0000003e820d7220 */ /* 0x000fe20000400000 */
[----:B------:R-:W-:Y:S01]  /*9eb0*/  F2FP.BF16.F32.PACK_AB R97, R10, R9 ;  /* 0x000000090a61723e */ /* 0x000fe200000010ff */
[C---:B------:R-:W-:Y:S01]  /*9ec0*/  FFMA R12, R133.reuse, R15, R12 ;  /* 0x0000000f850c7223 */ /* 0x040fe2000000000c */
[----:B------:R-:W-:Y:S01]  /*9ed0*/  SHF.L.U32 R15, R150, 0x10, RZ ;  /* 0x00000010960f7819 */ /* 0x000fe200000006ff */
[----:B------:R-:W-:Y:S01]  /*9ee0*/  FMUL R14, R130, R63 ;  /* 0x0000003f820e7220 */ /* 0x000fe20000400000 */
[----:B------:R-:W-:Y:S01]  /*9ef0*/  FFMA R13, R133, R18, R13 ;  /* 0x00000012850d7223 */ /* 0x000fe2000000000d */
[----:B------:R-:W-:Y:S01]  /*9f00*/  LOP3.LUT R18, R145, 0xffff0000, RZ, 0xc0, !PT ;  /* 0xffff000091127812 */ /* 0x000fe200078ec0ff */
[----:B------:R1:W-:Y:S01]  /*9f10*/  @!P1 STS.128 [R195+0x2010], R92 ;  /* 0x0020105cc3009388 */ /* 0x0003e20000000c00 */
[----:B------:R-:W-:Y:S01]  /*9f20*/  F2FP.BF16.F32.PACK_AB R98, R12, R11 ;  /* 0x0000000b0c62723e */ /* 0x000fe200000010ff */
[C---:B------:R-:W-:Y:S01]  /*9f30*/  FFMA R14, R133.reuse, R17, R14 ;  /* 0x00000011850e7223 */ /* 0x040fe2000000000e */
[----:B------:R-:W-:Y:S01]  /*9f40*/  SHF.L.U32 R11, R148, 0x10, RZ ;  /* 0x00000010940b7819 */ /* 0x000fe200000006ff */
[----:B------:R-:W-:Y:S01]  /*9f50*/  FMUL R8, R130, R64 ;  /* 0x0000004082087220 */ /* 0x000fe20000400000 */
[----:B------:R-:W-:Y:S01]  /*9f60*/  LOP3.LUT R12, R148, 0xffff0000, RZ, 0xc0, !PT ;  /* 0xffff0000940c7812 */ /* 0x000fe200078ec0ff */
[----:B------:R-:W-:Y:S01]  /*9f70*/  FMUL R9, R130, R65 ;  /* 0x0000004182097220 */ /* 0x000fe20000400000 */
[----:B------:R-:W-:Y:S01]  /*9f80*/  F2FP.BF16.F32.PACK_AB R99, R14, R13 ;  /* 0x0000000d0e63723e */ /* 0x000fe200000010ff */
[----:B------:R-:W-:Y:S01]  /*9f90*/  FFMA R8, R133, R11, R8 ;  /* 0x0000000b85087223 */ /* 0x000fe20000000008 */
[----:B------:R-:W-:Y:S01]  /*9fa0*/  SHF.L.U32 R13, R149, 0x10, RZ ;  /* 0x00000010950d7819 */ /* 0x000fe200000006ff */
[----:B------:R-:W-:Y:S01]  /*9fb0*/  FFMA R9, R133, R12, R9 ;  /* 0x0000000c85097223 */ /* 0x000fe20000000009 */
[----:B------:R-:W-:Y:S01]  /*9fc0*/  LOP3.LUT R14, R149, 0xffff0000, RZ, 0xc0, !PT ;  /* 0xffff0000950e7812 */ /* 0x000fe200078ec0ff */
[C---:B------:R-:W-:Y:S01]  /*9fd0*/  FMUL R10, R130.reuse, R66 ;  /* 0x00000042820a7220 */ /* 0x040fe20000400000 */
[----:B------:R-:W-:Y:S01]  /*9fe0*/  SHF.L.U32 R17, R147, 0x10, RZ ;  /* 0x0000001093117819 */ /* 0x000fe200000006ff */
[C---:B------:R-:W-:Y:S01]  /*9ff0*/  FMUL R11, R130.reuse, R67 ;  /* 0x00000043820b7220 */ /* 0x040fe20000400000 */
[----:B--2---:R-:W-:Y:S01]  /*a000*/  F2FP.BF16.F32.PACK_AB R88, R9, R8 ;  /* 0x000000080958723e */ /* 0x004fe200000010ff */
[C---:B------:R-:W-:Y:S01]  /*a010*/  FFMA R10, R133.reuse, R13, R10 ;  /* 0x0000000d850a7223 */ /* 0x040fe2000000000a */
[----:B------:R-:W-:Y:S01]  /*a020*/  FMUL R12, R130, R68 ;  /* 0x00000044820c7220 */ /* 0x000fe20000400000 */
[C---:B------:R-:W-:Y:S01]  /*a030*/  FFMA R11, R133.reuse, R14, R11 ;  /* 0x0000000e850b7223 */ /* 0x040fe2000000000b */
[----:B------:R-:W-:Y:S01]  /*a040*/  LOP3.LUT R14, R150, 0xffff0000, RZ, 0xc0, !PT ;  /* 0xffff0000960e7812 */ /* 0x000fe200078ec0ff */
[C---:B------:R-:W-:Y:S01]  /*a050*/  FMUL R13, R130.reuse, R69 ;  /* 0x00000045820d7220 */ /* 0x040fe20000400000 */
[----:B------:R2:W-:Y:S01]  /*a060*/  @!P1 STS.128 [R188+0x3000], R96 ;  /* 0x00300060bc009388 */ /* 0x0005e20000000c00 */
[----:B------:R-:W-:Y:S01]  /*a070*/  FFMA R12, R133, R15, R12 ;  /* 0x0000000f850c7223 */ /* 0x000fe2000000000c */
[----:B------:R-:W-:Y:S01]  /*a080*/  F2FP.BF16.F32.PACK_AB R89, R11, R10 ;  /* 0x0000000a0b59723e */ /* 0x000fe200000010ff */
[----:B------:R-:W-:Y:S01]  /*a090*/  FFMA R13, R133, R14, R13 ;  /* 0x0000000e850d7223 */ /* 0x000fe2000000000d */
[C---:B------:R-:W-:Y:S01]  /*a0a0*/  SHF.L.U32 R11, R151.reuse, 0x10, RZ ;  /* 0x00000010970b7819 */ /* 0x040fe200000006ff */
[C---:B------:R-:W-:Y:S01]  /*a0b0*/  FMUL R8, R130.reuse, R70 ;  /* 0x0000004682087220 */ /* 0x040fe20000400000 */
[----:B------:R-:W-:Y:S01]  /*a0c0*/  LOP3.LUT R14, R151, 0xffff0000, RZ, 0xc0, !PT ;  /* 0xffff0000970e7812 */ /* 0x000fe200078ec0ff */
[----:B------:R-:W-:Y:S01]  /*a0d0*/  FMUL R9, R130, R71 ;  /* 0x0000004782097220 */ /* 0x000fe20000400000 */
[----:B------:R-:W-:Y:S01]  /*a0e0*/  SHF.L.U32 R15, R140, 0x10, RZ ;  /* 0x000000108c0f7819 */ /* 0x000fe200000006ff */
        /* <DEDUP_REMOVED lines=10> */
[----:B------:R-:W-:Y:S01]  /*a190*/  FMUL R13, R130, R75 ;  /* 0x0000004b820d7220 */ /* 0x000fe20000400000 */
[C---:B------:R-:W-:Y:S01]  /*a1a0*/  FFMA R11, R133.reuse, R14, R11 ;  /* 0x0000000e850b7223 */ /* 0x040fe2000000000b */
[----:B------:R-:W-:Y:S01]  /*a1b0*/  SHF.L.U32 R14, R142, 0x10, RZ ;  /* 0x000000108e0e7819 */ /* 0x000fe200000006ff */
[C---:B------:R-:W-:Y:S01]  /*a1c0*/  FFMA R12, R133.reuse, R15, R12 ;  /* 0x0000000f850c7223 */ /* 0x040fe2000000000c */
[----:B------:R-:W-:Y:S01]  /*a1d0*/  SHF.L.U32 R15, R144, 0x10, RZ ;  /* 0x00000010900f7819 */ /* 0x000fe200000006ff */
[----:B------:R-:W-:Y:S01]  /*a1e0*/  FFMA R13, R133, R16, R13 ;  /* 0x00000010850d7223 */ /* 0x000fe2000000000d */
[----:B------:R-:W-:Y:S01]  /*a1f0*/  LOP3.LUT R16, R142, 0xffff0000, RZ, 0xc0, !PT ;  /* 0xffff00008e107812 */ /* 0x000fe200078ec0ff */
[----:B------:R4:W-:Y:S01]  /*a200*/  @!P1 STS.128 [R198+0x3010], R88 ;  /* 0x00301058c6009388 */ /* 0x0009e20000000c00 */
[----:B-1----:R-:W-:Y:S01]  /*a210*/  F2FP.BF16.F32.PACK_AB R92, R11, R10 ;  /* 0x0000000a0b5c723e */ /* 0x002fe200000010ff */
[C---:B------:R-:W-:Y:S01]  /*a220*/  FMUL R8, R130.reuse, R76 ;  /* 0x0000004c82087220 */ /* 0x040fe20000400000 */
[----:B------:R-:W-:Y:S01]  /*a230*/  F2FP.BF16.F32.PACK_AB R93, R13, R12 ;  /* 0x0000000c0d5d723e */ /* 0x000fe200000010ff */
[C---:B------:R-:W-:Y:S01]  /*a240*/  FMUL R9, R130.reuse, R77 ;  /* 0x0000004d82097220 */ /* 0x040fe20000400000 */
[----:B------:R-:W-:Y:S01]  /*a250*/  SHF.L.U32 R13, R143, 0x10, RZ ;  /* 0x000000108f0d7819 */ /* 0x000fe200000006ff */
[----:B------:R-:W-:Y:S01]  /*a260*/  FFMA R8, R133, R14, R8 ;  /* 0x0000000e85087223 */ /* 0x000fe20000000008 */
[----:B------:R-:W-:Y:S01]  /*a270*/  LOP3.LUT R14, R143, 0xffff0000, RZ, 0xc0, !PT ;  /* 0xffff00008f0e7812 */ /* 0x000fe200078ec0ff */
[----:B------:R-:W1:Y:S01]  /*a280*/  S2R R200, SR_CgaCtaId ;  /* 0x0000000000c87919 */ /* 0x000e620000008800 */
[C---:B------:R-:W-:Y:S01]  /*a290*/  FMUL R10, R130.reuse, R78 ;  /* 0x0000004e820a7220 */ /* 0x040fe20000400000 */
[----:B------:R-:W-:Y:S01]  /*a2a0*/  FFMA R9, R133, R16, R9 ;  /* 0x0000001085097223 */ /* 0x000fe20000000009 */
[----:B------:R-:W-:Y:S01]  /*a2b0*/  SHF.L.U32 R16, R145, 0x10, RZ ;  /* 0x0000001091107819 */ /* 0x000fe200000006ff */
[C---:B------:R-:W-:Y:S01]  /*a2c0*/  FMUL R11, R130.reuse, R79 ;  /* 0x0000004f820b7220 */ /* 0x040fe20000400000 */
[----:B------:R-:W-:Y:S01]  /*a2d0*/  FFMA R10, R133, R13, R10 ;  /* 0x0000000d850a7223 */ /* 0x000fe2000000000a */
[----:B------:R-:W-:Y:S01]  /*a2e0*/  FMUL R12, R130, R80 ;  /* 0x00000050820c7220 */ /* 0x000fe20000400000 */
[----:B------:R-:W-:Y:S01]  /*a2f0*/  F2FP.BF16.F32.PACK_AB R94, R9, R8 ;  /* 0x00000008095e723e */ /* 0x000fe200000010ff */
[C---:B------:R-:W-:Y:S01]  /*a300*/  FFMA R11, R133.reuse, R14, R11 ;  /* 0x0000000e850b7223 */ /* 0x040fe2000000000b */
[----:B------:R-:W-:Y:S01]  /*a310*/  LOP3.LUT R14, R144, 0xffff0000, RZ, 0xc0, !PT ;  /* 0xffff0000900e7812 */ /* 0x000fe200078ec0ff */
[C---:B------:R-:W-:Y:S01]  /*a320*/  FMUL R8, R130.reuse, R81 ;  /* 0x0000005182087220 */ /* 0x040fe20000400000 */
[C---:B------:R-:W-:Y:S01]  /*a330*/  FMUL R9, R130.reuse, R82 ;  /* 0x0000005282097220 */ /* 0x040fe20000400000 */
[----:B------:R-:W-:Y:S01]  /*a340*/  FMUL R13, R130, R83 ;  /* 0x00000053820d7220 */ /* 0x000fe20000400000 */
[C---:B------:R-:W-:Y:S01]  /*a350*/  FFMA R12, R133.reuse, R15, R12 ;  /* 0x0000000f850c7223 */ /* 0x040fe2000000000c */
[C---:B------:R-:W-:Y:S01]  /*a360*/  FFMA R8, R133.reuse, R14, R8 ;  /* 0x0000000e85087223 */ /* 0x040fe20000000008 */
[----:B------:R-:W-:Y:S01]  /*a370*/  FFMA R9, R133, R16, R9 ;  /* 0x0000001085097223 */ /* 0x000fe20000000009 */
[----:B------:R-:W-:Y:S01]  /*a380*/  F2FP.BF16.F32.PACK_AB R95, R11, R10 ;  /* 0x0000000a0b5f723e */ /* 0x000fe200000010ff */
[C---:B------:R-:W-:Y:S01]  /*a390*/  FFMA R13, R133.reuse, R18, R13 ;  /* 0x00000012850d7223 */ /* 0x040fe2000000000d */
[----:B------:R-:W-:Y:S01]  /*a3a0*/  SHF.L.U32 R16, R146, 0x10, RZ ;  /* 0x0000001092107819 */ /* 0x000fe200000006ff */
[----:B------:R-:W-:Y:S01]  /*a3b0*/  FMUL R10, R130, R84 ;  /* 0x00000054820a7220 */ /* 0x000fe20000400000 */
[----:B------:R-:W-:Y:S01]  /*a3c0*/  LOP3.LUT R18, R146, 0xffff0000, RZ, 0xc0, !PT ;  /* 0xffff000092127812 */ /* 0x000fe200078ec0ff */
[----:B------:R4:W-:Y:S01]  /*a3d0*/  @!P1 STS.128 [R196+0x3020], R92 ;  /* 0x0030205cc4009388 */ /* 0x0009e20000000c00 */
[C---:B------:R-:W-:Y:S01]  /*a3e0*/  FMUL R11, R130.reuse, R85 ;  /* 0x00000055820b7220 */ /* 0x040fe20000400000 */
[C---:B------:R-:W-:Y:S01]  /*a3f0*/  FMUL R14, R130.reuse, R86 ;  /* 0x00000056820e7220 */ /* 0x040fe20000400000 */
[----:B------:R-:W-:Y:S01]  /*a400*/  FMUL R15, R130, R87 ;  /* 0x00000057820f7220 */ /* 0x000fe20000400000 */
[C---:B------:R-:W-:Y:S01]  /*a410*/  FFMA R10, R133.reuse, R16, R10 ;  /* 0x00000010850a7223 */ /* 0x040fe2000000000a */
[C---:B------:R-:W-:Y:S01]  /*a420*/  FFMA R11, R133.reuse, R18, R11 ;  /* 0x00000012850b7223 */ /* 0x040fe2000000000b */
[C---:B------:R-:W-:Y:S01]  /*a430*/  FFMA R14, R133.reuse, R17, R14 ;  /* 0x00000011850e7223 */ /* 0x040fe2000000000e */
[----:B------:R-:W-:Y:S01]  /*a440*/  FFMA R15, R133, R20, R15 ;  /* 0x00000014850f7223 */ /* 0x000fe2000000000f */
[----:B--2---:R-:W-:Y:S01]  /*a450*/  F2FP.BF16.F32.PACK_AB R96, R8, R12 ;  /* 0x0000000c0860723e */ /* 0x004fe200000010ff */
[----:B------:R-:W-:Y:S01]  /*a460*/  BSSY.RECONVERGENT B0, `(.L_x_127) ;  /* 0x0000021000007945 */ /* 0x000fe20003800200 */
[----:B------:R-:W-:Y:S02]  /*a470*/  F2FP.BF16.F32.PACK_AB R97, R13, R9 ;  /* 0x000000090d61723e */ /* 0x000fe400000010ff */
[----:B------:R-:W-:Y:S02]  /*a480*/  F2FP.BF16.F32.PACK_AB R98, R11, R10 ;  /* 0x0000000a0b62723e */ /* 0x000fe400000010ff */
[----:B------:R-:W-:Y:S02]  /*a490*/  F2FP.BF16.F32.PACK_AB R99, R15, R14 ;  /* 0x0000000e0f63723e */ /* 0x000fe400000010ff */
[----:B------:R-:W-:Y:S02]  /*a4a0*/  MOV R12, UR47 ;  /* 0x0000002f000c7c02 */ /* 0x000fe40008000f00 */
[----:B------:R-:W-:Y:S01]  /*a4b0*/  LEA R11, R137, UR44, 0x3 ;  /* 0x0000002c890b7c11 */ /* 0x000fe2000f8e18ff */
[----:B------:R4:W-:Y:S01]  /*a4c0*/  @!P1 STS.128 [R195+0x3010], R96 ;  /* 0x00301060c3009388 */ /* 0x0009e20000000c00 */
[----:B------:R-:W-:Y:S04]  /*a4d0*/  @P2 LEA R12, R12, UR44, 0x3 ;  /* 0x0000002c0c0c2c11 */ /* 0x000fe8000f8e18ff */
[----:B------:R-:W-:Y:S02]  /*a4e0*/  @P2 IADD3 R13, PT, PT, R12, 0x50, RZ ;  /* 0x000000500c0d2810 */ /* 0x000fe40007ffe0ff */
[----:B------:R-:W-:Y:S01]  /*a4f0*/  @P2 SHF.L.U32 R12, RZ, 0x1f, RZ ;  /* 0x0000001fff0c2819 */ /* 0x000fe200000006ff */
[----:B------:R-:W-:Y:S01]  /*a500*/  @!PT LDS RZ, [RZ] ;  /* 0x00000000fffff984 */ /* 0x000fe20000000800 */
[----:B------:R-:W-:Y:S01]  /*a510*/  @!PT LDS RZ, [RZ] ;  /* 0x00000000fffff984 */ /* 0x000fe20000000800 */
[----:B------:R-:W-:Y:S01]  /*a520*/  @!PT LDS RZ, [RZ] ;  /* 0x00000000fffff984 */ /* 0x000fe20000000800 */
[----:B------:R-:W-:Y:S01]  /*a530*/  @!PT LDS RZ, [RZ] ;  /* 0x00000000fffff984 */ /* 0x000fe20000000800 */
[----:B------:R2:W-:Y:S06]  /*a540*/  MEMBAR.ALL.CTA ;  /* 0x0000000000007992 */ /* 0x0005ec0000008000 */
[----:B--2---:R-:W2:Y:S01]  /*a550*/  FENCE.VIEW.ASYNC.S ;  /* 0x00000000000073c6 */ /* 0x004ea20000000000 */
[----:B-1----:R-:W-:Y:S01]  /*a560*/  @P2 PRMT R13, R200, 0x654, R13 ;  /* 0x00000654c80d2816 */ /* 0x002fe2000000000d */
[----:B--2---:R-:W-:Y:S06]  /*a570*/  BAR.SYNC.DEFER_BLOCKING 0x1, 0x80 ;  /* 0x0042000000007b1d */ /* 0x004fec0000010000 */
[----:B------:R-:W-:Y:S05]  /*a580*/  @P0 BRA `(.L_x_128) ;  /* 0x0000000000380947 */ /* 0x000fea0003800000 */
[----:B------:R-:W-:Y:S01]  /*a590*/  R2UR UR9, R212 ;  /* 0x00000000d40972ca */ /* 0x000fe200000e0000 */
[----:B------:R-:W-:Y:S02]  /*a5a0*/  UIADD3 UR4, UP0, UPT, UR54, 0xa80, URZ ;  /* 0x00000a8036047890 */ /* 0x000fe4000ff1e0ff */
[----:B------:R-:W-:Y:S02]  /*a5b0*/  UIADD3 UR10, UPT, UPT, UR50, 0x40, URZ ;  /* 0x00000040320a7890 */ /* 0x000fe4000fffe0ff */
[----:B------:R-:W-:Y:S02]  /*a5c0*/  UIADD3 UR8, UPT, UPT, UR44, 0x2200, URZ ;  /* 0x000022002c087890 */ /* 0x000fe4000fffe0ff */
[----:B------:R-:W-:Y:S01]  /*a5d0*/  UIADD3.X UR5, UPT, UPT, URZ, UR55, URZ, UP0, !UPT ;  /* 0x00000037ff057290 */ /* 0x000fe200087fe4ff */
[----:B------:R-:W-:Y:S01]  /*a5e0*/  UMOV UR11, UR36 ;  /* 0x00000024000b7c82 */ /* 0x000fe20008000000 */
[----:B------:R-:W-:Y:S01]  /*a5f0*/  UIADD3 UR12, UPT, UPT, UR44, 0x3200, URZ ;  /* 0x000032002c0c7890 */ /* 0x000fe2000fffe0ff */
[----:B------:R-:W-:Y:S03]  /*a600*/  UMOV UR15, UR36 ;  /* 0x00000024000f7c82 */ /* 0x000fe60008000000 */
[----:B------:R-:W-:Y:S01]  /*a610*/  UIADD3 UR13, UPT, UPT, UR9, 0x80, URZ ;  /* 0x00000080090d7890 */ /* 0x000fe2000fffe0ff */
[----:B------:R-:W-:Y:S02]  /*a620*/  UMOV UR14, UR10 ;  /* 0x0000000a000e7c82 */ /* 0x000fe40008000000 */
[----:B------:R1:W-:Y:S06]  /*a630*/  UTMASTG.3D [UR8], [UR4] ;  /* 0x00000008040073b5 */ /* 0x0003ec0008010000 */
[----:B------:R1:W-:Y:S01]  /*a640*/  UTMASTG.3D [UR12], [UR4] ;  /* 0x0000000c040073b5 */ /* 0x0003e20008010000 */
[----:B------:R0:W-:Y:S01]  /*a650*/  UTMACMDFLUSH ;  /* 0x00000000000079b7 */ /* 0x0001e20000000000 */
[----:B-1----:R-:W-:Y:S04]  /*a660*/  DEPBAR.LE SB0, 0x1 ;  /* 0x000080400000791a */ /* 0x002fe80000000000 */
.L_x_128:
[----:B------:R-:W-:Y:S05]  /*a670*/  BSYNC.RECONVERGENT B0 ;  /* 0x0000000000007941 */ /* 0x000fea0003800200 */
.L_x_127:
[----:B------:R-:W-:Y:S01]  /*a680*/  BAR.SYNC.DEFER_BLOCKING 0x1, 0x80 ;  /* 0x0042000000007b1d */ /* 0x000fe20000010000 */
[----:B------:R-:W-:Y:S02]  /*a690*/  UISETP.NE.AND UP0, UPT, UR43, URZ, UPT ;  /* 0x000000ff2b00728c */ /* 0x000fe4000bf05270 */
[----:B------:R-:W-:Y:S03]  /*a6a0*/  UIADD3 UR5, UPT, UPT, UR47, 0x1, URZ ;  /* 0x000000012f057890 */ /* 0x000fe6000fffe0ff */
[----:B------:R1:W-:Y:S01]  /*a6b0*/  @P2 SYNCS.ARRIVE.TRANS64.RED.A1T0 RZ, [R13+URZ], RZ ;  /* 0x000000ff0dff29a7 */ /* 0x0003e200081004ff */
[----:B------:R-:W-:Y:S01]  /*a6c0*/  UMOV UR4, 0x40 ;  /* 0x0000004000047882 */ /* 0x000fe20000000000 */
[----:B------:R-:W-:Y:S01]  /*a6d0*/  BSSY B1, `(.L_x_129) ;  /* 0x0000021000017945 */ /* 0x000fe20003800000 */
[----:B------:R-:W-:Y:S02]  /*a6e0*/  USEL UR4, UR4, 0x20, !UP0 ;  /* 0x0000002004047887 */ /* 0x000fe4000c000000 */
[----:B------:R-:W-:Y:S02]  /*a6f0*/  UISETP.NE.AND UP0, UPT, UR5, 0x4, UPT ;  /* 0x000000040500788c */ /* 0x000fe4000bf05270 */
[----:B------:R-:W-:Y:S01]  /*a700*/  UIADD3 UR49, UPT, UPT, UR52, UR4, URZ ;  /* 0x0000000434317290 */ /* 0x000fe2000fffe0ff */
[----:B------:R-:W2:Y:S01]  /*a710*/  @P2 SYNCS.PHASECHK.TRANS64.TRYWAIT P0, [R11+URZ+0x30], R12 ;  /* 0x0000300c0b0025a7 */ /* 0x000ea200080011ff */
[----:B----4-:R-:W-:Y:S01]  /*a720*/  VIADD R92, R131, UR4 ;  /* 0x00000004835c7c36 */ /* 0x010fe20008000000 */
[----:B------:R-:W-:Y:S04]  /*a730*/  USEL UR46, UR5, URZ, UP0 ;  /* 0x000000ff052e7287 */ /* 0x000fe80008000000 */
[----:B------:R-:W-:Y:S04]  /*a740*/  SHF.R.U32.HI R10, RZ, 0x15, R92 ;  /* 0x00000015ff0a7819 */ /* 0x000fe8000001165c */
[----:B------:R-:W-:Y:S02]  /*a750*/  LOP3.LUT R16, R10, 0x3, RZ, 0xc0, !PT ;  /* 0x000000030a107812 */ /* 0x000fe400078ec0ff */
[----:B--2---:R-:W-:Y:S01]  /*a760*/  @P2 SEL R138, RZ, 0x1, !P0 ;  /* 0x00000001ff8a2807 */ /* 0x004fe20004000000 */
[----:B-1----:R-:W-:Y:S06]  /*a770*/  @!P2 BRA `(.L_x_130) ;  /* 0x000000000058a947 */ /* 0x002fec0003800000 */
        /* <DEDUP_REMOVED lines=8> */
[----:B------:R-:W-:Y:S04]  /*a800*/  SHF.L.U32 R8, RZ, 0x1f, RZ ;  /* 0x0000001fff087819 */ /* 0x000fe800000006ff */
[----:B------:R-:W1:Y:S02]  /*a810*/  SYNCS.PHASECHK.TRANS64.TRYWAIT P0, [R11+URZ+0x30], R8 ;  /* 0x000030080b0075a7 */ /* 0x000e6400080011ff */
[----:B-1----:R-:W-:Y:S05]  /*a820*/  @!P0 BRA `(.L_x_133) ;  /* 0x0000009000888947 */ /* 0x002fea0003800000 */
.L_x_132:
[----:B------:R-:W-:Y:S05]  /*a830*/  BSYNC B0 ;  /* 0x0000000000007941 */ /* 0x000fea0003800000 */
.L_x_131:
[----:B------:R-:W-:Y:S02]  /*a840*/  ISETP.NE.AND P0, PT, R199, RZ, PT ;  /* 0x000000ffc700720c */ /* 0x000fe40003f05270 */
[----:B------:R-:W-:Y:S11]  /*a850*/  IADD3 R137, PT, PT, R137, 0x1, RZ ;  /* 0x0000000189897810 */ /* 0x000ff60007ffe0ff */
[----:B------:R2:W4:Y:S04]  /*a860*/  @P0 LDS.128 R160, [R3+0x20] ;  /* 0x0000200003a00984 */ /* 0x0005280000000c00 */
[----:B------:R2:W1:Y:S04]  /*a870*/  @P0 LDS.128 R140, [R3+0x1020] ;  /* 0x00102000038c0984 */ /* 0x0004680000000c00 */
[----:B------:R2:W1:Y:S04]  /*a880*/  @P0 LDS.128 R168, [R6] ;  /* 0x0000000006a80984 */ /* 0x0004680000000c00 */
[----:B------:R2:W1:Y:S04]  /*a890*/  @P0 LDS.128 R152, [R6+0x1000] ;  /* 0x0010000006980984 */ /* 0x0004680000000c00 */
[----:B------:R2:W1:Y:S04]  /*a8a0*/  @P0 LDS.128 R164, [R4+0x10] ;  /* 0x0000100004a40984 */ /* 0x0004680000000c00 */
[----:B------:R2:W1:Y:S04]  /*a8b0*/  @P0 LDS.128 R148, [R4+0x1010] ;  /* 0x0010100004940984 */ /* 0x0004680000000c00 */
[----:B------:R2:W1:Y:S04]  /*a8c0*/  @P0 LDS.128 R156, [R0+0x10] ;  /* 0x00001000009c0984 */ /* 0x0004680000000c00 */
[----:B------:R2:W1:Y:S02]  /*a8d0*/  @P0 LDS.128 R144, [R0+0x1010] ;  /* 0x0010100000900984 */ /* 0x0004640000000c00 */
.L_x_130:
[----:B------:R-:W-:Y:S05]  /*a8e0*/  BSYNC B1 ;  /* 0x0000000000017941 */ /* 0x000fea0003800000 */
.L_x_129:
[----:B------:R-:W-:Y:S11]  /*a8f0*/  ISETP.NE.AND P0, PT, R189, R16, PT ;  /* 0x00000010bd00720c */ /* 0x000ff60003f05270 */
[----:B------:R-:W-:Y:S02]  /*a900*/  @!UPT UIADD3 URZ, UPT, UPT, URZ, URZ, URZ ;  /* 0x000000fffffff290 */ /* 0x000fe4000fffe0ff */
[----:B------:R-:W-:Y:S05]  /*a910*/  @P0 BRA `(.L_x_134) ;  /* 0x0000000000bc0947 */ /* 0x000fea0003800000 */
[----:B------:R-:W-:Y:S11]  /*a920*/  LOP3.LUT P0, RZ, R10, 0x3, R177, 0x48, !PT ;  /* 0x000000030aff7812 */ /* 0x000ff600078048b1 */
[----:B------:R-:W-:Y:S02]  /*a930*/  @!UPT UIADD3 URZ, UPT, UPT, URZ, URZ, URZ ;  /* 0x000000fffffff290 */ /* 0x000fe4000fffe0ff */
[----:B------:R-:W-:Y:S05]  /*a940*/  @!P0 BRA `(.L_x_135) ;  /* 0x0000000000408947 */ /* 0x000fea0003800000 */
[----:B------:R-:W5:Y:S01]  /*a950*/  LDCU.64 UR8, c[0x4][0x70] ;  /* 0x01000e00ff0877ac */ /* 0x000f620008000a00 */
[----:B------:R-:W-:Y:S01]  /*a960*/  MOV R15, 0x0 ;  /* 0x00000000000f7802 */ /* 0x000fe20000000f00 */
[----:B------:R-:W-:Y:S02]  /*a970*/  HFMA2 R12, -RZ, RZ, 0, 5.9604644775390625e-08 ;  /* 0x00000001ff0c7431 */ /* 0x000fe400000001ff */
[----:B-1----:R-:W-:Y:S02]  /*a980*/  IMAD.MOV.U32 R8, RZ, RZ, 0x192 ;  /* 0x00000192ff087424 */ /* 0x002fe400078e00ff */
[----:B------:R-:W-:Y:S01]  /*a990*/  IMAD.MOV.U32 R13, RZ, RZ, RZ ;  /* 0x000000ffff0d7224 */ /* 0x000fe200078e00ff */
[----:B------:R-:W1:Y:S01]  /*a9a0*/  LDCU.64 UR6, c[0x4][0x78] ;  /* 0x01000f00ff0677ac */ /* 0x000e620008000a00 */
[----:B------:R-:W3:Y:S01]  /*a9b0*/  LDC.64 R14, c[0x4][R15] ;  /* 0x010000000f0e7b82 */ /* 0x000ee20000000a00 */
[----:B------:R-:W4:Y:S01]  /*a9c0*/  LDCU.64 UR4, c[0x4][0x10] ;  /* 0x01000200ff0477ac */ /* 0x000f220008000a00 */
[----:B-----5:R-:W-:Y:S01]  /*a9d0*/  MOV R5, UR9 ;  /* 0x0000000900057c02 */ /* 0x020fe20008000f00 */
[----:B--2---:R-:W-:Y:S01]  /*a9e0*/  IMAD.U32 R4, RZ, RZ, UR8 ;  /* 0x00000008ff047e24 */ /* 0x004fe2000f8e00ff */
[----:B-1----:R-:W-:Y:S01]  /*a9f0*/  MOV R7, UR7 ;  /* 0x0000000700077c02 */ /* 0x002fe20008000f00 */
[----:B------:R-:W-:Y:S01]  /*aa00*/  IMAD.U32 R6, RZ, RZ, UR6 ;  /* 0x00000006ff067e24 */ /* 0x000fe2000f8e00ff */
[----:B----4-:R-:W-:Y:S01]  /*aa10*/  MOV R11, UR5 ;  /* 0x00000005000b7c02 */ /* 0x010fe20008000f00 */
[----:B------:R-:W-:Y:S02]  /*aa20*/  IMAD.U32 R10, RZ, RZ, UR4 ;  /* 0x00000004ff0a7e24 */ /* 0x000fe4000f8e00ff */
[----:B------:R-:W-:Y:S07]  /*aa30*/  LEPC R20, `(.L_x_135) ;  /* 0x000000001014794e */ /* 0x000fee0000000000 */
[----:B---3--:R-:W-:Y:S05]  /*aa40*/  CALL.ABS.NOINC R14 ;  /* 0x000000000e007343 */ /* 0x008fea0003c00000 */
.L_x_135:
[----:B------:R-:W-:Y:S05]  /*aa50*/  WARPSYNC.ALL ;  /* 0x0000000000007948 */ /* 0x000fea0003800000 */
[C---:B------:R-:W-:Y:S01]  /*aa60*/  R2UR UR4, R92.reuse ;  /* 0x000000005c0472ca */ /* 0x040fe200000e0000 */
[----:B--2---:R-:W-:Y:S05]  /*aa70*/  VIADD R0, R92, 0x80 ;  /* 0x000000805c007836 */ /* 0x004fea0000000000 */
[----:B------:R-:W-:Y:S04]  /*aa80*/  SHF.R.U32.HI R0, RZ, 0x15, R0 ;  /* 0x00000015ff007819 */ /* 0x000fe80000011600 */
[----:B------:R-:W-:Y:S03]  /*aa90*/  LOP3.LUT P0, RZ, R0, 0x3, R177, 0x48, !PT ;  /* 0x0000000300ff7812 */ /* 0x000fe600078048b1 */
[----:B------:R-:W2:Y:S10]  /*aaa0*/  LDTM.x32 R24, tmem[UR4] ;  /* 0x00000004001879ee */ /* 0x000eb400082c0000 */
[----:B--2---:R-:W-:Y:S05]  /*aab0*/  @!P0 BRA `(.L_x_136) ;  /* 0x0000000000408947 */ /* 0x004fea0003800000 */
[----:B------:R-:W2:Y:S01]  /*aac0*/  LDCU.64 UR8, c[0x4][0x70] ;  /* 0x01000e00ff0877ac */ /* 0x000ea20008000a00 */
[----:B------:R-:W-:Y:S01]  /*aad0*/  MOV R15, 0x0 ;  /* 0x00000000000f7802 */ /* 0x000fe20000000f00 */
[----:B------:R-:W-:Y:S02]  /*aae0*/  HFMA2 R12, -RZ, RZ, 0, 5.9604644775390625e-08 ;  /* 0x00000001ff0c7431 */ /* 0x000fe400000001ff */
[----:B-1----:R-:W-:Y:S02]  /*aaf0*/  IMAD.MOV.U32 R8, RZ, RZ, 0x192 ;  /* 0x00000192ff087424 */ /* 0x002fe400078e00ff */
[----:B------:R-:W-:Y:S01]  /*ab00*/  IMAD.MOV.U32 R13, RZ, RZ, RZ ;  /* 0x000000ffff0d7224 */ /* 0x000fe200078e00ff */
[----:B------:R-:W1:Y:S01]  /*ab10*/  LDCU.64 UR6, c[0x4][0x78] ;  /* 0x01000f00ff0677ac */ /* 0x000e620008000a00 */
[----:B------:R-:W3:Y:S01]  /*ab20*/  LDC.64 R14, c[0x4][R15] ;  /* 0x010000000f0e7b82 */ /* 0x000ee20000000a00 */
[----:B------:R-:W5:Y:S01]  /*ab30*/  LDCU.64 UR4, c[0x4][0x10] ;  /* 0x01000200ff0477ac */ /* 0x000f620008000a00 */
[----:B--2---:R-:W-:Y:S01]  /*ab40*/  MOV R5, UR9 ;  /* 0x0000000900057c02 */ /* 0x004fe20008000f00 */
[----:B------:R-:W-:Y:S01]  /*ab50*/  IMAD.U32 R4, RZ, RZ, UR8 ;  /* 0x00000008ff047e24 */ /* 0x000fe2000f8e00ff */
[----:B-1----:R-:W-:Y:S01]  /*ab60*/  MOV R7, UR7 ;  /* 0x0000000700077c02 */ /* 0x002fe20008000f00 */
[----:B------:R-:W-:Y:S01]  /*ab70*/  IMAD.U32 R6, RZ, RZ, UR6 ;  /* 0x00000006ff067e24 */ /* 0x000fe2000f8e00ff */
[----:B-----5:R-:W-:Y:S01]  /*ab80*/  MOV R11, UR5 ;  /* 0x00000005000b7c02 */ /* 0x020fe20008000f00 */
[----:B------:R-:W-:Y:S02]  /*ab90*/  IMAD.U32 R10, RZ, RZ, UR4 ;  /* 0x00000004ff0a7e24 */ /* 0x000fe4000f8e00ff */
[----:B------:R-:W-:Y:S07]  /*aba0*/  LEPC R20, `(.L_x_136) ;  /* 0x000000001014794e */ /* 0x000fee0000000000 */
[----:B---34-:R-:W-:Y:S05]  /*abb0*/  CALL.ABS.NOINC R14 ;  /* 0x000000000e007343 */ /* 0x018fea0003c00000 */
.L_x_136:
[----:B------:R-:W-:Y:S05]  /*abc0*/  WARPSYNC.ALL ;  /* 0x0000000000007948 */ /* 0x000fea0003800000 */
[----:B------:R-:W-:Y:S11]  /*abd0*/  R2UR UR4, R92 ;  /* 0x000000005c0472ca */ /* 0x000ff600000e0000 */
[----:B------:R-:W-:Y:S02]  /*abe0*/  @!UPT UIADD3 URZ, UPT, UPT, URZ, URZ, URZ ;  /* 0x000000fffffff290 */ /* 0x000fe4000fffe0ff */
[----:B------:R-:W2:Y:S02]  /*abf0*/  LDTM.x32 R56, tmem[UR4+0x80] ;  /* 0x00008004003879ee */ /* 0x000ea400082c0000 */
[----:B--2---:R-:W-:Y:S01]  /*ac00*/  NOP ;  /* 0x0000000000007918 */ /* 0x004fe20000000000 */
.L_x_134:
[----:B-12---:R-:W-:Y:S01]  /*ac10*/  SHF.L.U32 R4, R168, 0x10, RZ ;  /* 0x00000010a8047819 */ /* 0x006fe200000006ff */
[----:B------:R-:W-:Y:S01]  /*ac20*/  FMUL R0, R130, R24 ;  /* 0x0000001882007220 */ /* 0x000fe20000400000 */
[----:B------:R-:W-:Y:S01]  /*ac30*/  LOP3.LUT R6, R168, 0xffff0000, RZ, 0xc0, !PT ;  /* 0xffff0000a8067812 */ /* 0x000fe200078ec0ff */
[C---:B------:R-:W-:Y:S01]  /*ac40*/  FMUL R3, R130.reuse, R25 ;  /* 0x0000001982037220 */ /* 0x040fe20000400000 */
[----:B------:R-:W-:Y:S01]  /*ac50*/  SHF.L.U32 R7, R169, 0x10, RZ ;  /* 0x00000010a9077819 */ /* 0x000fe200000006ff */
[----:B------:R-:W-:Y:S01]  /*ac60*/  FFMA R0, R133, R4, R0 ;  /* 0x0000000485007223 */ /* 0x000fe20000000000 */
[----:B------:R-:W-:Y:S01]  /*ac70*/  LOP3.LUT R8, R169, 0xffff0000, RZ, 0xc0, !PT ;  /* 0xffff0000a9087812 */ /* 0x000fe200078ec0ff */
[----:B------:R-:W-:Y:S01]  /*ac80*/  FMUL R4, R130, R26 ;  /* 0x0000001a82047220 */ /* 0x000fe20000400000 */
[C---:B------:R-:W-:Y:S01]  /*ac90*/  SHF.L.U32 R9, R170.reuse, 0x10, RZ ;  /* 0x00000010aa097819 */ /* 0x040fe200000006ff */
[----:B------:R-:W-:Y:S01]  /*aca0*/  FFMA R3, R133, R6, R3 ;  /* 0x0000000685037223 */ /* 0x000fe20000000003 */
[----:B------:R-:W-:Y:S01]  /*acb0*/  LOP3.LUT R10, R170, 0xffff0000, RZ, 0xc0, !PT ;  /* 0xffff0000aa0a7812 */ /* 0x000fe200078ec0ff */
[C---:B------:R-:W-:Y:S01]  /*acc0*/  FMUL R5, R130.reuse, R27 ;  /* 0x0000001b82057220 */ /* 0x040fe20000400000 */
[C---:B------:R-:W-:Y:S01]  /*acd0*/  SHF.L.U32 R11, R171.reuse, 0x10, RZ ;  /* 0x00000010ab0b7819 */ /* 0x040fe200000006ff */
[C---:B------:R-:W-:Y:S01]  /*ace0*/  FMUL R6, R130.reuse, R28 ;  /* 0x0000001c82067220 */ /* 0x040fe20000400000 */
[----:B------:R-:W-:Y:S01]  /*acf0*/  LOP3.LUT R12, R171, 0xffff0000, RZ, 0xc0, !PT ;  /* 0xffff0000ab0c7812 */ /* 0x000fe200078ec0ff */
[----:B------:R-:W-:Y:S01]  /*ad00*/  FFMA R4, R133, R7, R4 ;  /* 0x0000000785047223 */ /* 0x000fe20000000004 */
[----:B------:R-:W-:Y:S01]  /*ad10*/  ISETP.NE.AND P1, PT, R189, R16, PT ;  /* 0x00000010bd00720c */ /* 0x000fe20003f25270 */
[----:B------:R-:W-:Y:S01]  /*ad20*/  FFMA R5, R133, R8, R5 ;  /* 0x0000000885057223 */ /* 0x000fe20000000005 */
[----:B------:R-:W-:Y:S01]  /*ad30*/  F2FP.BF16.F32.PACK_AB R16, R3, R0 ;  /* 0x000000000310723e */ /* 0x000fe200000010ff */
[C---:B------:R-:W-:Y:S01]  /*ad40*/  FMUL R7, R130.reuse, R29 ;  /* 0x0000001d82077220 */ /* 0x040fe20000400000 */
[----:B------:R-:W-:Y:S01]  /*ad50*/  LOP3.LUT R14, R159, 0xffff0000, RZ, 0xc0, !PT ;  /* 0xffff00009f0e7812 */ /* 0x000fe200078ec0ff */
[----:B------:R-:W-:Y:S01]  /*ad60*/  FFMA R6, R133, R9, R6 ;  /* 0x0000000985067223 */ /* 0x000fe20000000006 */
[----:B------:R-:W-:Y:S01]  /*ad70*/  F2FP.BF16.F32.PACK_AB R17, R5, R4 ;  /* 0x000000040511723e */ /* 0x000fe200000010ff */
[----:B------:R-:W-:Y:S01]  /*ad80*/  FMUL R8, R130, R30 ;  /* 0x0000001e82087220 */ /* 0x000fe20000400000 */
[----:B------:R-:W-:Y:S01]  /*ad90*/  ISETP.NE.AND P2, PT, R194, RZ, PT ;  /* 0x000000ffc200720c */ /* 0x000fe20003f45270 */
[----:B------:R-:W-:Y:S01]  /*ada0*/  FMUL R9, R130, R31 ;  /* 0x0000001f82097220 */ /* 0x000fe20000400000 */
[----:B------:R-:W-:Y:S01]  /*adb0*/  ISETP.NE.AND P0, PT, R189, RZ, PT ;  /* 0x000000ffbd00720c */ /* 0x000fe20003f05270 */
[C---:B------:R-:W-:Y:S01]  /*adc0*/  FFMA R7, R133.reuse, R10, R7 ;  /* 0x0000000a85077223 */ /* 0x040fe20000000007 */
[C---:B------:R-:W-:Y:S01]  /*add0*/  FFMA R8, R133.reuse, R11, R8 ;  /* 0x0000000b85087223 */ /* 0x040fe20000000008 */
[----:B------:R-:W-:Y:S01]  /*ade0*/  SHF.L.U32 R11, R164, 0x10, RZ ;  /* 0x00000010a40b7819 */ /* 0x000fe200000006ff */
[----:B------:R-:W-:Y:S01]  /*adf0*/  FFMA R9, R133, R12, R9 ;  /* 0x0000000c85097223 */ /* 0x000fe20000000009 */
[----:B------:R-:W-:Y:S01]  /*ae00*/  SHF.L.U32 R12, R166, 0x10, RZ ;  /* 0x00000010a60c7819 */ /* 0x000fe200000006ff */
[C---:B------:R-:W-:Y:S01]  /*ae10*/  FMUL R10, R130.reuse, R32 ;  /* 0x00000020820a7220 */ /* 0x040fe20000400000 */
[----:B------:R-:W-:Y:S01]  /*ae20*/  F2FP.BF16.F32.PACK_AB R18, R7, R6 ;  /* 0x000000060712723e */ /* 0x000fe200000010ff */
[----:B------:R-:W-:Y:S01]  /*ae30*/  FMUL R0, R130, R33 ;  /* 0x0000002182007220 */ /* 0x000fe20000400000 */
[----:B------:R-:W-:Y:S01]  /*ae40*/  F2FP.BF16.F32.PACK_AB R19, R9, R8 ;  /* 0x000000080913723e */ /* 0x000fe200000010ff */
[----:B------:R-:W-:Y:S01]  /*ae50*/  FFMA R10, R133, R11, R10 ;  /* 0x0000000b850a7223 */ /* 0x000fe2000000000a */
[----:B------:R-:W-:Y:S01]  /*ae60*/  LOP3.LUT R6, R164, 0xffff0000, RZ, 0xc0, !PT ;  /* 0xffff0000a4067812 */ /* 0x000fe200078ec0ff */
[C---:B------:R-:W-:Y:S01]  /*ae70*/  FMUL R3, R130.reuse, R34 ;  /* 0x0000002282037220 */ /* 0x040fe20000400000 */
[C---:B------:R-:W-:Y:S01]  /*ae80*/  SHF.L.U32 R8, R165.reuse, 0x10, RZ ;  /* 0x00000010a5087819 */ /* 0x040fe200000006ff */
[----:B------:R1:W-:Y:S01]  /*ae90*/  @!P1 STS.128 [R188+0x4000], R16 ;  /* 0x00400010bc009388 */ /* 0x0003e20000000c00 */
[----:B------:R-:W-:Y:S01]  /*aea0*/  LOP3.LUT R7, R165, 0xffff0000, RZ, 0xc0, !PT ;  /* 0xffff0000a5077812 */ /* 0x000fe200078ec0ff */
[----:B------:R-:W-:Y:S01]  /*aeb0*/  FMUL R4, R130, R35 ;  /* 0x0000002382047220 */ /* 0x000fe20000400000 */
[----:B------:R-:W-:Y:S01]  /*aec0*/  LOP3.LUT R9, R166, 0xffff0000, RZ, 0xc0, !PT ;  /* 0xffff0000a6097812 */ /* 0x000fe200078ec0ff */
[C---:B------:R-:W-:Y:S01]  /*aed0*/  FMUL R5, R130.reuse, R36 ;  /* 0x0000002482057220 */ /* 0x040fe20000400000 */
[----:B------:R-:W-:Y:S01]  /*aee0*/  LOP3.LUT R11, R167, 0xffff0000, RZ, 0xc0, !PT ;  /* 0xffff0000a70b7812 */ /* 0x000fe200078ec0ff */
[C---:B------:R-:W-:Y:S01]  /*aef0*/  FFMA R0, R133.reuse, R6, R0 ;  /* 0x0000000685007223 */ /* 0x040fe20000000000 */
[C---:B------:R-:W-:Y:S01]  /*af00*/  FFMA R3, R133.reuse, R8, R3 ;  /* 0x0000000885037223 */ /* 0x040fe20000000003 */
[C---:B------:R-:W-:Y:S01]  /*af10*/  FFMA R4, R133.reuse, R7, R4 ;  /* 0x0000000785047223 */ /* 0x040fe20000000004 */
[----:B------:R-:W-:Y:S01]  /*af20*/  FFMA R5, R133, R12, R5 ;  /* 0x0000000c85057223 */ /* 0x000fe20000000005 */
[----:B------:R-:W-:Y:S01]  /*af30*/  SHF.L.U32 R12, R167, 0x10, RZ ;  /* 0x00000010a70c7819 */ /* 0x000fe200000006ff */
[----:B------:R-:W-:Y:S01]  /*af40*/  FMUL R6, R130, R37 ;  /* 0x0000002582067220 */ /* 0x000fe20000400000 */
[----:B------:R-:W-:Y:S01]  /*af50*/  F2FP.BF16.F32.PACK_AB R20, R0, R10 ;  /* 0x0000000a0014723e */ /* 0x000fe200000010ff */
[----:B------:R-:W-:Y:S01]  /*af60*/  FMUL R7, R130, R38 ;  /* 0x0000002682077220 */ /* 0x000fe20000400000 */
[----:B------:R-:W-:Y:S01]  /*af70*/  F2FP.BF16.F32.PACK_AB R21, R4, R3 ;  /* 0x000000030415723e */ /* 0x000fe200000010ff */
[----:B------:R-:W-:Y:S01]  /*af80*/  FMUL R8, R130, R39 ;  /* 0x0000002782087220 */ /* 0x000fe20000400000 */
[----:B----4-:R-:W-:Y:S01]  /*af90*/  SHF.L.U32 R3, R160, 0x10, RZ ;  /* 0x00000010a0037819 */ /* 0x010fe200000006ff */
[C---:B------:R-:W-:Y:S01]  /*afa0*/  FFMA R6, R133.reuse, R9, R6 ;  /* 0x0000000985067223 */ /* 0x040fe20000000006 */
[----:B------:R-:W-:Y:S01]  /*afb0*/  SHF.L.U32 R9, R162, 0x10, RZ ;  /* 0x00000010a2097819 */ /* 0x000fe200000006ff */
[----:B------:R-:W-:Y:S01]  /*afc0*/  FFMA R7, R133, R12, R7 ;  /* 0x0000000c85077223 */ /* 0x000fe20000000007 */
[----:B------:R-:W-:Y:S01]  /*afd0*/  LOP3.LUT R10, R157, 0xffff0000, RZ, 0xc0, !PT ;  /* 0xffff00009d0a7812 */ /* 0x000fe200078ec0ff */
[C---:B------:R-:W-:Y:S01]  /*afe0*/  FFMA R8, R133.reuse, R11, R8 ;  /* 0x0000000b85087223 */ /* 0x040fe20000000008 */
[----:B------:R-:W-:Y:S01]  /*aff0*/  F2FP.BF16.F32.PACK_AB R22, R6, R5 ;  /* 0x000000050616723e */ /* 0x000fe200000010ff */
[----:B------:R-:W-:Y:S01]  /*b000*/  FMUL R0, R130, R40 ;  /* 0x0000002882007220 */ /* 0x000fe20000400000 */
[----:B------:R-:W-:Y:S01]  /*b010*/  LOP3.LUT R6, R160, 0xffff0000, RZ, 0xc0, !PT ;  /* 0xffff0000a0067812 */ /* 0x000fe200078ec0ff */
[----:B------:R-:W-:Y:S01]  /*b020*/  FMUL R4, R130, R42 ;  /* 0x0000002a82047220 */ /* 0x000fe20000400000 */
[----:B------:R-:W-:Y:S01]  /*b030*/  F2FP.BF16.F32.PACK_AB R23, R8, R7 ;  /* 0x000000070817723e */ /* 0x000fe200000010ff */
[----:B------:R-:W-:Y:S01]  /*b040*/  FFMA R0, R133, R3, R0 ;  /* 0x0000000385007223 */ /* 0x000fe20000000000 */
[C---:B------:R-:W-:Y:S01]  /*b050*/  SHF.L.U32 R7, R161.reuse, 0x10, RZ ;  /* 0x00000010a1077819 */ /* 0x040fe200000006ff */
[C---:B------:R-:W-:Y:S01]  /*b060*/  FMUL R3, R130.reuse, R41 ;  /* 0x0000002982037220 */ /* 0x040fe20000400000 */
[----:B------:R-:W-:Y:S01]  /*b070*/  LOP3.LUT R8, R161, 0xffff0000, RZ, 0xc0, !PT ;  /* 0xffff0000a1087812 */ /* 0x000fe200078ec0ff */
[----:B------:R-:W-:Y:S01]  /*b080*/  FMUL R5, R130, R43 ;  /* 0x0000002b82057220 */ /* 0x000fe20000400000 */
[----:B------:R-:W-:Y:S01]  /*b090*/  LOP3.LUT R12, R158, 0xffff0000, RZ, 0xc0, !PT ;  /* 0xffff00009e0c7812 */ /* 0x000fe200078ec0ff */
[----:B------:R-:W-:Y:S01]  /*b0a0*/  FFMA R3, R133, R6, R3 ;  /* 0x0000000685037223 */ /* 0x000fe20000000003 */
[----:B------:R-:W-:Y:S01]  /*b0b0*/  SHF.L.U32 R11, R159, 0x10, RZ ;  /* 0x000000109f0b7819 */ /* 0x000fe200000006ff */
[C---:B------:R-:W-:Y:S01]  /*b0c0*/  FFMA R4, R133.reuse, R7, R4 ;  /* 0x0000000785047223 */ /* 0x040fe20000000004 */
        /* <DEDUP_REMOVED lines=60> */
[----:B------:R-:W-:Y:S01]  /*b490*/  FFMA R5, R133, R12, R5 ;  /* 0x0000000c85057223 */ /* 0x000fe20000000005 */
[----:B------:R-:W-:Y:S01]  /*b4a0*/  SHF.L.U32 R12, R155, 0x10, RZ ;  /* 0x000000109b0c7819 */ /* 0x000fe200000006ff */
[----:B------:R-:W-:Y:S01]  /*b4b0*/  FMUL R6, R130, R61 ;  /* 0x0000003d82067220 */ /* 0x000fe20000400000 */
[----:B------:R-:W-:Y:S01]  /*b4c0*/  F2FP.BF16.F32.PACK_AB R89, R4, R3 ;  /* 0x000000030459723e */ /* 0x000fe200000010ff */
[----:B------:R-:W-:Y:S01]  /*b4d0*/  FMUL R7, R130, R62 ;  /* 0x0000003e82077220 */ /* 0x000fe20000400000 */
[----:B------:R-:W-:Y:S01]  /*b4e0*/  SHF.L.U32 R3, R148, 0x10, RZ ;  /* 0x0000001094037819 */ /* 0x000fe200000006ff */
[----:B------:R-:W-:Y:S01]  /*b4f0*/  FMUL R8, R130, R63 ;  /* 0x0000003f82087220 */ /* 0x000fe20000400000 */
[----:B------:R-:W-:Y:S01]  /*b500*/  LOP3.LUT R14, R147, 0xffff0000, RZ, 0xc0, !PT ;  /* 0xffff0000930e7812 */ /* 0x000fe200078ec0ff */
        /* <DEDUP_REMOVED lines=8> */
[----:B------:R1:W-:Y:S01]  /*b590*/  @!P1 STS.128 [R195+0x4010], R20 ;  /* 0x00401014c3009388 */ /* 0x0003e20000000c00 */
[----:B------:R-:W-:Y:S01]  /*b5a0*/  F2FP.BF16.F32.PACK_AB R91, R8, R7 ;  /* 0x00000007085b723e */ /* 0x000fe200000010ff */
[----:B------:R-:W-:Y:S01]  /*b5b0*/  FFMA R0, R133, R3, R0 ;  /* 0x0000000385007223 */ /* 0x000fe20000000000 */
[C---:B------:R-:W-:Y:S01]  /*b5c0*/  SHF.L.U32 R7, R149.reuse, 0x10, RZ ;  /* 0x0000001095077819 */ /* 0x040fe200000006ff */
[C---:B------:R-:W-:Y:S01]  /*b5d0*/  FMUL R3, R130.reuse, R65 ;  /* 0x0000004182037220 */ /* 0x040fe20000400000 */
[----:B------:R-:W-:Y:S01]  /*b5e0*/  LOP3.LUT R8, R149, 0xffff0000, RZ, 0xc0, !PT ;  /* 0xffff000095087812 */ /* 0x000fe200078ec0ff */
[C---:B------:R-:W-:Y:S01]  /*b5f0*/  FMUL R4, R130.reuse, R66 ;  /* 0x0000004282047220 */ /* 0x040fe20000400000 */
[----:B------:R-:W-:Y:S01]  /*b600*/  SHF.L.U32 R11, R147, 0x10, RZ ;  /* 0x00000010930b7819 */ /* 0x000fe200000006ff */
[C---:B------:R-:W-:Y:S01]  /*b610*/  FMUL R5, R130.reuse, R67 ;  /* 0x0000004382057220 */ /* 0x040fe20000400000 */
[C---:B------:R-:W-:Y:S01]  /*b620*/  FFMA R3, R133.reuse, R6, R3 ;  /* 0x0000000685037223 */ /* 0x040fe20000000003 */
[C---:B------:R-:W-:Y:S01]  /*b630*/  FFMA R4, R133.reuse, R7, R4 ;  /* 0x0000000785047223 */ /* 0x040fe20000000004 */
[----:B------:R-:W-:Y:S01]  /*b640*/  FMUL R6, R130, R68 ;  /* 0x0000004482067220 */ /* 0x000fe20000400000 */
[----:B------:R-:W-:Y:S01]  /*b650*/  FFMA R5, R133, R8, R5 ;  /* 0x0000000885057223 */ /* 0x000fe20000000005 */
[----:B------:R-:W-:Y:S01]  /*b660*/  LOP3.LUT R8, R150, 0xffff0000, RZ, 0xc0, !PT ;  /* 0xffff000096087812 */ /* 0x000fe200078ec0ff */
[C---:B------:R-:W-:Y:S01]  /*b670*/  FMUL R7, R130.reuse, R69 ;  /* 0x0000004582077220 */ /* 0x040fe20000400000 */
[----:B--2---:R-:W-:Y:S01]  /*b680*/  F2FP.BF16.F32.PACK_AB R16, R3, R0 ;  /* 0x000000000310723e */ /* 0x004fe200000010ff */
[----:B------:R2:W-:Y:S01]  /*b690*/  @!P1 STS.128 [R188+0x5000], R88 ;  /* 0x00500058bc009388 */ /* 0x0005e20000000c00 */
[----:B------:R-:W-:Y:S01]  /*b6a0*/  F2FP.BF16.F32.PACK_AB R17, R5, R4 ;  /* 0x000000040511723e */ /* 0x000fe200000010ff */
[----:B------:R-:W-:Y:S01]  /*b6b0*/  FFMA R6, R133, R9, R6 ;  /* 0x0000000985067223 */ /* 0x000fe20000000006 */
[----:B------:R-:W-:Y:S01]  /*b6c0*/  SHF.L.U32 R5, R151, 0x10, RZ ;  /* 0x0000001097057819 */ /* 0x000fe200000006ff */
[----:B------:R-:W-:Y:S01]  /*b6d0*/  FFMA R7, R133, R8, R7 ;  /* 0x0000000885077223 */ /* 0x000fe20000000007 */
[----:B------:R-:W-:Y:S01]  /*b6e0*/  LOP3.LUT R8, R151, 0xffff0000, RZ, 0xc0, !PT ;  /* 0xffff000097087812 */ /* 0x000fe200078ec0ff */
[----:B------:R-:W-:Y:S01]  /*b6f0*/  FMUL R0, R130, R70 ;  /* 0x0000004682007220 */ /* 0x000fe20000400000 */
[----:B------:R-:W-:Y:S01]  /*b700*/  SHF.L.U32 R9, R140, 0x10, RZ ;  /* 0x000000108c097819 */ /* 0x000fe200000006ff */
[C---:B------:R-:W-:Y:S01]  /*b710*/  FMUL R3, R130.reuse, R71 ;  /* 0x0000004782037220 */ /* 0x040fe20000400000 */
[----:B------:R-:W-:Y:S01]  /*b720*/  F2FP.BF16.F32.PACK_AB R18, R7, R6 ;  /* 0x000000060712723e */ /* 0x000fe200000010ff */
[----:B------:R-:W-:Y:S01]  /*b730*/  FMUL R4, R130, R72 ;  /* 0x0000004882047220 */ /* 0x000fe20000400000 */
        /* <DEDUP_REMOVED lines=15> */
[C---:B------:R-:W-:Y:S01]  /*b830*/  FMUL R0, R130.reuse, R76 ;  /* 0x0000004c82007220 */ /* 0x040fe20000400000 */
[----:B-1----:R-:W-:Y:S01]  /*b840*/  F2FP.BF16.F32.PACK_AB R20, R5, R4 ;  /* 0x000000040514723e */ /* 0x002fe200000010ff */
[C---:B------:R-:W-:Y:S01]  /*b850*/  FMUL R3, R130.reuse, R77 ;  /* 0x0000004d82037220 */ /* 0x040fe20000400000 */
[----:B------:R-:W-:Y:S01]  /*b860*/  F2FP.BF16.F32.PACK_AB R21, R7, R6 ;  /* 0x000000060715723e */ /* 0x000fe200000010ff */
[----:B------:R2:W-:Y:S01]  /*b870*/  @!P1 STS.128 [R198+0x5010], R16 ;  /* 0x00501010c6009388 */ /* 0x0005e20000000c00 */
[----:B------:R-:W-:Y:S01]  /*b880*/  SHF.L.U32 R7, R143, 0x10, RZ ;  /* 0x000000108f077819 */ /* 0x000fe200000006ff */
[----:B------:R-:W-:Y:S01]  /*b890*/  FFMA R0, R133, R8, R0 ;  /* 0x0000000885007223 */ /* 0x000fe20000000000 */
[----:B------:R-:W-:Y:S01]  /*b8a0*/  LOP3.LUT R8, R143, 0xffff0000, RZ, 0xc0, !PT ;  /* 0xffff00008f087812 */ /* 0x000fe200078ec0ff */
        /* <DEDUP_REMOVED lines=28> */
[----:B------:R-:W-:Y:S02]  /*ba70*/  F2FP.BF16.F32.PACK_AB R12, R0, R6 ;  /* 0x00000006000c723e */ /* 0x000fe400000010ff */
[----:B------:R-:W-:Y:S02]  /*ba80*/  F2FP.BF16.F32.PACK_AB R13, R7, R3 ;  /* 0x00000003070d723e */ /* 0x000fe400000010ff */
[----:B------:R-:W-:Y:S02]  /*ba90*/  F2FP.BF16.F32.PACK_AB R14, R5, R4 ;  /* 0x00000004050e723e */ /* 0x000fe400000010ff */
[----:B------:R-:W-:Y:S02]  /*baa0*/  F2FP.BF16.F32.PACK_AB R15, R9, R8 ;  /* 0x00000008090f723e */ /* 0x000fe400000010ff */
[----:B------:R-:W-:Y:S02]  /*bab0*/  MOV R0, UR46 ;  /* 0x0000002e00007c02 */ /* 0x000fe40008000f00 */
[----:B------:R-:W-:Y:S01]  /*bac0*/  @P2 SHF.L.U32 R5, RZ, 0x1f, RZ ;  /* 0x0000001fff052819 */ /* 0x000fe200000006ff */
[----:B------:R2:W-:Y:S01]  /*bad0*/  @!P1 STS.128 [R195+0x5010], R12 ;  /* 0x0050100cc3009388 */ /* 0x0005e20000000c00 */
[----:B------:R-:W-:Y:S04]  /*bae0*/  @P2 LEA R0, R0, UR44, 0x3 ;  /* 0x0000002c00002c11 */ /* 0x000fe8000f8e18ff */
[----:B------:R-:W-:Y:S02]  /*baf0*/  @P2 IADD3 R3, PT, PT, R0, 0x50, RZ ;  /* 0x0000005000032810 */ /* 0x000fe40007ffe0ff */
[----:B------:R-:W-:Y:S01]  /*bb00*/  LEA R0, R137, UR44, 0x3 ;  /* 0x0000002c89007c11 */ /* 0x000fe2000f8e18ff */
[----:B------:R-:W-:Y:S01]  /*bb10*/  @!PT LDS RZ, [RZ] ;  /* 0x00000000fffff984 */ /* 0x000fe20000000800 */
[----:B------:R-:W-:Y:S01]  /*bb20*/  @!PT LDS RZ, [RZ] ;  /* 0x00000000fffff984 */ /* 0x000fe20000000800 */
[----:B------:R-:W-:Y:S01]  /*bb30*/  @!PT LDS RZ, [RZ] ;  /* 0x00000000fffff984 */ /* 0x000fe20000000800 */
[----:B------:R-:W-:Y:S01]  /*bb40*/  @!PT LDS RZ, [RZ] ;  /* 0x00000000fffff984 */ /* 0x000fe20000000800 */
[----:B------:R1:W-:Y:S06]  /*bb50*/  MEMBAR.ALL.CTA ;  /* 0x0000000000007992 */ /* 0x0003ec0000008000 */
[----:B-1----:R-:W1:Y:S02]  /*bb60*/  FENCE.VIEW.ASYNC.S ;  /* 0x00000000000073c6 */ /* 0x002e640000000000 */
[----:B------:R-:W-:Y:S05]  /*bb70*/  WARPSYNC.ALL ;  /* 0x0000000000007948 */ /* 0x000fea0003800000 */
[----:B------:R-:W-:Y:S01]  /*bb80*/  BSSY.RECONVERGENT B0, `(.L_x_137) ;  /* 0x0000010000007945 */ /* 0x000fe20003800200 */
[----:B------:R-:W-:Y:S01]  /*bb90*/  @P2 PRMT R3, R200, 0x654, R3 ;  /* 0x00000654c8032816 */ /* 0x000fe20000000003 */
[----:B-1----:R-:W-:Y:S06]  /*bba0*/  BAR.SYNC.DEFER_BLOCKING 0x1, 0x80 ;  /* 0x0042000000007b1d */ /* 0x002fec0000010000 */
[----:B------:R-:W-:Y:S05]  /*bbb0*/  @P0 BRA `(.L_x_138) ;  /* 0x0000000000300947 */ /* 0x000fea0003800000 */
[----:B------:R-:W-:Y:S02]  /*bbc0*/  UIADD3 UR4, UP0, UPT, UR54, 0xa80, URZ ;  /* 0x00000a8036047890 */ /* 0x000fe4000ff1e0ff */
[----:B------:R-:W-:Y:S02]  /*bbd0*/  UIADD3 UR48, UPT, UPT, UR44, 0x4200, URZ ;  /* 0x000042002c307890 */ /* 0x000fe4000fffe0ff */
[----:B------:R-:W-:Y:S01]  /*bbe0*/  UIADD3.X UR5, UPT, UPT, URZ, UR55, URZ, UP0, !UPT ;  /* 0x00000037ff057290 */ /* 0x000fe200087fe4ff */
[----:B------:R-:W-:Y:S01]  /*bbf0*/  UMOV UR51, UR36 ;  /* 0x0000002400337c82 */ /* 0x000fe20008000000 */
[----:B------:R-:W-:Y:S02]  /*bc00*/  UIADD3 UR9, UPT, UPT, UR49, 0x80, URZ ;  /* 0x0000008031097890 */ /* 0x000fe4000fffe0ff */
[----:B------:R-:W-:Y:S01]  /*bc10*/  UIADD3 UR8, UPT, UPT, UR44, 0x5200, URZ ;  /* 0x000052002c087890 */ /* 0x000fe2000fffe0ff */
[----:B------:R-:W-:Y:S01]  /*bc20*/  UMOV UR10, UR50 ;  /* 0x00000032000a7c82 */ /* 0x000fe20008000000 */
[----:B------:R-:W-:Y:S03]  /*bc30*/  UMOV UR11, UR36 ;  /* 0x00000024000b7c82 */ /* 0x000fe60008000000 */
[----:B------:R1:W-:Y:S04]  /*bc40*/  UTMASTG.3D [UR48], [UR4] ;  /* 0x00000030040073b5 */ /* 0x0003e80008010000 */
[----:B------:R1:W-:Y:S01]  /*bc50*/  UTMASTG.3D [UR8], [UR4] ;  /* 0x00000008040073b5 */ /* 0x0003e20008010000 */
[----:B------:R0:W-:Y:S01]  /*bc60*/  UTMACMDFLUSH ;  /* 0x00000000000079b7 */ /* 0x0001e20000000000 */
[----:B-1----:R-:W-:Y:S04]  /*bc70*/  DEPBAR.LE SB0, 0x1 ;  /* 0x000080400000791a */ /* 0x002fe80000000000 */
.L_x_138:
[----:B------:R-:W-:Y:S05]  /*bc80*/  BSYNC.RECONVERGENT B0 ;  /* 0x0000000000007941 */ /* 0x000fea0003800200 */
.L_x_137:
[----:B------:R-:W-:Y:S01]  /*bc90*/  BAR.SYNC.DEFER_BLOCKING 0x1, 0x80 ;  /* 0x0042000000007b1d */ /* 0x000fe20000010000 */
[----:B------:R-:W-:Y:S01]  /*bca0*/  UIADD3 UR4, UPT, UPT, UR46, 0x1, URZ ;  /* 0x000000012e047890 */ /* 0x000fe2000fffe0ff */
[----:B--2---:R-:W-:Y:S03]  /*bcb0*/  HFMA2 R16, -RZ, RZ, 0, 0 ;  /* 0x00000000ff107431 */ /* 0x004fe600000001ff */
[----:B------:R-:W-:Y:S04]  /*bcc0*/  UISETP.NE.AND UP0, UPT, UR4, 0x4, UPT ;  /* 0x000000040400788c */ /* 0x000fe8000bf05270 */
[----:B------:R-:W-:Y:S01]  /*bcd0*/  USEL UR47, UR4, URZ, UP0 ;  /* 0x000000ff042f7287 */ /* 0x000fe20008000000 */
[----:B------:R1:W-:Y:S01]  /*bce0*/  @P2 SYNCS.ARRIVE.TRANS64.RED.A1T0 RZ, [R3+URZ], RZ ;  /* 0x000000ff03ff29a7 */ /* 0x0003e200081004ff */
[----:B------:R-:W-:Y:S01]  /*bcf0*/  BSSY B1, `(.L_x_139) ;  /* 0x000001e000017945 */ /* 0x000fe20003800000 */
[----:B------:R-:W2:Y:S02]  /*bd00*/  @P2 SYNCS.PHASECHK.TRANS64.TRYWAIT P0, [R0+URZ+0x30], R5 ;  /* 0x00003005000025a7 */ /* 0x000ea400080011ff */
        /* <DEDUP_REMOVED lines=13> */
.L_x_142:
[----:B------:R-:W-:Y:S05]  /*bde0*/  BSYNC B0 ;  /* 0x0000000000007941 */ /* 0x000fea0003800000 */
.L_x_141:
[----:B------:R-:W-:Y:S01]  /*bdf0*/  ISETP.NE.AND P0, PT, R199, RZ, PT ;  /* 0x000000ffc700720c */ /* 0x000fe20003f05270 */
[----:B------:R-:W-:Y:S11]  /*be00*/  VIADD R137, R137, 0x1 ;  /* 0x0000000189897836 */ /* 0x000ff60000000000 */
[----:B------:R-:W-:Y:S01]  /*be10*/  @!UPT UIADD3 URZ, UPT, UPT, URZ, URZ, URZ ;  /* 0x000000fffffff290 */ /* 0x000fe2000fffe0ff */
[----:B------:R2:W4:Y:S04]  /*be20*/  @P0 LDS.128 R160, [R4+0x20] ;  /* 0x0000200004a00984 */ /* 0x0005280000000c00 */
[----:B------:R2:W1:Y:S04]  /*be30*/  @P0 LDS.128 R140, [R4+0x1020] ;  /* 0x00102000048c0984 */ /* 0x0004680000000c00 */
[----:B------:R2:W1:Y:S04]  /*be40*/  @P0 LDS.128 R168, [R8] ;  /* 0x0000000008a80984 */ /* 0x0004680000000c00 */
[----:B------:R2:W1:Y:S04]  /*be50*/  @P0 LDS.128 R152, [R8+0x1000] ;  /* 0x0010000008980984 */ /* 0x0004680000000c00 */
[----:B------:R2:W1:Y:S04]  /*be60*/  @P0 LDS.128 R164, [R6+0x10] ;  /* 0x0000100006a40984 */ /* 0x0004680000000c00 */
[----:B------:R2:W1:Y:S04]  /*be70*/  @P0 LDS.128 R148, [R6+0x1010] ;  /* 0x0010100006940984 */ /* 0x0004680000000c00 */
[----:B------:R2:W1:Y:S04]  /*be80*/  @P0 LDS.128 R156, [R3+0x10] ;  /* 0x00001000039c0984 */ /* 0x0004680000000c00 */
[----:B------:R2:W1:Y:S01]  /*be90*/  @P0 LDS.128 R144, [R3+0x1010] ;  /* 0x0010100003900984 */ /* 0x0004620000000c00 */
[C---:B------:R-:W-:Y:S04]  /*bea0*/  ISETP.NE.AND P0, PT, R137.reuse, 0x4, PT ;  /* 0x000000048900780c */ /* 0x040fe80003f05270 */
[----:B------:R-:W-:Y:S02]  /*beb0*/  SEL R137, R137, RZ, P0 ;  /* 0x000000ff89897207 */ /* 0x000fe40000000000 */
[----:B------:R-:W-:Y:S02]  /*bec0*/  SEL R16, RZ, 0x1, P0 ;  /* 0x00000001ff107807 */ /* 0x000fe40000000000 */
.L_x_140:
[----:B------:R-:W-:Y:S05]  /*bed0*/  BSYNC B1 ;  /* 0x0000000000017941 */ /* 0x000fea0003800000 */
.L_x_139:
[----:B------:R-:W-:Y:S05]  /*bee0*/  VIADD R92, R92, 0x400000 ;  /* 0x004000005c5c7836 */ /* 0x000fea0000000000 */
[----:B-1----:R-:W-:Y:S04]  /*bef0*/  SHF.R.U32.HI R0, RZ, 0x15, R92 ;  /* 0x00000015ff007819 */ /* 0x002fe8000001165c */
[----:B------:R-:W-:Y:S04]  /*bf00*/  LOP3.LUT R18, R0, 0x3, RZ, 0xc0, !PT ;  /* 0x0000000300127812 */ /* 0x000fe800078ec0ff */
[----:B------:R-:W-:Y:S11]  /*bf10*/  ISETP.NE.AND P0, PT, R189, R18, PT ;  /* 0x00000012bd00720c */ /* 0x000ff60003f05270 */
[----:B------:R-:W-:Y:S02]  /*bf20*/  @!UPT UIADD3 URZ, UPT, UPT, URZ, URZ, URZ ;  /* 0x000000fffffff290 */ /* 0x000fe4000fffe0ff */
[----:B------:R-:W-:Y:S05]  /*bf30*/  @P0 BRA `(.L_x_144) ;  /* 0x0000000000bc0947 */ /* 0x000fea0003800000 */
[----:B------:R-:W-:Y:S11]  /*bf40*/  LOP3.LUT P0, RZ, R0, 0x3, R177, 0x48, !PT ;  /* 0x0000000300ff7812 */ /* 0x000ff600078048b1 */
[----:B------:R-:W-:Y:S02]  /*bf50*/  @!UPT UIADD3 URZ, UPT, UPT, URZ, URZ, URZ ;  /* 0x000000fffffff290 */ /* 0x000fe4000fffe0ff */
[----:B------:R-:W-:Y:S05]  /*bf60*/  @!P0 BRA `(.L_x_145) ;  /* 0x0000000000408947 */ /* 0x000fea0003800000 */
[----:B------:R-:W1:Y:S01]  /*bf70*/  LDCU.64 UR8, c[0x4][0x70] ;  /* 0x01000e00ff0877ac */ /* 0x000e620008000a00 */
[----:B------:R-:W-:Y:S01]  /*bf80*/  MOV R15, 0x0 ;  /* 0x00000000000f7802 */ /* 0x000fe20000000f00 */
[----:B------:R-:W-:Y:S02]  /*bf90*/  HFMA2 R12, -RZ, RZ, 0, 5.9604644775390625e-08 ;  /* 0x00000001ff0c7431 */ /* 0x000fe400000001ff */
[----:B--2---:R-:W-:Y:S02]  /*bfa0*/  IMAD.MOV.U32 R8, RZ, RZ, 0x192 ;  /* 0x00000192ff087424 */ /* 0x004fe400078e00ff */
[----:B------:R-:W-:Y:S01]  /*bfb0*/  IMAD.MOV.U32 R13, RZ, RZ, RZ ;  /* 0x000000ffff0d7224 */ /* 0x000fe200078e00ff */
[----:B------:R-:W2:Y:S01]  /*bfc0*/  LDCU.64 UR6, c[0x4][0x78] ;  /* 0x01000f00ff0677ac */ /* 0x000ea20008000a00 */
[----:B------:R-:W3:Y:S01]  /*bfd0*/  LDC.64 R14, c[0x4][R15] ;  /* 0x010000000f0e7b82 */ /* 0x000ee20000000a00 */
[----:B------:R-:W5:Y:S01]  /*bfe0*/  LDCU.64 UR4, c[0x4][0x10] ;  /* 0x01000200ff0477ac */ /* 0x000f620008000a00 */
[----:B-1----:R-:W-:Y:S01]  /*bff0*/  MOV R5, UR9 ;  /* 0x0000000900057c02 */ /* 0x002fe20008000f00 */
[----:B------:R-:W-:Y:S01]  /*c000*/  IMAD.U32 R4, RZ, RZ, UR8 ;  /* 0x00000008ff047e24 */ /* 0x000fe2000f8e00ff */
[----:B--2---:R-:W-:Y:S01]  /*c010*/  MOV R7, UR7 ;  /* 0x0000000700077c02 */ /* 0x004fe20008000f00 */
[----:B------:R-:W-:Y:S01]  /*c020*/  IMAD.U32 R6, RZ, RZ, UR6 ;  /* 0x00000006ff067e24 */ /* 0x000fe2000f8e00ff */
[----:B-----5:R-:W-:Y:S01]  /*c030*/  MOV R11, UR5 ;  /* 0x00000005000b7c02 */ /* 0x020fe20008000f00 */
[----:B------:R-:W-:Y:S02]  /*c040*/  IMAD.U32 R10, RZ, RZ, UR4 ;  /* 0x00000004ff0a7e24 */ /* 0x000fe4000f8e00ff */
[----:B------:R-:W-:Y:S07]  /*c050*/  LEPC R20, `(.L_x_145) ;  /* 0x000000001014794e */ /* 0x000fee0000000000 */
[----:B---34-:R-:W-:Y:S05]  /*c060*/  CALL.ABS.NOINC R14 ;  /* 0x000000000e007343 */ /* 0x018fea0003c00000 */
.L_x_145:
[----:B------:R-:W-:Y:S05]  /*c070*/  WARPSYNC.ALL ;  /* 0x0000000000007948 */ /* 0x000fea0003800000 */
[C---:B------:R-:W-:Y:S01]  /*c080*/  R2UR UR4, R92.reuse ;  /* 0x000000005c0472ca */ /* 0x040fe200000e0000 */
[----:B------:R-:W-:Y:S05]  /*c090*/  VIADD R0, R92, 0x80 ;  /* 0x000000805c007836 */ /* 0x000fea0000000000 */
[----:B------:R-:W-:Y:S04]  /*c0a0*/  SHF.R.U32.HI R0, RZ, 0x15, R0 ;  /* 0x00000015ff007819 */ /* 0x000fe80000011600 */
[----:B------:R-:W-:Y:S03]  /*c0b0*/  LOP3.LUT P0, RZ, R0, 0x3, R177, 0x48, !PT ;  /* 0x0000000300ff7812 */ /* 0x000fe600078048b1 */
[----:B------:R-:W1:Y:S10]  /*c0c0*/  LDTM.x32 R24, tmem[UR4] ;  /* 0x00000004001879ee */ /* 0x000e7400082c0000 */
[----:B-1----:R-:W-:Y:S05]  /*c0d0*/  @!P0 BRA `(.L_x_146) ;  /* 0x0000000000408947 */ /* 0x002fea0003800000 */
        /* <DEDUP_REMOVED lines=16> */
.L_x_146:
[----:B------:R-:W-:Y:S05]  /*c1e0*/  WARPSYNC.ALL ;  /* 0x0000000000007948 */ /* 0x000fea0003800000 */
[----:B------:R-:W-:Y:S11]  /*c1f0*/  R2UR UR4, R92 ;  /* 0x000000005c0472ca */ /* 0x000ff600000e0000 */
[----:B------:R-:W-:Y:S02]  /*c200*/  @!UPT UIADD3 URZ, UPT, UPT, URZ, URZ, URZ ;  /* 0x000000fffffff290 */ /* 0x000fe4000fffe0ff */
[----:B------:R-:W1:Y:S02]  /*c210*/  LDTM.x32 R56, tmem[UR4+0x80] ;  /* 0x00008004003879ee */ /* 0x000e6400082c0000 */
[----:B-1----:R-:W-:Y:S01]  /*c220*/  NOP ;  /* 0x0000000000007918 */ /* 0x002fe20000000000 */
.L_x_144:
[----:B--2---:R-:W-:Y:S01]  /*c230*/  SHF.L.U32 R4, R168, 0x10, RZ ;  /* 0x00000010a8047819 */ /* 0x004fe200000006ff */
        /* <DEDUP_REMOVED lines=234> */
[----:B------:R-:W-:Y:S01]  /*d0e0*/  LEA R8, R137, UR44, 0x3 ;  /* 0x0000002c89087c11 */ /* 0x000fe2000f8e18ff */
[----:B------:R2:W-:Y:S01]  /*d0f0*/  @!P1 STS.128 [R195+0x7010], R12 ;  /* 0x0070100cc3009388 */ /* 0x0005e20000000c00 */
[----:B------:R-:W-:Y:S02]  /*d100*/  @P2 LEA R0, R0, UR44, 0x3 ;  /* 0x0000002c00002c11 */ /* 0x000fe4000f8e18ff */
[----:B------:R-:W-:Y:S02]  /*d110*/  @P2 SHF.L.U32 R5, R16, 0x1f, RZ ;  /* 0x0000001f10052819 */ /* 0x000fe400000006ff */
[----:B------:R-:W-:Y:S01]  /*d120*/  @P2 IADD3 R3, PT, PT, R0, 0x50, RZ ;  /* 0x0000005000032810 */ /* 0x000fe20007ffe0ff */
        /* <DEDUP_REMOVED lines=13> */
[----:B------:R-:W-:Y:S02]  /*d200*/  UIADD3 UR8, UPT, UPT, UR44, 0x6200, URZ ;  /* 0x000062002c087890 */ /* 0x000fe4000fffe0ff */
[----:B------:R-:W-:Y:S01]  /*d210*/  UIADD3.X UR5, UPT, UPT, URZ, UR55, URZ, UP0, !UPT ;  /* 0x00000037ff057290 */ /* 0x000fe200087fe4ff */
[----:B------:R-:W-:Y:S01]  /*d220*/  UMOV UR9, UR49 ;  /* 0x0000003100097c82 */ /* 0x000fe20008000000 */
[----:B------:R-:W-:Y:S01]  /*d230*/  UMOV UR11, UR36 ;  /* 0x00000024000b7c82 */ /* 0x000fe20008000000 */
[----:B------:R-:W-:Y:S02]  /*d240*/  UIADD3 UR13, UPT, UPT, UR49, 0x80, URZ ;  /* 0x00000080310d7890 */ /* 0x000fe4000fffe0ff */
[----:B------:R-:W-:Y:S01]  /*d250*/  UIADD3 UR12, UPT, UPT, UR44, 0x7200, URZ ;  /* 0x000072002c0c7890 */ /* 0x000fe2000fffe0ff */
[----:B------:R-:W-:Y:S03]  /*d260*/  UMOV UR15, UR36 ;  /* 0x00000024000f7c82 */ /* 0x000fe60008000000 */
[----:B------:R1:W-:Y:S01]  /*d270*/  UTMASTG.3D [UR8], [UR4] ;  /* 0x00000008040073b5 */ /* 0x0003e20008010000 */
[----:B------:R-:W-:Y:S04]  /*d280*/  UMOV UR14, UR10 ;  /* 0x0000000a000e7c82 */ /* 0x000fe80008000000 */
[----:B------:R1:W-:Y:S01]  /*d290*/  UTMASTG.3D [UR12], [UR4] ;  /* 0x0000000c040073b5 */ /* 0x0003e20008010000 */
[----:B------:R0:W-:Y:S01]  /*d2a0*/  UTMACMDFLUSH ;  /* 0x00000000000079b7 */ /* 0x0001e20000000000 */
[----:B-1----:R-:W-:Y:S04]  /*d2b0*/  DEPBAR.LE SB0, 0x1 ;  /* 0x000080400000791a */ /* 0x002fe80000000000 */
.L_x_148:
[----:B------:R-:W-:Y:S05]  /*d2c0*/  BSYNC.RECONVERGENT B0 ;  /* 0x0000000000007941 */ /* 0x000fea0003800200 */
.L_x_147:
        /* <DEDUP_REMOVED lines=9> */
[----:B------:R-:W4:Y:S01]  /*d360*/  @P2 SYNCS.PHASECHK.TRANS64.TRYWAIT P0, [R8+URZ+0x30], R5 ;  /* 0x00003005080025a7 */ /* 0x000f2200080011ff */
[----:B------:R-:W-:Y:S01]  /*d370*/  VIADD R17, R131, UR4 ;  /* 0x0000000483117c36 */ /* 0x000fe20008000000 */
[----:B------:R-:W-:Y:S04]  /*d380*/  USEL UR46, UR5, URZ, UP0 ;  /* 0x000000ff052e7287 */ /* 0x000fe80008000000 */
[----:B------:R-:W-:Y:S04]  /*d390*/  SHF.R.U32.HI R10, RZ, 0x15, R17 ;  /* 0x00000015ff0a7819 */ /* 0x000fe80000011611 */
[----:B------:R-:W-:Y:S02]  /*d3a0*/  LOP3.LUT R18, R10, 0x3, RZ, 0xc0, !PT ;  /* 0x000000030a127812 */ /* 0x000fe400078ec0ff */
[----:B----4-:R-:W-:Y:S01]  /*d3b0*/  @P2 SEL R138, RZ, 0x1, !P0 ;  /* 0x00000001ff8a2807 */ /* 0x010fe20004000000 */
        /* <DEDUP_REMOVED lines=9> */
[----:B------:R-:W-:Y:S04]  /*d450*/  SHF.L.U32 R5, R16, 0x1f, RZ ;  /* 0x0000001f10057819 */ /* 0x000fe800000006ff */
[----:B------:R-:W1:Y:S02]  /*d460*/  SYNCS.PHASECHK.TRANS64.TRYWAIT P0, [R8+URZ+0x30], R5 ;  /* 0x00003005080075a7 */ /* 0x000e6400080011ff */
[----:B-1----:R-:W-:Y:S05]  /*d470*/  @!P0 BRA `(.L_x_153) ;  /* 0x00000064009c8947 */ /* 0x002fea0003800000 */
.L_x_152:
[----:B------:R-:W-:Y:S05]  /*d480*/  BSYNC B0 ;  /* 0x0000000000007941 */ /* 0x000fea0003800000 */
.L_x_151:
[----:B------:R-:W-:Y:S01]  /*d490*/  ISETP.NE.AND P0, PT, R199, RZ, PT ;  /* 0x000000ffc700720c */ /* 0x000fe20003f05270 */
[----:B------:R-:W-:Y:S11]  /*d4a0*/  VIADD R137, R137, 0x1 ;  /* 0x0000000189897836 */ /* 0x000ff60000000000 */
[----:B------:R-:W-:Y:S01]  /*d4b0*/  @!UPT UIADD3 URZ, UPT, UPT, URZ, URZ, URZ ;  /* 0x000000fffffff290 */ /* 0x000fe2000fffe0ff */
[----:B------:R4:W2:Y:S04]  /*d4c0*/  @P0 LDS.128 R160, [R3+0x20] ;  /* 0x0000200003a00984 */ /* 0x0008a80000000c00 */
[----:B------:R4:W2:Y:S04]  /*d4d0*/  @P0 LDS.128 R140, [R3+0x1020] ;  /* 0x00102000038c0984 */ /* 0x0008a80000000c00 */
[----:B------:R4:W2:Y:S04]  /*d4e0*/  @P0 LDS.128 R168, [R6] ;  /* 0x0000000006a80984 */ /* 0x0008a80000000c00 */
[----:B------:R4:W2:Y:S04]  /*d4f0*/  @P0 LDS.128 R152, [R6+0x1000] ;  /* 0x0010000006980984 */ /* 0x0008a80000000c00 */
[----:B------:R4:W2:Y:S04]  /*d500*/  @P0 LDS.128 R164, [R4+0x10] ;  /* 0x0000100004a40984 */ /* 0x0008a80000000c00 */
[----:B------:R4:W2:Y:S04]  /*d510*/  @P0 LDS.128 R148, [R4+0x1010] ;  /* 0x0010100004940984 */ /* 0x0008a80000000c00 */
[----:B------:R4:W2:Y:S04]  /*d520*/  @P0 LDS.128 R156, [R0+0x10] ;  /* 0x00001000009c0984 */ /* 0x0008a80000000c00 */
[----:B------:R4:W2:Y:S01]  /*d530*/  @P0 LDS.128 R144, [R0+0x1010] ;  /* 0x0010100000900984 */ /* 0x0008a20000000c00 */
[C---:B------:R-:W-:Y:S04]  /*d540*/  ISETP.NE.AND P0, PT, R137.reuse, 0x4, PT ;  /* 0x000000048900780c */ /* 0x040fe80003f05270 */
[----:B-1----:R-:W-:Y:S02]  /*d550*/  SEL R5, RZ, 0x1, P0 ;  /* 0x00000001ff057807 */ /* 0x002fe40000000000 */
[----:B------:R-:W-:Y:S02]  /*d560*/  SEL R137, R137, RZ, P0 ;  /* 0x000000ff89897207 */ /* 0x000fe40000000000 */
[----:B------:R-:W-:Y:S02]  /*d570*/  LOP3.LUT R16, R16, R5, RZ, 0x3c, !PT ;  /* 0x0000000510107212 */ /* 0x000fe400078e3cff */
.L_x_150:
[----:B------:R-:W-:Y:S05]  /*d580*/  BSYNC B1 ;  /* 0x0000000000017941 */ /* 0x000fea0003800000 */
.L_x_149:
[----:B------:R-:W-:Y:S11]  /*d590*/  ISETP.NE.AND P0, PT, R189, R18, PT ;  /* 0x00000012bd00720c */ /* 0x000ff60003f05270 */
[----:B------:R-:W-:Y:S02]  /*d5a0*/  @!UPT UIADD3 URZ, UPT, UPT, URZ, URZ, URZ ;  /* 0x000000fffffff290 */ /* 0x000fe4000fffe0ff */
[----:B------:R-:W-:Y:S05]  /*d5b0*/  @P0 BRA `(.L_x_154) ;  /* 0x0000000000bc0947 */ /* 0x000fea0003800000 */
[----:B------:R-:W-:Y:S11]  /*d5c0*/  LOP3.LUT P0, RZ, R10, 0x3, R177, 0x48, !PT ;  /* 0x000000030aff7812 */ /* 0x000ff600078048b1 */
[----:B------:R-:W-:Y:S02]  /*d5d0*/  @!UPT UIADD3 URZ, UPT, UPT, URZ, URZ, URZ ;  /* 0x000000fffffff290 */ /* 0x000fe4000fffe0ff */
[----:B------:R-:W-:Y:S05]  /*d5e0*/  @!P0 BRA `(.L_x_155) ;  /* 0x0000000000408947 */ /* 0x000fea0003800000 */
[----:B------:R-:W1:Y:S01]  /*d5f0*/  LDCU.64 UR8, c[0x4][0x70] ;  /* 0x01000e00ff0877ac */ /* 0x000e620008000a00 */
[----:B--2---:R-:W-:Y:S01]  /*d600*/  MOV R15, 0x0 ;  /* 0x00000000000f7802 */ /* 0x004fe20000000f00 */
[----:B------:R-:W-:Y:S02]  /*d610*/  HFMA2 R12, -RZ, RZ, 0, 5.9604644775390625e-08 ;  /* 0x00000001ff0c7431 */ /* 0x000fe400000001ff */
[----:B------:R-:W-:Y:S02]  /*d620*/  IMAD.MOV.U32 R8, RZ, RZ, 0x192 ;  /* 0x00000192ff087424 */ /* 0x000fe400078e00ff */
[----:B------:R-:W-:Y:S01]  /*d630*/  IMAD.MOV.U32 R13, RZ, RZ, RZ ;  /* 0x000000ffff0d7224 */ /* 0x000fe200078e00ff */
[----:B------:R-:W2:Y:S01]  /*d640*/  LDCU.64 UR6, c[0x4][0x78] ;  /* 0x01000f00ff0677ac */ /* 0x000ea20008000a00 */
[----:B------:R-:W3:Y:S01]  /*d650*/  LDC.64 R14, c[0x4][R15] ;  /* 0x010000000f0e7b82 */ /* 0x000ee20000000a00 */
[----:B------:R-:W5:Y:S01]  /*d660*/  LDCU.64 UR4, c[0x4][0x10] ;  /* 0x01000200ff0477ac */ /* 0x000f620008000a00 */
[----:B-1----:R-:W-:Y:S01]  /*d670*/  MOV R5, UR9 ;  /* 0x0000000900057c02 */ /* 0x002fe20008000f00 */
[----:B----4-:R-:W-:Y:S01]  /*d680*/  IMAD.U32 R4, RZ, RZ, UR8 ;  /* 0x00000008ff047e24 */ /* 0x010fe2000f8e00ff */
[----:B--2---:R-:W-:Y:S01]  /*d690*/  MOV R7, UR7 ;  /* 0x0000000700077c02 */ /* 0x004fe20008000f00 */
[----:B------:R-:W-:Y:S01]  /*d6a0*/  IMAD.U32 R6, RZ, RZ, UR6 ;  /* 0x00000006ff067e24 */ /* 0x000fe2000f8e00ff */
[----:B-----5:R-:W-:Y:S01]  /*d6b0*/  MOV R11, UR5 ;  /* 0x00000005000b7c02 */ /* 0x020fe20008000f00 */
[----:B------:R-:W-:Y:S02]  /*d6c0*/  IMAD.U32 R10, RZ, RZ, UR4 ;  /* 0x00000004ff0a7e24 */ /* 0x000fe4000f8e00ff */
[----:B------:R-:W-:Y:S07]  /*d6d0*/  LEPC R20, `(.L_x_155) ;  /* 0x000000001014794e */ /* 0x000fee0000000000 */
[----:B---3--:R-:W-:Y:S05]  /*d6e0*/  CALL.ABS.NOINC R14 ;  /* 0x000000000e007343 */ /* 0x008fea0003c00000 */
.L_x_155:
[----:B------:R-:W-:Y:S05]  /*d6f0*/  WARPSYNC.ALL ;  /* 0x0000000000007948 */ /* 0x000fea0003800000 */
[C---:B------:R-:W-:Y:S01]  /*d700*/  R2UR UR4, R17.reuse ;  /* 0x00000000110472ca */ /* 0x040fe200000e0000 */
[----:B----4-:R-:W-:Y:S05]  /*d710*/  VIADD R0, R17, 0x80 ;  /* 0x0000008011007836 */ /* 0x010fea0000000000 */
[----:B------:R-:W-:Y:S04]  /*d720*/  SHF.R.U32.HI R0, RZ, 0x15, R0 ;  /* 0x00000015ff007819 */ /* 0x000fe80000011600 */
[----:B------:R-:W-:Y:S03]  /*d730*/  LOP3.LUT P0, RZ, R0, 0x3, R177, 0x48, !PT ;  /* 0x0000000300ff7812 */ /* 0x000fe600078048b1 */
[----:B------:R-:W1:Y:S10]  /*d740*/  LDTM.x32 R24, tmem[UR4] ;  /* 0x00000004001879ee */ /* 0x000e7400082c0000 */
[----:B-1----:R-:W-:Y:S05]  /*d750*/  @!P0 BRA `(.L_x_156) ;  /* 0x0000000000408947 */ /* 0x002fea0003800000 */
[----:B------:R-:W1:Y:S01]  /*d760*/  LDCU.64 UR8, c[0x4][0x70] ;  /* 0x01000e00ff0877ac */ /* 0x000e620008000a00 */
[----:B--2---:R-:W-:Y:S01]  /*d770*/  MOV R15, 0x0 ;  /* 0x00000000000f7802 */ /* 0x004fe20000000f00 */
[----:B------:R-:W-:Y:S02]  /*d780*/  HFMA2 R12, -RZ, RZ, 0, 5.9604644775390625e-08 ;  /* 0x00000001ff0c7431 */ /* 0x000fe400000001ff */
[----:B------:R-:W-:Y:S02]  /*d790*/  IMAD.MOV.U32 R8, RZ, RZ, 0x192 ;  /* 0x00000192ff087424 */ /* 0x000fe400078e00ff */
[----:B------:R-:W-:Y:S01]  /*d7a0*/  IMAD.MOV.U32 R13, RZ, RZ, RZ ;  /* 0x000000ffff0d7224 */ /* 0x000fe200078e00ff */
[----:B------:R-:W2:Y:S01]  /*d7b0*/  LDCU.64 UR6, c[0x4][0x78] ;  /* 0x01000f00ff0677ac */ /* 0x000ea20008000a00 */
[----:B------:R-:W4:Y:S01]  /*d7c0*/  LDC.64 R14, c[0x4][R15] ;  /* 0x010000000f0e7b82 */ /* 0x000f220000000a00 */
        /* <DEDUP_REMOVED lines=9> */
.L_x_156:
[----:B------:R-:W-:Y:S05]  /*d860*/  WARPSYNC.ALL ;  /* 0x0000000000007948 */ /* 0x000fea0003800000 */
[----:B------:R-:W-:Y:S11]  /*d870*/  R2UR UR4, R17 ;  /* 0x00000000110472ca */ /* 0x000ff600000e0000 */
[----:B------:R-:W-:Y:S02]  /*d880*/  @!UPT UIADD3 URZ, UPT, UPT, URZ, URZ, URZ ;  /* 0x000000fffffff290 */ /* 0x000fe4000fffe0ff */
[----:B------:R-:W1:Y:S02]  /*d890*/  LDTM.x32 R56, tmem[UR4+0x80] ;  /* 0x00008004003879ee */ /* 0x000e6400082c0000 */
[----:B-1----:R-:W-:Y:S01]  /*d8a0*/  NOP ;  /* 0x0000000000007918 */ /* 0x002fe20000000000 */
.L_x_154:
[----:B--2-4-:R-:W-:Y:S01]  /*d8b0*/  SHF.L.U32 R4, R168, 0x10, RZ ;  /* 0x00000010a8047819 */ /* 0x014fe200000006ff */
        /* <DEDUP_REMOVED lines=39> */
[----:B------:R1:W-:Y:S01]  /*db30*/  @!P1 STS.128 [R188], R20 ;  /* 0x00000014bc009388 */ /* 0x0003e20000000c00 */
        /* <DEDUP_REMOVED lines=15> */
[----:B------:R-:W-:Y:S01]  /*dc30*/  SHF.L.U32 R3, R160, 0x10, RZ ;  /* 0x00000010a0037819 */ /* 0x000fe200000006ff */
        /* <DEDUP_REMOVED lines=194> */
[----:B------:R-:W-:Y:S01]  /*e860*/  UIADD3 UR4, UPT, UPT, UR44, 0x200, URZ ;  /* 0x000002002c047890 */ /* 0x000fe2000fffe0ff */
[----:B------:R-:W-:Y:S01]  /*e870*/  UMOV UR51, UR36 ;  /* 0x0000002400337c82 */ /* 0x000fe20008000000 */
[----:B------:R-:W-:Y:S02]  /*e880*/  UIADD3 UR9, UPT, UPT, UR49, 0x80, URZ ;  /* 0x0000008031097890 */ /* 0x000fe4000fffe0ff */
[----:B------:R-:W-:Y:S02]  /*e890*/  UIADD3 UR8, UPT, UPT, UR44, 0x1200, URZ ;  /* 0x000012002c087890 */ /* 0x000fe4000fffe0ff */
[----:B------:R-:W-:Y:S01]  /*e8a0*/  MOV R181, UR4 ;  /* 0x0000000400b57c02 */ /* 0x000fe20008000f00 */
[----:B------:R-:W-:Y:S01]  /*e8b0*/  UIADD3 UR4, UP0, UPT, UR54, 0xa80, URZ ;  /* 0x00000a8036047890 */ /* 0x000fe2000ff1e0ff */
[----:B------:R-:W-:Y:S02]  /*e8c0*/  UMOV UR10, UR50 ;  /* 0x00000032000a7c82 */ /* 0x000fe40008000000 */
[----:B------:R-:W-:Y:S01]  /*e8d0*/  R2UR UR48, R181 ;  /* 0x00000000b53072ca */ /* 0x000fe200000e0000 */
[----:B------:R-:W-:Y:S01]  /*e8e0*/  UIADD3.X UR5, UPT, UPT, URZ, UR55, URZ, UP0, !UPT ;  /* 0x00000037ff057290 */ /* 0x000fe200087fe4ff */
[----:B------:R-:W-:Y:S11]  /*e8f0*/  UMOV UR11, UR36 ;  /* 0x00000024000b7c82 */ /* 0x000ff60008000000 */
[----:B------:R1:W-:Y:S01]  /*e900*/  UTMASTG.3D [UR48], [UR4] ;  /* 0x00000030040073b5 */ /* 0x0003e20008010000 */
[----:B------:R1:W-:Y:S01]  /*e910*/  UTMASTG.3D [UR8], [UR4] ;  /* 0x00000008040073b5 */ /* 0x0003e20008010000 */
[----:B------:R0:W-:Y:S01]  /*e920*/  UTMACMDFLUSH ;  /* 0x00000000000079b7 */ /* 0x0001e20000000000 */
[----:B-1----:R-:W-:Y:S04]  /*e930*/  DEPBAR.LE SB0, 0x1 ;  /* 0x000080400000791a */ /* 0x002fe80000000000 */
.L_x_158:
[----:B------:R-:W-:Y:S05]  /*e940*/  BSYNC.RECONVERGENT B0 ;  /* 0x0000000000007941 */ /* 0x000fea0003800200 */
.L_x_157:
[----:B------:R-:W-:Y:S01]  /*e950*/  BAR.SYNC.DEFER_BLOCKING 0x1, 0x80 ;  /* 0x0042000000007b1d */ /* 0x000fe20000010000 */
[----:B------:R-:W-:Y:S04]  /*e960*/  UIADD3 UR4, UPT, UPT, UR46, 0x1, URZ ;  /* 0x000000012e047890 */ /* 0x000fe8000fffe0ff */
[----:B------:R-:W-:Y:S04]  /*e970*/  UISETP.NE.AND UP0, UPT, UR4, 0x4, UPT ;  /* 0x000000040400788c */ /* 0x000fe8000bf05270 */
[----:B------:R-:W-:Y:S01]  /*e980*/  USEL UR47, UR4, URZ, UP0 ;  /* 0x000000ff042f7287 */ /* 0x000fe20008000000 */
[----:B------:R1:W-:Y:S01]  /*e990*/  @P2 SYNCS.ARRIVE.TRANS64.RED.A1T0 RZ, [R3+URZ], RZ ;  /* 0x000000ff03ff29a7 */ /* 0x0003e200081004ff */
[----:B------:R-:W-:Y:S01]  /*e9a0*/  BSSY B1, `(.L_x_159) ;  /* 0x000001f000017945 */ /* 0x000fe20003800000 */
[----:B------:R-:W4:Y:S02]  /*e9b0*/  @P2 SYNCS.PHASECHK.TRANS64.TRYWAIT P0, [R8+URZ+0x30], R5 ;  /* 0x00003005080025a7 */ /* 0x000f2400080011ff */
        /* <DEDUP_REMOVED lines=13> */
.L_x_162:
[----:B------:R-:W-:Y:S05]  /*ea90*/  BSYNC B0 ;  /* 0x0000000000007941 */ /* 0x000fea0003800000 */
.L_x_161:
        /* <DEDUP_REMOVED lines=15> */
.L_x_160:
[----:B------:R-:W-:Y:S05]  /*eb90*/  BSYNC B1 ;  /* 0x0000000000017941 */ /* 0x000fea0003800000 */
.L_x_159:
[----:B------:R-:W-:Y:S05]  /*eba0*/  VIADD R17, R17, 0x400000 ;  /* 0x0040000011117836 */ /* 0x000fea0000000000 */
[----:B----4-:R-:W-:Y:S04]  /*ebb0*/  SHF.R.U32.HI R0, RZ, 0x15, R17 ;  /* 0x00000015ff007819 */ /* 0x010fe80000011611 */
        /* <DEDUP_REMOVED lines=23> */
.L_x_165:
        /* <DEDUP_REMOVED lines=23> */
.L_x_166:
[----:B------:R-:W-:Y:S05]  /*eea0*/  WARPSYNC.ALL ;  /* 0x0000000000007948 */ /* 0x000fea0003800000 */
[----:B------:R-:W-:Y:S11]  /*eeb0*/  R2UR UR4, R17 ;  /* 0x00000000110472ca */ /* 0x000ff600000e0000 */
[----:B------:R-:W-:Y:S02]  /*eec0*/  @!UPT UIADD3 URZ, UPT, UPT, URZ, URZ, URZ ;  /* 0x000000fffffff290 */ /* 0x000fe4000fffe0ff */
[----:B------:R-:W1:Y:S02]  /*eed0*/  LDTM.x32 R56, tmem[UR4+0x80] ;  /* 0x00008004003879ee */ /* 0x000e6400082c0000 */
[----:B-1----:R-:W-:Y:S01]  /*eee0*/  NOP ;  /* 0x0000000000007918 */ /* 0x002fe20000000000 */
.L_x_164:
        /* <DEDUP_REMOVED lines=235> */
[----:B------:R-:W-:Y:S01]  /*fda0*/  @P2 SHF.L.U32 R5, R16, 0x1f, RZ ;  /* 0x0000001f10052819 */ /* 0x000fe200000006ff */
        /* <DEDUP_REMOVED lines=29> */
.L_x_168:
[----:B------:R-:W-:Y:S05]  /*ff80*/  BSYNC.RECONVERGENT B0 ;  /* 0x0000000000007941 */ /* 0x000fea0003800200 */
.L_x_167:
[----:B------:R-:W-:Y:S01]  /*ff90*/  BAR.SYNC.DEFER_BLOCKING 0x1, 0x80 ;  /* 0x0042000000007b1d */ /* 0x000fe20000010000 */
[----:B------:R-:W-:Y:S02]  /*ffa0*/  UISETP.NE.AND UP0, UPT, UR43, URZ, UPT ;  /* 0x000000ff2b00728c */ /* 0x000fe4000bf05270 */
[----:B------:R-:W-:Y:S02]  /*ffb0*/  UIADD3 UR5, UPT, UPT, UR47, 0x1, URZ ;  /* 0x000000012f057890 */ /* 0x000fe4000fffe0ff */
[----:B------:R-:W-:Y:S02]  /*ffc0*/  USEL UR4, URZ, 0x60, !UP0 ;  /* 0x00000060ff047887 */ /* 0x000fe4000c000000 */
[----:B------:R-:W-:Y:S02]  /*ffd0*/  UISETP.NE.AND UP0, UPT, UR5, 0x4, UPT ;  /* 0x000000040500788c */ /* 0x000fe4000bf05270 */
[----:B------:R-:W-:Y:S02]  /*ffe0*/  UIADD3 UR49, UPT, UPT, UR52, UR4, URZ ;  /* 0x0000000434317290 */ /* 0x000fe4000fffe0ff */
[----:B------:R-:W-:Y:S01]  /*fff0*/  VIADD R131, R131, UR4 ;  /* 0x0000000483837c36 */ /* 0x000fe20008000000 */
[----:B------:R-:W-:Y:S04]  /*10000*/  USEL UR46, UR5, URZ, UP0 ;  /* 0x000000ff052e7287 */ /* 0x000fe80008000000 */
[----:B------:R-:W-:Y:S04]  /*10010*/  SHF.R.U32.HI R10, RZ, 0x15, R131 ;  /* 0x00000015ff0a7819 */ /* 0x000fe80000011683 */
[----:B------:R-:W-:Y:S01]  /*10020*/  LOP3.LUT R18, R10, 0x3, RZ, 0xc0, !PT ;  /* 0x000000030a127812 */ /* 0x000fe200078ec0ff */
        /* <DEDUP_REMOVED lines=16> */
.L_x_172:
[----:B------:R-:W-:Y:S05]  /*10130*/  BSYNC B0 ;  /* 0x0000000000007941 */ /* 0x000fea0003800000 */
.L_x_171:
        /* <DEDUP_REMOVED lines=15> */
.L_x_170:
[----:B------:R-:W-:Y:S05]  /*10230*/  BSYNC B1 ;  /* 0x0000000000017941 */ /* 0x000fea0003800000 */
.L_x_169:
        /* <DEDUP_REMOVED lines=9> */
[----:B----4-:R-:W-:Y:S02]  /*102d0*/  IMAD.MOV.U32 R8, RZ, RZ, 0x192 ;  /* 0x00000192ff087424 */ /* 0x010fe400078e00ff */
        /* <DEDUP_REMOVED lines=12> */
.L_x_175:
        /* <DEDUP_REMOVED lines=23> */
.L_x_176:
[----:B------:R-:W-:Y:S05]  /*10510*/  WARPSYNC.ALL ;  /* 0x0000000000007948 */ /* 0x000fea0003800000 */
[----:B------:R-:W-:Y:S11]  /*10520*/  R2UR UR4, R131 ;  /* 0x00000000830472ca */ /* 0x000ff600000e0000 */
[----:B------:R-:W-:Y:S02]  /*10530*/  @!UPT UIADD3 URZ, UPT, UPT, URZ, URZ, URZ ;  /* 0x000000fffffff290 */ /* 0x000fe4000fffe0ff */
[----:B------:R-:W1:Y:S02]  /*10540*/  LDTM.x32 R56, tmem[UR4+0x80] ;  /* 0x00008004003879ee */ /* 0x000e6400082c0000 */
[----:B-1----:R-:W-:Y:S01]  /*10550*/  NOP ;  /* 0x0000000000007918 */ /* 0x002fe20000000000 */
.L_x_174:
        /* <DEDUP_REMOVED lines=263> */
.L_x_178:
[----:B------:R-:W-:Y:S05]  /*115d0*/  BSYNC.RECONVERGENT B0 ;  /* 0x0000000000007941 */ /* 0x000fea0003800200 */
.L_x_177:
        /* <DEDUP_REMOVED lines=14> */
[----:B------:R-:W-:Y:S01]  /*116c0*/  @P1 IADD3 R6, PT, PT, R197, R4, RZ ;  /* 0x00000004c5061210 */ /* 0x000fe20007ffe0ff */
[----:B------:R-:W-:Y:S06]  /*116d0*/  @P0 BRA `(.L_x_182) ;  /* 0x00000000000c0947 */ /* 0x000fec0003800000 */
[----:B------:R-:W-:Y:S04]  /*116e0*/  SHF.L.U32 R3, R16, 0x1f, RZ ;  /* 0x0000001f10037819 */ /* 0x000fe800000006ff */
[----:B------:R-:W1:Y:S02]  /*116f0*/  SYNCS.PHASECHK.TRANS64.TRYWAIT P0, [R0+URZ+0x30], R3 ;  /* 0x00003003000075a7 */ /* 0x000e6400080011ff */
[----:B-1----:R-:W-:Y:S05]  /*11700*/  @!P0 BRA `(.L_x_183) ;  /* 0x0000002400348947 */ /* 0x002fea0003800000 */
.L_x_182:
[----:B------:R-:W-:Y:S05]  /*11710*/  BSYNC B0 ;  /* 0x0000000000007941 */ /* 0x000fea0003800000 */
.L_x_181:
[----:B------:R-:W-:Y:S11]  /*11720*/  ISETP.NE.AND P0, PT, R199, RZ, PT ;  /* 0x000000ffc700720c */ /* 0x000ff60003f05270 */
[----:B------:R-:W-:Y:S02]  /*11730*/  @!UPT UIADD3 URZ, UPT, UPT, URZ, URZ, URZ ;  /* 0x000000fffffff290 */ /* 0x000fe4000fffe0ff */
[----:B------:R4:W2:Y:S01]  /*11740*/  @P0 LDS.128 R168, [R4] ;  /* 0x0000000004a80984 */ /* 0x0008a20000000c00 */
[----:B-1----:R-:W-:Y:S03]  /*11750*/  @P0 IADD3 R0, PT, PT, R187, R6, RZ ;  /* 0x00000006bb000210 */ /* 0x002fe60007ffe0ff */
[----:B------:R4:W1:Y:S04]  /*11760*/  @P0 LDS.128 R152, [R4+0x1000] ;  /* 0x0010000004980984 */ /* 0x0008680000000c00 */
[----:B------:R4:W1:Y:S04]  /*11770*/  @P0 LDS.128 R160, [R139+0x20] ;  /* 0x000020008ba00984 */ /* 0x0008680000000c00 */
[----:B------:R4:W1:Y:S04]  /*11780*/  @P0 LDS.128 R140, [R139+0x1020] ;  /* 0x001020008b8c0984 */ /* 0x0008680000000c00 */
[----:B------:R4:W1:Y:S04]  /*11790*/  @P0 LDS.128 R164, [R6+0x10] ;  /* 0x0000100006a40984 */ /* 0x0008680000000c00 */
[----:B------:R4:W1:Y:S04]  /*117a0*/  @P0 LDS.128 R148, [R6+0x1010] ;  /* 0x0010100006940984 */ /* 0x0008680000000c00 */
[----:B------:R4:W1:Y:S04]  /*117b0*/  @P0 LDS.128 R156, [R0+0x10] ;  /* 0x00001000009c0984 */ /* 0x0008680000000c00 */
[----:B------:R4:W1:Y:S02]  /*117c0*/  @P0 LDS.128 R144, [R0+0x1010] ;  /* 0x0010100000900984 */ /* 0x0008640000000c00 */
.L_x_180:
[----:B------:R-:W-:Y:S05]  /*117d0*/  BSYNC B1 ;  /* 0x0000000000017941 */ /* 0x000fea0003800000 */
.L_x_179:
        /* <DEDUP_REMOVED lines=9> */
[----:B------:R-:W4:Y:S01]  /*11870*/  LDCU.64 UR8, c[0x4][0x70] ;  /* 0x01000e00ff0877ac */ /* 0x000f220008000a00 */
[----:B--2---:R-:W-:Y:S01]  /*11880*/  MOV R15, 0x0 ;  /* 0x00000000000f7802 */ /* 0x004fe20000000f00 */
[----:B------:R-:W-:Y:S02]  /*11890*/  HFMA2 R12, -RZ, RZ, 0, 5.9604644775390625e-08 ;  /* 0x00000001ff0c7431 */ /* 0x000fe400000001ff */
[----:B------:R-:W-:Y:S02]  /*118a0*/  IMAD.MOV.U32 R8, RZ, RZ, 0x192 ;  /* 0x00000192ff087424 */ /* 0x000fe400078e00ff */
[----:B------:R-:W-:Y:S01]  /*118b0*/  IMAD.MOV.U32 R13, RZ, RZ, RZ ;  /* 0x000000ffff0d7224 */ /* 0x000fe200078e00ff */
[----:B------:R-:W2:Y:S01]  /*118c0*/  LDCU.64 UR6, c[0x4][0x78] ;  /* 0x01000f00ff0677ac */ /* 0x000ea20008000a00 */
[----:B------:R-:W1:Y:S01]  /*118d0*/  LDC.64 R14, c[0x4][R15] ;  /* 0x010000000f0e7b82 */ /* 0x000e620000000a00 */
[----:B------:R-:W5:Y:S01]  /*118e0*/  LDCU.64 UR4, c[0x4][0x10] ;  /* 0x01000200ff0477ac */ /* 0x000f620008000a00 */
[----:B----4-:R-:W-:Y:S01]  /*118f0*/  MOV R5, UR9 ;  /* 0x0000000900057c02 */ /* 0x010fe20008000f00 */
[----:B------:R-:W-:Y:S01]  /*11900*/  IMAD.U32 R4, RZ, RZ, UR8 ;  /* 0x00000008ff047e24 */ /* 0x000fe2000f8e00ff */
[----:B--2---:R-:W-:Y:S01]  /*11910*/  MOV R7, UR7 ;  /* 0x0000000700077c02 */ /* 0x004fe20008000f00 */
[----:B------:R-:W-:Y:S01]  /*11920*/  IMAD.U32 R6, RZ, RZ, UR6 ;  /* 0x00000006ff067e24 */ /* 0x000fe2000f8e00ff */
[----:B-----5:R-:W-:Y:S01]  /*11930*/  MOV R11, UR5 ;  /* 0x00000005000b7c02 */ /* 0x020fe20008000f00 */
[----:B------:R-:W-:Y:S02]  /*11940*/  IMAD.U32 R10, RZ, RZ, UR4 ;  /* 0x00000004ff0a7e24 */ /* 0x000fe4000f8e00ff */
[----:B------:R-:W-:Y:S07]  /*11950*/  LEPC R20, `(.L_x_185) ;  /* 0x000000001014794e */ /* 0x000fee0000000000 */
[----:B-1-3--:R-:W-:Y:S05]  /*11960*/  CALL.ABS.NOINC R14 ;  /* 0x000000000e007343 */ /* 0x00afea0003c00000 */
.L_x_185:
        /* <DEDUP_REMOVED lines=23> */
.L_x_186:
[----:B------:R-:W-:Y:S05]  /*11ae0*/  WARPSYNC.ALL ;  /* 0x0000000000007948 */ /* 0x000fea0003800000 */
[----:B------:R-:W-:Y:S11]  /*11af0*/  R2UR UR4, R131 ;  /* 0x00000000830472ca */ /* 0x000ff600000e0000 */
[----:B------:R-:W-:Y:S02]  /*11b00*/  @!UPT UIADD3 URZ, UPT, UPT, URZ, URZ, URZ ;  /* 0x000000fffffff290 */ /* 0x000fe4000fffe0ff */
[----:B------:R-:W4:Y:S02]  /*11b10*/  LDTM.x32 R56, tmem[UR4+0x80] ;  /* 0x00008004003879ee */ /* 0x000f2400082c0000 */
[----:B----4-:R-:W-:Y:S01]  /*11b20*/  NOP ;  /* 0x0000000000007918 */ /* 0x010fe20000000000 */
.L_x_184:
[----:B--2---:R-:W-:Y:S01]  /*11b30*/  SHF.L.U32 R6, R168, 0x10, RZ ;  /* 0x00000010a8067819 */ /* 0x004fe200000006ff */
[----:B------:R-:W-:Y:S01]  /*11b40*/  FMUL R0, R130, R24 ;  /* 0x0000001882007220 */ /* 0x000fe20000400000 */
[----:B------:R-:W-:Y:S01]  /*11b50*/  LOP3.LUT R8, R168, 0xffff0000, RZ, 0xc0, !PT ;  /* 0xffff0000a8087812 */ /* 0x000fe200078ec0ff */
[----:B------:R-:W-:Y:S01]  /*11b60*/  FMUL R3, R130, R25 ;  /* 0x0000001982037220 */ /* 0x000fe20000400000 */
[----:B------:R-:W-:Y:S01]  /*11b70*/  SHF.L.U32 R7, R169, 0x10, RZ ;  /* 0x00000010a9077819 */ /* 0x000fe200000006ff */
[----:B------:R-:W-:Y:S01]  /*11b80*/  FFMA R0, R133, R6, R0 ;  /* 0x0000000685007223 */ /* 0x000fe20000000000 */
[----:B------:R-:W-:Y:S01]  /*11b90*/  LOP3.LUT R88, R169, 0xffff0000, RZ, 0xc0, !PT ;  /* 0xffff0000a9587812 */ /* 0x000fe200078ec0ff */
[----:B------:R-:W-:Y:S01]  /*11ba0*/  FFMA R3, R133, R8, R3 ;  /* 0x0000000885037223 */ /* 0x000fe20000000003 */
[----:B------:R-:W-:Y:S01]  /*11bb0*/  SHF.L.U32 R89, R170, 0x10, RZ ;  /* 0x00000010aa597819 */ /* 0x000fe200000006ff */
[----:B------:R-:W-:Y:S01]  /*11bc0*/  FMUL R4, R130, R26 ;  /* 0x0000001a82047220 */ /* 0x000fe20000400000 */
[----:B------:R-:W-:Y:S01]  /*11bd0*/  LOP3.LUT R90, R170, 0xffff0000, RZ, 0xc0, !PT ;  /* 0xffff0000aa5a7812 */ /* 0x000fe200078ec0ff */
[C---:B------:R-:W-:Y:S01]  /*11be0*/  FMUL R5, R130.reuse, R27 ;  /* 0x0000001b82057220 */ /* 0x040fe20000400000 */
[----:B------:R-:W-:Y:S01]  /*11bf0*/  SHF.L.U32 R91, R171, 0x10, RZ ;  /* 0x00000010ab5b7819 */ /* 0x000fe200000006ff */
[----:B------:R-:W-:Y:S01]  /*11c00*/  FFMA R4, R133, R7, R4 ;  /* 0x0000000785047223 */ /* 0x000fe20000000004 */
[----:B------:R-:W-:Y:S01]  /*11c10*/  LOP3.LUT R92, R171, 0xffff0000, RZ, 0xc0, !PT ;  /* 0xffff0000ab5c7812 */ /* 0x000fe200078ec0ff */
[----:B------:R-:W-:Y:S01]  /*11c20*/  FFMA R5, R133, R88, R5 ;  /* 0x0000005885057223 */ /* 0x000fe20000000005 */
[----:B------:R-:W-:Y:S01]  /*11c30*/  ISETP.NE.AND P1, PT, R189, R16, PT ;  /* 0x00000010bd00720c */ /* 0x000fe20003f25270 */
[----:B------:R-:W-:Y:S01]  /*11c40*/  FMUL R6, R130, R28 ;  /* 0x0000001c82067220 */ /* 0x000fe20000400000 */
[----:B-1----:R-:W-:Y:S01]  /*11c50*/  SHF.L.U32 R93, R164, 0x10, RZ ;  /* 0x00000010a45d7819 */ /* 0x002fe200000006ff */
[----:B------:R-:W-:Y:S01]  /*11c60*/  FMUL R7, R130, R29 ;  /* 0x0000001d82077220 */ /* 0x000fe20000400000 */
[----:B------:R-:W-:Y:S01]  /*11c70*/  LOP3.LUT R94, R164, 0xffff0000, RZ, 0xc0, !PT ;  /* 0xffff0000a45e7812 */ /* 0x000fe200078ec0ff */
        /* <DEDUP_REMOVED lines=27> */
[----:B------:R-:W-:Y:S01]  /*11e30*/  F2FP.BF16.F32.PACK_AB R77, R5, R4 ;  /* 0x00000004054d723e */ /* 0x000fe200000010ff */
[C---:B------:R-:W-:Y:S01]  /*11e40*/  FMUL R4, R130.reuse, R34 ;  /* 0x0000002282047220 */ /* 0x040fe20000400000 */
[----:B------:R-:W-:Y:S01]  /*11e50*/  F2FP.BF16.F32.PACK_AB R32, R3, R0 ;  /* 0x000000000320723e */ /* 0x000fe200000010ff */
[C---:B------:R-:W-:Y:S01]  /*11e60*/  FMUL R5, R130.reuse, R35 ;  /* 0x0000002382057220 */ /* 0x040fe20000400000 */
[C---:B------:R-:W-:Y:S01]  /*11e70*/  SHF.L.U32 R107, R163.reuse, 0x10, RZ ;  /* 0x00000010a36b7819 */ /* 0x040fe200000006ff */
[C---:B------:R-:W-:Y:S01]  /*11e80*/  FMUL R18, R130.reuse, R64 ;  /* 0x0000004082127220 */ /* 0x040fe20000400000 */
[----:B------:R-:W-:Y:S01]  /*11e90*/  LOP3.LUT R108, R163, 0xffff0000, RZ, 0xc0, !PT ;  /* 0xffff0000a36c7812 */ /* 0x000fe200078ec0ff */
[C---:B------:R-:W-:Y:S01]  /*11ea0*/  FMUL R64, R130.reuse, R78 ;  /* 0x0000004e82407220 */ /* 0x040fe20000400000 */
[----:B------:R-:W-:Y:S01]  /*11eb0*/  F2FP.BF16.F32.PACK_AB R78, R7, R6 ;  /* 0x00000006074e723e */ /* 0x000fe200000010ff */
[----:B------:R-:W-:Y:S01]  /*11ec0*/  FMUL R19, R130, R65 ;  /* 0x0000004182137220 */ /* 0x000fe20000400000 */
[----:B------:R-:W-:Y:S01]  /*11ed0*/  SHF.L.U32 R109, R156, 0x10, RZ ;  /* 0x000000109c6d7819 */ /* 0x000fe200000006ff */
[C---:B------:R-:W-:Y:S01]  /*11ee0*/  FMUL R65, R130.reuse, R79 ;  /* 0x0000004f82417220 */ /* 0x040fe20000400000 */
[----:B------:R-:W-:Y:S01]  /*11ef0*/  F2FP.BF16.F32.PACK_AB R79, R9, R8 ;  /* 0x00000008094f723e */ /* 0x000fe200000010ff */
        /* <DEDUP_REMOVED lines=10> */
[----:B------:R-:W-:Y:S01]  /*11fa0*/  FMUL R9, R130, R39 ;  /* 0x0000002782097220 */ /* 0x000fe20000400000 */
[----:B------:R-:W-:Y:S01]  /*11fb0*/  SHF.L.U32 R115, R159, 0x10, RZ ;  /* 0x000000109f737819 */ /* 0x000fe200000006ff */
[----:B------:R-:W-:Y:S01]  /*11fc0*/  FFMA R6, R133, R97, R6 ;  /* 0x0000006185067223 */ /* 0x000fe20000000006 */
[----:B------:R-:W-:Y:S01]  /*11fd0*/  F2FP.BF16.F32.PACK_AB R33, R5, R4 ;  /* 0x000000040521723e */ /* 0x000fe200000010ff */
[----:B------:R-:W-:Y:S01]  /*11fe0*/  FFMA R7, R133, R98, R7 ;  /* 0x0000006285077223 */ /* 0x000fe20000000007 */
[----:B------:R-:W-:Y:S01]  /*11ff0*/  LOP3.LUT R116, R159, 0xffff0000, RZ, 0xc0, !PT ;  /* 0xffff00009f747812 */ /* 0x000fe200078ec0ff */
[C---:B------:R-:W-:Y:S01]  /*12000*/  FFMA R8, R133.reuse, R99, R8 ;  /* 0x0000006385087223 */ /* 0x040fe20000000008 */
[C---:B------:R-:W-:Y:S01]  /*12010*/  SHF.L.U32 R117, R152.reuse, 0x10, RZ ;  /* 0x0000001098757819 */ /* 0x040fe200000006ff */
[----:B------:R-:W-:Y:S01]  /*12020*/  FFMA R9, R133, R100, R9 ;  /* 0x0000006485097223 */ /* 0x000fe20000000009 */
[----:B------:R-:W-:Y:S01]  /*12030*/  F2FP.BF16.F32.PACK_AB R34, R7, R6 ;  /* 0x000000060722723e */ /* 0x000fe200000010ff */
[----:B------:R-:W-:Y:S01]  /*12040*/  @!P1 STS.128 [R188+0x6000], R76 ;  /* 0x0060004cbc009388 */ /* 0x000fe20000000c00 */
[----:B------:R-:W-:Y:S01]  /*12050*/  LOP3.LUT R118, R152, 0xffff0000, RZ, 0xc0, !PT ;  /* 0xffff000098767812 */ /* 0x000fe200078ec0ff */
[C---:B------:R-:W-:Y:S01]  /*12060*/  FMUL R0, R130.reuse, R40 ;  /* 0x0000002882007220 */ /* 0x040fe20000400000 */
[----:B------:R-:W-:Y:S01]  /*12070*/  F2FP.BF16.F32.PACK_AB R35, R9, R8 ;  /* 0x000000080923723e */ /* 0x000fe200000010ff */
[C---:B------:R-:W-:Y:S01]  /*12080*/  FMUL R3, R130.reuse, R41 ;  /* 0x0000002982037220 */ /* 0x040fe20000400000 */
[C---:B------:R-:W-:Y:S01]  /*12090*/  SHF.L.U32 R119, R153.reuse, 0x10, RZ ;  /* 0x0000001099777819 */ /* 0x040fe200000006ff */
[----:B------:R-:W-:Y:S01]  /*120a0*/  FMUL R4, R130, R42 ;  /* 0x0000002a82047220 */ /* 0x000fe20000400000 */
[----:B------:R-:W-:Y:S01]  /*120b0*/  LOP3.LUT R120, R153, 0xffff0000, RZ, 0xc0, !PT ;  /* 0xffff000099787812 */ /* 0x000fe200078ec0ff */
[----:B------:R1:W-:Y:S01]  /*120c0*/  @!P1 STS.128 [R198+0x6010], R32 ;  /* 0x00601020c6009388 */ /* 0x0003e20000000c00 */
[----:B------:R-:W-:Y:S01]  /*120d0*/  SHF.L.U32 R121, R154, 0x10, RZ ;  /* 0x000000109a797819 */ /* 0x000fe200000006ff */
[----:B------:R-:W-:Y:S01]  /*120e0*/  FMUL R5, R130, R43 ;  /* 0x0000002b82057220 */ /* 0x000fe20000400000 */
[----:B------:R-:W-:Y:S01]  /*120f0*/  LOP3.LUT R122, R154, 0xffff0000, RZ, 0xc0, !PT ;  /* 0xffff00009a7a7812 */ /* 0x000fe200078ec0ff */
[----:B------:R-:W-:Y:S01]  /*12100*/  FFMA R0, R133, R101, R0 ;  /* 0x0000006585007223 */ /* 0x000fe20000000000 */
[C---:B------:R-:W-:Y:S01]  /*12110*/  SHF.L.U32 R123, R155.reuse, 0x10, RZ ;  /* 0x000000109b7b7819 */ /* 0x040fe200000006ff */
[----:B------:R-:W-:Y:S01]  /*12120*/  FMUL R6, R130, R44 ;  /* 0x0000002c82067220 */ /* 0x000fe20000400000 */
[----:B------:R-:W-:Y:S01]  /*12130*/  LOP3.LUT R124, R155, 0xffff0000, RZ, 0xc0, !PT ;  /* 0xffff00009b7c7812 */ /* 0x000fe200078ec0ff */
[C---:B------:R-:W-:Y:S01]  /*12140*/  FFMA R3, R133.reuse, R102, R3 ;  /* 0x0000006685037223 */ /* 0x040fe20000000003 */
[----:B------:R-:W-:Y:S01]  /*12150*/  SHF.L.U32 R125, R148, 0x10, RZ ;  /* 0x00000010947d7819 */ /* 0x000fe200000006ff */
[----:B------:R-:W-:Y:S01]  /*12160*/  FMUL R7, R130, R45 ;  /* 0x0000002d82077220 */ /* 0x000fe20000400000 */
[----:B------:R-:W-:Y:S01]  /*12170*/  LOP3.LUT R126, R148, 0xffff0000, RZ, 0xc0, !PT ;  /* 0xffff0000947e7812 */ /* 0x000fe200078ec0ff */
[----:B------:R-:W-:Y:S01]  /*12180*/  FFMA R4, R133, R103, R4 ;  /* 0x0000006785047223 */ /* 0x000fe20000000004 */
[----:B------:R-:W-:Y:S01]  /*12190*/  F2FP.BF16.F32.PACK_AB R36, R3, R0 ;  /* 0x000000000324723e */ /* 0x000fe200000010ff */
[C---:B------:R-:W-:Y:S01]  /*121a0*/  FMUL R8, R130.reuse, R46 ;  /* 0x0000002e82087220 */ /* 0x040fe20000400000 */
[----:B------:R-:W-:Y:S01]  /*121b0*/  SHF.L.U32 R127, R149, 0x10, RZ ;  /* 0x00000010957f7819 */ /* 0x000fe200000006ff */
[----:B------:R-:W-:Y:S01]  /*121c0*/  FFMA R5, R133, R104, R5 ;  /* 0x0000006885057223 */ /* 0x000fe20000000005 */
[----:B------:R-:W-:Y:S01]  /*121d0*/  LOP3.LUT R128, R149, 0xffff0000, RZ, 0xc0, !PT ;  /* 0xffff000095807812 */ /* 0x000fe200078ec0ff */
[----:B------:R-:W-:Y:S01]  /*121e0*/  FMUL R9, R130, R47 ;  /* 0x0000002f82097220 */ /* 0x000fe20000400000 */
[C---:B------:R-:W-:Y:S01]  /*121f0*/  SHF.L.U32 R129, R150.reuse, 0x10, RZ ;  /* 0x0000001096817819 */ /* 0x040fe200000006ff */
[----:B------:R-:W-:Y:S01]  /*12200*/  FFMA R6, R133, R105, R6 ;  /* 0x0000006985067223 */ /* 0x000fe20000000006 */
[----:B------:R-:W-:Y:S01]  /*12210*/  F2FP.BF16.F32.PACK_AB R37, R5, R4 ;  /* 0x000000040525723e */ /* 0x000fe200000010ff */
[C---:B------:R-:W-:Y:S01]  /*12220*/  FFMA R7, R133.reuse, R106, R7 ;  /* 0x0000006a85077223 */ /* 0x040fe20000000007 */
[----:B------:R-:W-:Y:S01]  /*12230*/  LOP3.LUT R132, R150, 0xffff0000, RZ, 0xc0, !PT ;  /* 0xffff000096847812 */ /* 0x000fe200078ec0ff */
[----:B------:R-:W-:Y:S01]  /*12240*/  FFMA R8, R133, R107, R8 ;  /* 0x0000006b85087223 */ /* 0x000fe20000000008 */
[----:B------:R-:W-:Y:S01]  /*12250*/  SHF.L.U32 R131, R151, 0x10, RZ ;  /* 0x0000001097837819 */ /* 0x000fe200000006ff */
[----:B------:R-:W-:Y:S01]  /*12260*/  FFMA R9, R133, R108, R9 ;  /* 0x0000006c85097223 */ /* 0x000fe20000000009 */
[----:B------:R-:W-:Y:S01]  /*12270*/  F2FP.BF16.F32.PACK_AB R38, R7, R6 ;  /* 0x000000060726723e */ /* 0x000fe200000010ff */
[C---:B------:R-:W-:Y:S01]  /*12280*/  FMUL R0, R130.reuse, R48 ;  /* 0x0000003082007220 */ /* 0x040fe20000400000 */
[----:B------:R-:W-:Y:S01]  /*12290*/  LOP3.LUT R134, R151, 0xffff0000, RZ, 0xc0, !PT ;  /* 0xffff000097867812 */ /* 0x000fe200078ec0ff */
[C---:B------:R-:W-:Y:S01]  /*122a0*/  FMUL R3, R130.reuse, R49 ;  /* 0x0000003182037220 */ /* 0x040fe20000400000 */
[----:B------:R-:W-:Y:S01]  /*122b0*/  F2FP.BF16.F32.PACK_AB R39, R9, R8 ;  /* 0x000000080927723e */ /* 0x000fe200000010ff */
[----:B------:R-:W-:Y:S01]  /*122c0*/  FMUL R4, R130, R50 ;  /* 0x0000003282047220 */ /* 0x000fe20000400000 */
[----:B------:R-:W-:Y:S01]  /*122d0*/  SHF.L.U32 R135, R140, 0x10, RZ ;  /* 0x000000108c877819 */ /* 0x000fe200000006ff */
[----:B------:R-:W-:Y:S01]  /*122e0*/  FMUL R5, R130, R51 ;  /* 0x0000003382057220 */ /* 0x000fe20000400000 */
[----:B------:R-:W-:Y:S01]  /*122f0*/  LOP3.LUT R136, R140, 0xffff0000, RZ, 0xc0, !PT ;  /* 0xffff00008c887812 */ /* 0x000fe200078ec0ff */
[----:B------:R-:W-:Y:S01]  /*12300*/  FFMA R0, R133, R109, R0 ;  /* 0x0000006d85007223 */ /* 0x000fe20000000000 */
[C---:B------:R-:W-:Y:S01]  /*12310*/  SHF.L.U32 R137, R141.reuse, 0x10, RZ ;  /* 0x000000108d897819 */ /* 0x040fe200000006ff */
[----:B------:R-:W-:Y:S01]  /*12320*/  FMUL R6, R130, R52 ;  /* 0x0000003482067220 */ /* 0x000fe20000400000 */
[----:B------:R-:W-:Y:S01]  /*12330*/  LOP3.LUT R138, R141, 0xffff0000, RZ, 0xc0, !PT ;  /* 0xffff00008d8a7812 */ /* 0x000fe200078ec0ff */
[----:B------:R2:W-:Y:S01]  /*12340*/  @!P1 STS.128 [R196+0x6020], R36 ;  /* 0x00602024c4009388 */ /* 0x0005e20000000c00 */
[C---:B------:R-:W-:Y:S01]  /*12350*/  FFMA R3, R133.reuse, R110, R3 ;  /* 0x0000006e85037223 */ /* 0x040fe20000000003 */
[C---:B------:R-:W-:Y:S01]  /*12360*/  SHF.L.U32 R139, R142.reuse, 0x10, RZ ;  /* 0x000000108e8b7819 */ /* 0x040fe200000006ff */
[C---:B------:R-:W-:Y:S01]  /*12370*/  FFMA R4, R133.reuse, R111, R4 ;  /* 0x0000006f85047223 */ /* 0x040fe20000000004 */
[C---:B------:R-:W-:Y:S01]  /*12380*/  FFMA R5, R133.reuse, R112, R5 ;  /* 0x0000007085057223 */ /* 0x040fe20000000005 */
[----:B------:R-:W-:Y:S01]  /*12390*/  LOP3.LUT R140, R142, 0xffff0000, RZ, 0xc0, !PT ;  /* 0xffff00008e8c7812 */ /* 0x000fe200078ec0ff */
[----:B------:R-:W-:Y:S01]  /*123a0*/  FFMA R6, R133, R113, R6 ;  /* 0x0000007185067223 */ /* 0x000fe20000000006 */
[----:B-1----:R-:W-:Y:S01]  /*123b0*/  F2FP.BF16.F32.PACK_AB R32, R3, R0 ;  /* 0x000000000320723e */ /* 0x002fe200000010ff */
[C---:B------:R-:W-:Y:S01]  /*123c0*/  FMUL R7, R130.reuse, R53 ;  /* 0x0000003582077220 */ /* 0x040fe20000400000 */
[----:B------:R-:W-:Y:S01]  /*123d0*/  F2FP.BF16.F32.PACK_AB R33, R5, R4 ;  /* 0x000000040521723e */ /* 0x000fe200000010ff */
[C---:B------:R-:W-:Y:S01]  /*123e0*/  FMUL R8, R130.reuse, R54 ;  /* 0x0000003682087220 */ /* 0x040fe20000400000 */
[C---:B------:R-:W-:Y:S01]  /*123f0*/  FMUL R9, R130.reuse, R55 ;  /* 0x0000003782097220 */ /* 0x040fe20000400000 */
[----:B------:R-:W-:Y:S01]  /*12400*/  FFMA R7, R133, R114, R7 ;  /* 0x0000007285077223 */ /* 0x000fe20000000007 */
[C---:B------:R-:W-:Y:S01]  /*12410*/  FMUL R10, R130.reuse, R56 ;  /* 0x00000038820a7220 */ /* 0x040fe20000400000 */
[----:B------:R-:W-:Y:S01]  /*12420*/  SHF.L.U32 R141, R143, 0x10, RZ ;  /* 0x000000108f8d7819 */ /* 0x000fe200000006ff */
[C---:B------:R-:W-:Y:S01]  /*12430*/  FFMA R8, R133.reuse, R115, R8 ;  /* 0x0000007385087223 */ /* 0x040fe20000000008 */
[----:B------:R-:W-:Y:S01]  /*12440*/  FFMA R9, R133, R116, R9 ;  /* 0x0000007485097223 */ /* 0x000fe20000000009 */
[----:B------:R-:W-:Y:S01]  /*12450*/  F2FP.BF16.F32.PACK_AB R34, R7, R6 ;  /* 0x000000060722723e */ /* 0x000fe200000010ff */
[----:B------:R-:W-:Y:S01]  /*12460*/  FFMA R10, R133, R117, R10 ;  /* 0x00000075850a7223 */ /* 0x000fe2000000000a */
[C---:B------:R-:W-:Y:S01]  /*12470*/  FMUL R11, R130.reuse, R57 ;  /* 0x00000039820b7220 */ /* 0x040fe20000400000 */
[----:B------:R-:W-:Y:S01]  /*12480*/  LOP3.LUT R142, R143, 0xffff0000, RZ, 0xc0, !PT ;  /* 0xffff00008f8e7812 */ /* 0x000fe200078ec0ff */
[C---:B------:R-:W-:Y:S01]  /*12490*/  FMUL R12, R130.reuse, R58 ;  /* 0x0000003a820c7220 */ /* 0x040fe20000400000 */
[----:B------:R-:W-:Y:S01]  /*124a0*/  F2FP.BF16.F32.PACK_AB R35, R9, R8 ;  /* 0x000000080923723e */ /* 0x000fe200000010ff */
[----:B------:R-:W-:Y:S01]  /*124b0*/  FFMA R11, R133, R118, R11 ;  /* 0x00000076850b7223 */ /* 0x000fe2000000000b */
[C---:B------:R-:W-:Y:S01]  /*124c0*/  FMUL R13, R130.reuse, R59 ;  /* 0x0000003b820d7220 */ /* 0x040fe20000400000 */
[C---:B------:R-:W-:Y:S01]  /*124d0*/  FMUL R14, R130.reuse, R60 ;  /* 0x0000003c820e7220 */ /* 0x040fe20000400000 */
[----:B------:R-:W-:Y:S01]  /*124e0*/  FMUL R15, R130, R61 ;  /* 0x0000003d820f7220 */ /* 0x000fe20000400000 */
[----:B------:R2:W-:Y:S01]  /*124f0*/  @!P1 STS.128 [R195+0x6010], R32 ;  /* 0x00601020c3009388 */ /* 0x0005e20000000c00 */
[----:B------:R-:W-:Y:S01]  /*12500*/  F2FP.BF16.F32.PACK_AB R4, R11, R10 ;  /* 0x0000000a0b04723e */ /* 0x000fe200000010ff */
[C---:B------:R-:W-:Y:S01]  /*12510*/  FFMA R12, R133.reuse, R119, R12 ;  /* 0x00000077850c7223 */ /* 0x040fe2000000000c */
[C---:B------:R-:W-:Y:S01]  /*12520*/  SHF.L.U32 R25, R144.reuse, 0x10, RZ ;  /* 0x0000001090197819 */ /* 0x040fe200000006ff */
[C---:B------:R-:W-:Y:S01]  /*12530*/  FFMA R13, R133.reuse, R120, R13 ;  /* 0x00000078850d7223 */ /* 0x040fe2000000000d */
[C---:B------:R-:W-:Y:S01]  /*12540*/  FFMA R14, R133.reuse, R121, R14 ;  /* 0x00000079850e7223 */ /* 0x040fe2000000000e */
[----:B------:R-:W-:Y:S01]  /*12550*/  LOP3.LUT R24, R144, 0xffff0000, RZ, 0xc0, !PT ;  /* 0xffff000090187812 */ /* 0x000fe200078ec0ff */
[C---:B------:R-:W-:Y:S01]  /*12560*/  FFMA R15, R133.reuse, R122, R15 ;  /* 0x0000007a850f7223 */ /* 0x040fe2000000000f */
[C---:B------:R-:W-:Y:S01]  /*12570*/  FFMA R16, R133.reuse, R123, R16 ;  /* 0x0000007b85107223 */ /* 0x040fe20000000010 */
[C---:B------:R-:W-:Y:S01]  /*12580*/  FMUL R20, R130.reuse, R66 ;  /* 0x0000004282147220 */ /* 0x040fe20000400000 */
        /* <DEDUP_REMOVED lines=8> */
[----:B------:R-:W-:Y:S01]  /*12610*/  FFMA R21, R133, R128, R21 ;  /* 0x0000008085157223 */ /* 0x000fe20000000015 */
[C---:B------:R-:W-:Y:S01]  /*12620*/  FMUL R57, R130.reuse, R71 ;  /* 0x0000004782397220 */ /* 0x040fe20000400000 */
[----:B------:R-:W-:Y:S01]  /*12630*/  F2FP.BF16.F32.PACK_AB R5, R13, R12 ;  /* 0x0000000c0d05723e */ /* 0x000fe200000010ff */
[----:B------:R-:W-:Y:S01]  /*12640*/  FFMA R22, R133, R129, R22 ;  /* 0x0000008185167223 */ /* 0x000fe20000000016 */
[----:B------:R-:W-:Y:S01]  /*12650*/  F2FP.BF16.F32.PACK_AB R6, R15, R14 ;  /* 0x0000000e0f06723e */ /* 0x000fe200000010ff */
[C---:B------:R-:W-:Y:S01]  /*12660*/  FMUL R58, R130.reuse, R72 ;  /* 0x00000048823a7220 */ /* 0x040fe20000400000 */
[----:B------:R-:W-:Y:S01]  /*12670*/  F2FP.BF16.F32.PACK_AB R7, R17, R16 ;  /* 0x000000101107723e */ /* 0x000fe200000010ff */
[C---:B------:R-:W-:Y:S01]  /*12680*/  FFMA R23, R133.reuse, R132, R23 ;  /* 0x0000008485177223 */ /* 0x040fe20000000017 */
[C---:B------:R-:W-:Y:S01]  /*12690*/  FMUL R59, R130.reuse, R73 ;  /* 0x00000049823b7220 */ /* 0x040fe20000400000 */
[----:B------:R-:W-:Y:S01]  /*126a0*/  FFMA R56, R133, R131, R56 ;  /* 0x0000008385387223 */ /* 0x000fe20000000038 */
[C---:B------:R-:W-:Y:S01]  /*126b0*/  FMUL R60, R130.reuse, R74 ;  /* 0x0000004a823c7220 */ /* 0x040fe20000400000 */
[----:B------:R2:W-:Y:S01]  /*126c0*/  @!P1 STS.128 [R188+0x7000], R4 ;  /* 0x00700004bc009388 */ /* 0x0005e20000000c00 */
[----:B------:R-:W-:Y:S01]  /*126d0*/  F2FP.BF16.F32.PACK_AB R8, R19, R18 ;  /* 0x000000121308723e */ /* 0x000fe200000010ff */
[C---:B------:R-:W-:Y:S01]  /*126e0*/  FFMA R57, R133.reuse, R134, R57 ;  /* 0x0000008685397223 */ /* 0x040fe20000000039 */
[C---:B------:R-:W-:Y:S01]  /*126f0*/  FMUL R61, R130.reuse, R75 ;  /* 0x0000004b823d7220 */ /* 0x040fe20000400000 */
[C---:B------:R-:W-:Y:S01]  /*12700*/  FFMA R58, R133.reuse, R135, R58 ;  /* 0x00000087853a7223 */ /* 0x040fe2000000003a */
[C---:B------:R-:W-:Y:S01]  /*12710*/  FFMA R59, R133.reuse, R136, R59 ;  /* 0x00000088853b7223 */ /* 0x040fe2000000003b */
[C---:B------:R-:W-:Y:S01]  /*12720*/  FFMA R60, R133.reuse, R137, R60 ;  /* 0x00000089853c7223 */ /* 0x040fe2000000003c */
[----:B------:R-:W-:Y:S01]  /*12730*/  FFMA R61, R133, R138, R61 ;  /* 0x0000008a853d7223 */ /* 0x000fe2000000003d */
[----:B------:R-:W-:Y:S01]  /*12740*/  F2FP.BF16.F32.PACK_AB R9, R21, R20 ;  /* 0x000000141509723e */ /* 0x000fe200000010ff */
[----:B------:R-:W-:Y:S01]  /*12750*/  FFMA R62, R133, R139, R62 ;  /* 0x0000008b853e7223 */ /* 0x000fe2000000003e */
[----:B------:R-:W-:Y:S01]  /*12760*/  F2FP.BF16.F32.PACK_AB R10, R23, R22 ;  /* 0x00000016170a723e */ /* 0x000fe200000010ff */
[C---:B------:R-:W-:Y:S01]  /*12770*/  FMUL R66, R130.reuse, R80 ;  /* 0x0000005082427220 */ /* 0x040fe20000400000 */
[----:B------:R-:W-:Y:S01]  /*12780*/  F2FP.BF16.F32.PACK_AB R11, R57, R56 ;  /* 0x00000038390b723e */ /* 0x000fe200000010ff */
[----:B------:R-:W-:Y:S01]  /*12790*/  FFMA R63, R133, R140, R63 ;  /* 0x0000008c853f7223 */ /* 0x000fe2000000003f */
[C---:B------:R-:W-:Y:S01]  /*127a0*/  FMUL R67, R130.reuse, R81 ;  /* 0x0000005182437220 */ /* 0x040fe20000400000 */
[----:B------:R-:W-:Y:S01]  /*127b0*/  SHF.L.U32 R27, R145, 0x10, RZ ;  /* 0x00000010911b7819 */ /* 0x000fe200000006ff */
[----:B------:R-:W-:Y:S01]  /*127c0*/  FFMA R64, R133, R141, R64 ;  /* 0x0000008d85407223 */ /* 0x000fe20000000040 */
[----:B------:R2:W-:Y:S01]  /*127d0*/  @!P1 STS.128 [R198+0x7010], R8 ;  /* 0x00701008c6009388 */ /* 0x0005e20000000c00 */
[C---:B------:R-:W-:Y:S01]  /*127e0*/  FMUL R68, R130.reuse, R82 ;  /* 0x0000005282447220 */ /* 0x040fe20000400000 */
[----:B------:R-:W-:Y:S01]  /*127f0*/  LOP3.LUT R26, R145, 0xffff0000, RZ, 0xc0, !PT ;  /* 0xffff0000911a7812 */ /* 0x000fe200078ec0ff */
[C---:B------:R-:W-:Y:S01]  /*12800*/  FFMA R65, R133.reuse, R142, R65 ;  /* 0x0000008e85417223 */ /* 0x040fe20000000041 */
[----:B------:R-:W-:Y:S01]  /*12810*/  FMUL R69, R130, R83 ;  /* 0x0000005382457220 */ /* 0x000fe20000400000 */
[----:B------:R-:W-:Y:S01]  /*12820*/  SHF.L.U32 R29, R146, 0x10, RZ ;  /* 0x00000010921d7819 */ /* 0x000fe200000006ff */
[C---:B------:R-:W-:Y:S01]  /*12830*/  FFMA R66, R133.reuse, R25, R66 ;  /* 0x0000001985427223 */ /* 0x040fe20000000042 */
[----:B------:R-:W-:Y:S01]  /*12840*/  FMUL R70, R130, R84 ;  /* 0x0000005482467220 */ /* 0x000fe20000400000 */
[----:B------:R-:W-:Y:S01]  /*12850*/  LOP3.LUT R28, R146, 0xffff0000, RZ, 0xc0, !PT ;  /* 0xffff0000921c7812 */ /* 0x000fe200078ec0ff */
[----:B------:R-:W-:Y:S01]  /*12860*/  FFMA R67, R133, R24, R67 ;  /* 0x0000001885437223 */ /* 0x000fe20000000043 */
[C---:B------:R-:W-:Y:S01]  /*12870*/  FMUL R71, R130.reuse, R85 ;  /* 0x0000005582477220 */ /* 0x040fe20000400000 */
[----:B------:R-:W-:Y:S01]  /*12880*/  SHF.L.U32 R31, R147, 0x10, RZ ;  /* 0x00000010931f7819 */ /* 0x000fe200000006ff */
[----:B------:R-:W-:Y:S01]  /*12890*/  FFMA R68, R133, R27, R68 ;  /* 0x0000001b85447223 */ /* 0x000fe20000000044 */
[C---:B------:R-:W-:Y:S01]  /*128a0*/  FMUL R72, R130.reuse, R86 ;  /* 0x0000005682487220 */ /* 0x040fe20000400000 */
[----:B------:R-:W-:Y:S01]  /*128b0*/  LOP3.LUT R30, R147, 0xffff0000, RZ, 0xc0, !PT ;  /* 0xffff0000931e7812 */ /* 0x000fe200078ec0ff */
[----:B------:R-:W-:Y:S01]  /*128c0*/  FFMA R69, R133, R26, R69 ;  /* 0x0000001a85457223 */ /* 0x000fe20000000045 */
        /* <DEDUP_REMOVED lines=13> */
[----:B------:R-:W-:Y:S02]  /*129a0*/  F2FP.BF16.F32.PACK_AB R19, R73, R72 ;  /* 0x000000484913723e */ /* 0x000fe400000010ff */
[----:B------:R-:W-:Y:S03]  /*129b0*/  ISETP.NE.AND P0, PT, R189, RZ, PT ;  /* 0x000000ffbd00720c */ /* 0x000fe60003f05270 */
[----:B------:R2:W-:Y:S01]  /*129c0*/  @!P1 STS.128 [R195+0x7010], R16 ;  /* 0x00701010c3009388 */ /* 0x0005e20000000c00 */
[----:B------:R-:W-:Y:S01]  /*129d0*/  @!PT LDS RZ, [RZ] ;  /* 0x00000000fffff984 */ /* 0x000fe20000000800 */
[----:B------:R-:W-:Y:S01]  /*129e0*/  @!PT LDS RZ, [RZ] ;  /* 0x00000000fffff984 */ /* 0x000fe20000000800 */
[----:B------:R-:W-:Y:S01]  /*129f0*/  @!PT LDS RZ, [RZ] ;  /* 0x00000000fffff984 */ /* 0x000fe20000000800 */
[----:B------:R-:W-:Y:S01]  /*12a00*/  @!PT LDS RZ, [RZ] ;  /* 0x00000000fffff984 */ /* 0x000fe20000000800 */
[----:B------:R1:W-:Y:S07]  /*12a10*/  MEMBAR.ALL.CTA ;  /* 0x0000000000007992 */ /* 0x0003ee0000008000 */
[----:B-1----:R-:W1:Y:S01]  /*12a20*/  FENCE.VIEW.ASYNC.S ;  /* 0x00000000000073c6 */ /* 0x002e620000000000 */
[----:B------:R-:W-:Y:S05]  /*12a30*/  WARPSYNC.ALL ;  /* 0x0000000000007948 */ /* 0x000fea0003800000 */
[----:B------:R-:W-:Y:S01]  /*12a40*/  BSSY.RECONVERGENT B0, `(.L_x_187) ;  /* 0x0000011000007945 */ /* 0x000fe20003800200 */
        /* <DEDUP_REMOVED lines=16> */
.L_x_188:
[----:B------:R-:W-:Y:S05]  /*12b50*/  BSYNC.RECONVERGENT B0 ;  /* 0x0000000000007941 */ /* 0x000fea0003800200 */
.L_x_187:
[----:B------:R-:W-:Y:S01]  /*12b60*/  BAR.SYNC.DEFER_BLOCKING 0x1, 0x80 ;  /* 0x0042000000007b1d */ /* 0x000fe20000010000 */
[----:B------:R-:W-:Y:S09]  /*12b70*/  UISETP.NE.AND UP0, UPT, UR53, -0x8, UPT ;  /* 0xfffffff83500788c */ /* 0x000ff2000bf05270 */
[----:B------:R-:W-:Y:S05]  /*12b80*/  BRA.U !UP0, `(.L_x_189) ;  /* 0x0000000108247547 */ /* 0x000fea000b800000 */
[----:B------:R-:W-:Y:S01]  /*12b90*/  ISETP.NE.AND P0, PT, R194, RZ, PT ;  /* 0x000000ffc200720c */ /* 0x000fe20003f05270 */
[----:B------:R-:W-:Y:S01]  /*12ba0*/  IMAD.U32 R0, RZ, RZ, UR47 ;  /* 0x0000002fff007e24 */ /* 0x000fe2000f8e00ff */
[----:B------:R-:W-:Y:S04]  /*12bb0*/  UIADD3 UR4, UPT, UPT, UR47, 0x1, URZ ;  /* 0x000000012f047890 */ /* 0x000fe8000fffe0ff */
[----:B------:R-:W-:Y:S04]  /*12bc0*/  UISETP.NE.AND UP0, UPT, UR4, 0x4, UPT ;  /* 0x000000040400788c */ /* 0x000fe8000bf05270 */
[----:B------:R-:W-:Y:S03]  /*12bd0*/  USEL UR47, UR4, URZ, UP0 ;  /* 0x000000ff042f7287 */ /* 0x000fe60008000000 */
[----:B------:R-:W-:Y:S05]  /*12be0*/  @P0 LEA R0, R0, UR44, 0x3 ;  /* 0x0000002c00000c11 */ /* 0x000fea000f8e18ff */
[----:B------:R-:W-:Y:S05]  /*12bf0*/  @P0 VIADD R3, R0, 0x50 ;  /* 0x0000005000030836 */ /* 0x000fea0000000000 */
[----:B------:R-:W-:Y:S04]  /*12c00*/  @P0 PRMT R3, R200, 0x654, R3 ;  /* 0x00000654c8030816 */ /* 0x000fe80000000003 */
[----:B------:R1:W-:Y:S03]  /*12c10*/  @P0 SYNCS.ARRIVE.TRANS64.RED.A1T0 RZ, [R3+URZ], RZ ;  /* 0x000000ff03ff09a7 */ /* 0x0003e600081004ff */
.L_x_189:
[----:B------:R-:W-:Y:S01]  /*12c20*/  R2UR UR6, R193 ;  /* 0x00000000c10672ca */ /* 0x000fe200000e0000 */
[----:B------:R-:W-:Y:S01]  /*12c30*/  UIADD3 UR53, UPT, UPT, UR53, 0x8, URZ ;  /* 0x0000000835357890 */ /* 0x000fe2000fffe0ff */
[----:B------:R-:W-:Y:S01]  /*12c40*/  R2UR UR5, R178 ;  /* 0x00000000b20572ca */ /* 0x000fe200000e0000 */
[----:B------:R-:W-:Y:S01]  /*12c50*/  ULOP3.LUT UR43, UR43, 0x1, URZ, 0x3c, !UPT ;  /* 0x000000012b2b7892 */ /* 0x000fe2000f8e3cff */
[----:B------:R-:W-:Y:S02]  /*12c60*/  R2UR UR4, R179 ;  /* 0x00000000b30472ca */ /* 0x000fe400000e0000 */
[----:B------:R-:W-:Y:S02]  /*12c70*/  R2UR UR36, R192 ;  /* 0x00000000c02472ca */ /* 0x000fe400000e0000 */
[C---:B------:R-:W-:Y:S04]  /*12c80*/  ISETP.NE.AND P0, PT, R183.reuse, 0x2, PT ;  /* 0x00000002b700780c */ /* 0x040fe80003f05270 */
[----:B-1----:R-:W-:Y:S01]  /*12c90*/  SEL R3, RZ, 0x1, P0 ;  /* 0x00000001ff037807 */ /* 0x002fe20000000000 */
[----:B------:R-:W-:Y:S01]  /*12ca0*/  UISETP.NE.AND UP0, UPT, UR6, URZ, UPT ;  /* 0x000000ff0600728c */ /* 0x000fe2000bf05270 */
[----:B------:R-:W-:Y:S01]  /*12cb0*/  SEL R183, R183, RZ, P0 ;  /* 0x000000ffb7b77207 */ /* 0x000fe20000000000 */
[----:B------:R-:W-:Y:S01]  /*12cc0*/  UIADD3 UR27, UPT, UPT, UR37, UR5, URZ ;  /* 0x00000005251b7290 */ /* 0x000fe2000fffe0ff */
[----:B------:R-:W-:Y:S01]  /*12cd0*/  LOP3.LUT R186, R186, R3, RZ, 0x3c, !PT ;  /* 0x00000003baba7212 */ /* 0x000fe200078e3cff */
[----:B------:R-:W-:Y:S05]  /*12ce0*/  UIADD3 UR12, UPT, UPT, UR38, UR4, URZ ;  /* 0x00000004260c7290 */ /* 0x000fea000fffe0ff */
[----:B------:R-:W-:Y:S07]  /*12cf0*/  BRA.U UP0, `(.L_x_190) ;  /* 0xffffff3d00007547 */ /* 0x000fee000b83ffff */
[----:B------:R-:W-:Y:S01]  /*12d00*/  R2UR UR4, R180 ;  /* 0x00000000b40472ca */ /* 0x000fe200000e0000 */
[----:B------:R-:W-:-:S12]  /*12d10*/  SYNCS.ARRIVE.TRANS64.A1T0 RZ, [UR44+0xd0], RZ ;  /* 0x0000d0ffffff79a7 */ /* 0x000fd8000810002c */
[----:B------:R-:W-:-:S09]  /*12d20*/  UISETP.NE.AND UP0, UPT, UR4, URZ, UPT ;  /* 0x000000ff0400728c */ /* 0x000fd2000bf05270 */
[----:B------:R-:W-:Y:S05]  /*12d30*/  BRA.U !UP0, `(.L_x_191) ;  /* 0x0000000108487547 */ /* 0x000fea000b800000 */
[----:B------:R-:W1:Y:S02]  /*12d40*/  LDCU.64 UR4, c[0x0][0xc90] ;  /* 0x00019200ff0477ac */ /* 0x000e640008000a00 */
[----:B-1----:R-:W-:-:S04]  /*12d50*/  UISETP.NE.U32.AND UP0, UPT, UR4, URZ, UPT ;  /* 0x000000ff0400728c */ /* 0x002fc8000bf05070 */
[----:B------:R-:W-:-:S09]  /*12d60*/  UISETP.NE.AND.EX UP0, UPT, UR5, URZ, UPT, UP0 ;  /* 0x000000ff0500728c */ /* 0x000fd2000bf05300 */
[----:B------:R-:W-:Y:S05]  /*12d70*/  BRA.U UP0, `(.L_x_192) ;  /* 0x00000001000c7547 */ /* 0x000fea000b800000 */
[----:B------:R-:W-:-:S13]  /*12d80*/  FSETP.NEU.AND P0, PT, R133, RZ, PT ;  /* 0x000000ff8500720b */ /* 0x000fda0003f0d000 */
[----:B------:R-:W-:Y:S05]  /*12d90*/  @!P0 EXIT ;  /* 0x000000000000894d */ /* 0x000fea0003800000 */
[----:B------:R-:W-:Y:S05]  /*12da0*/  BRA `(.L_x_191) ;  /* 0x00000000002c7947 */ /* 0x000fea0003800000 */
.L_x_192:
[----:B------:R-:W-:Y:S01]  /*12db0*/  ISETP.NE.AND P0, PT, R182, RZ, PT ;  /* 0x000000ffb600720c */ /* 0x000fe20003f05270 */
[----:B------:R-:W-:-:S12]  /*12dc0*/  BSSY.RECONVERGENT B0, `(.L_x_191) ;  /* 0x0000009000007945 */ /* 0x000fd80003800200 */
[----:B------:R-:W-:Y:S05]  /*12dd0*/  @P0 BRA `(.L_x_193) ;  /* 0x0000000000140947 */ /* 0x000fea0003800000 */
[----:B------:R-:W1:Y:S02]  /*12de0*/  LDCU.64 UR4, c[0x0][0xc88] ;  /* 0x00019100ff0477ac */ /* 0x000e640008000a00 */
[----:B-1----:R-:W-:-:S04]  /*12df0*/  ISETP.NE.U32.AND P0, PT, RZ, UR4, PT ;  /* 0x00000004ff007c0c */ /* 0x002fc8000bf05070 */
[----:B------:R-:W-:-:S13]  /*12e00*/  ISETP.NE.AND.EX P0, PT, RZ, UR5, PT, P0 ;  /* 0x00000005ff007c0c */ /* 0x000fda000bf05300 */
[----:B------:R-:W-:Y:S05]  /*12e10*/  @!P0 EXIT ;  /* 0x000000000000894d */ /* 0x000fea0003800000 */
[----:B------:R-:W-:Y:S05]  /*12e20*/  BRA `(.L_x_194) ;  /* 0x0000000000087947 */ /* 0x000fea0003800000 */
.L_x_193:
[----:B------:R-:W-:-:S13]  /*12e30*/  FSETP.NEU.AND P0, PT, R133, RZ, PT ;  /* 0x000000ff8500720b */ /* 0x000fda0003f0d000 */
[----:B------:R-:W-:Y:S05]  /*12e40*/  @!P0 EXIT ;  /* 0x000000000000894d */ /* 0x000fea0003800000 */
.L_x_194:
[----:B------:R-:W-:Y:S05]  /*12e50*/  BSYNC.RECONVERGENT B0 ;  /* 0x0000000000007941 */ /* 0x000fea0003800200 */
.L_x_191:
[----:B------:R-:W1:Y:S01]  /*12e60*/  S2UR UR5, SR_CgaCtaId ;  /* 0x00000000000579c3 */ /* 0x000e620000008800 */
[----:B------:R-:W-:Y:S01]  /*12e70*/  ULEA UR4, UR47, UR44, 0x3 ;  /* 0x0000002c2f047291 */ /* 0x000fe2000f8e18ff */
[----:B------:R-:W-:-:S04]  /*12e80*/  DEPBAR.LE SB0, 0x0 ;  /* 0x000080000000791a */ /* 0x000fc80000000000 */
[----:B------:R-:W-:-:S04]  /*12e90*/  UIADD3 UR4, UPT, UPT, UR4, 0x50, URZ ;  /* 0x0000005004047890 */ /* 0x000fc8000fffe0ff */
[----:B-1----:R-:W-:-:S09]  /*12ea0*/  UPRMT UR4, UR5, 0x654, UR4 ;  /* 0x0000065405047896 */ /* 0x002fd20008000004 */
[----:B------:R-:W-:Y:S01]  /*12eb0*/  SYNCS.ARRIVE.TRANS64.RED.A1T0 RZ, [UR4], RZ ;  /* 0x000000ffffff79a7 */ /* 0x000fe20008100404 */
[----:B------:R-:W-:Y:S05]  /*12ec0*/  EXIT ;  /* 0x000000000000794d */ /* 0x000fea0003800000 */
.L_x_24:
[----:B-1----:R1:W3:Y:S02]  /*12ed0*/  SYNCS.PHASECHK.TRANS64.TRYWAIT P0, [R0+URZ+0xc0], R3 ;  /* 0x0000c003000075a7 */ /* 0x0022e400080011ff */
[----:B---3--:R-:W-:Y:S05]  /*12ee0*/  @!P0 NANOSLEEP.SYNCS 0x989680 ;  /* 0x009896800000895d */ /* 0x008fea0003900000 */
[----:B------:R-:W3:Y:S02]  /*12ef0*/  @!P0 SYNCS.PHASECHK.TRANS64 P0, [R0+URZ+0xc0], R3 ;  /* 0x0000c003000085a7 */ /* 0x000ee400080010ff */
[----:B---3--:R-:W-:Y:S05]  /*12f00*/  @!P0 BRA `(.L_x_24) ;  /* 0xfffffffc00f08947 */ /* 0x008fea000383ffff */
[----:B------:R-:W-:Y:S05]  /*12f10*/  BRA `(.L_x_195) ;  /* 0xfffffee800987947 */ /* 0x000fea000383ffff */
.L_x_27:
[----:B-1----:R-:W-:-:S07]  /*12f20*/  MOV R0, UR33 ;  /* 0x0000002100007c02 */ /* 0x002fce0008000f00 */
.L_x_196:
[----:B-1----:R1:W3:Y:S02]  /*12f30*/  SYNCS.PHASECHK.TRANS64.TRYWAIT P0, [R0+URZ+0x18], R3 ;  /* 0x00001803000075a7 */ /* 0x0022e400080011ff */
[----:B---3--:R-:W-:Y:S05]  /*12f40*/  @!P0 NANOSLEEP.SYNCS 0x989680 ;  /* 0x009896800000895d */ /* 0x008fea0003900000 */
[----:B------:R-:W3:Y:S02]  /*12f50*/  @!P0 SYNCS.PHASECHK.TRANS64 P0, [R0+URZ+0x18], R3 ;  /* 0x00001803000085a7 */ /* 0x000ee400080010ff */
[----:B---3--:R-:W-:Y:S05]  /*12f60*/  @!P0 BRA `(.L_x_196) ;  /* 0xfffffffc00f08947 */ /* 0x008fea000383ffff */
[----:B------:R-:W-:Y:S05]  /*12f70*/  BRA `(.L_x_26) ;  /* 0xfffffee800dc7947 */ /* 0x000fea000383ffff */
.L_x_36:
[----:B-1----:R-:W-:-:S07]  /*12f80*/  MOV R0, UR33 ;  /* 0x0000002100007c02 */ /* 0x002fce0008000f00 */
.L_x_197:
[----:B-1----:R1:W2:Y:S02]  /*12f90*/  SYNCS.PHASECHK.TRANS64.TRYWAIT P0, [R0+URZ+0x18], R3 ;  /* 0x00001803000075a7 */ /* 0x0022a400080011ff */
[----:B--2---:R-:W-:Y:S05]  /*12fa0*/  @!P0 NANOSLEEP.SYNCS 0x989680 ;  /* 0x009896800000895d */ /* 0x004fea0003900000 */
[----:B------:R-:W2:Y:S02]  /*12fb0*/  @!P0 SYNCS.PHASECHK.TRANS64 P0, [R0+URZ+0x18], R3 ;  /* 0x00001803000085a7 */ /* 0x000ea400080010ff */
[----:B--2---:R-:W-:Y:S05]  /*12fc0*/  @!P0 BRA `(.L_x_197) ;  /* 0xfffffffc00f08947 */ /* 0x004fea000383ffff */
[----:B------:R-:W-:Y:S05]  /*12fd0*/  BRA `(.L_x_35) ;  /* 0xfffffeec00f47947 */ /* 0x000fea000383ffff */
.L_x_43:
[----:B-1----:R1:W4:Y:S02]  /*12fe0*/  SYNCS.PHASECHK.TRANS64.TRYWAIT P0, [R3+URZ+0x80], R0 ;  /* 0x00008000030075a7 */ /* 0x00232400080011ff */
[----:B----4-:R-:W-:Y:S05]  /*12ff0*/  @!P0 NANOSLEEP.SYNCS 0x989680 ;  /* 0x009896800000895d */ /* 0x010fea0003900000 */
[----:B------:R-:W4:Y:S02]  /*13000*/  @!P0 SYNCS.PHASECHK.TRANS64 P0, [R3+URZ+0x80], R0 ;  /* 0x00008000030085a7 */ /* 0x000f2400080010ff */
[----:B----4-:R-:W-:Y:S05]  /*13010*/  @!P0 BRA `(.L_x_43) ;  /* 0xfffffffc00f08947 */ /* 0x010fea000383ffff */
[----:B------:R-:W-:Y:S05]  /*13020*/  BRA `(.L_x_198) ;  /* 0xfffffef000e87947 */ /* 0x000fea000383ffff */
.L_x_47:
[----:B-1----:R-:W-:-:S07]  /*13030*/  MOV R0, UR4 ;  /* 0x0000000400007c02 */ /* 0x002fce0008000f00 */
.L_x_199:
[----:B-1----:R1:W2:Y:S02]  /*13040*/  SYNCS.PHASECHK.TRANS64.TRYWAIT P0, [R0+URZ], R3 ;  /* 0x00000003000075a7 */ /* 0x0022a400080011ff */
[----:B--2---:R-:W-:Y:S05]  /*13050*/  @!P0 NANOSLEEP.SYNCS 0x989680 ;  /* 0x009896800000895d */ /* 0x004fea0003900000 */
[----:B------:R-:W2:Y:S02]  /*13060*/  @!P0 SYNCS.PHASECHK.TRANS64 P0, [R0+URZ], R3 ;  /* 0x00000003000085a7 */ /* 0x000ea400080010ff */
[----:B--2---:R-:W-:Y:S05]  /*13070*/  @!P0 BRA `(.L_x_199) ;  /* 0xfffffffc00f08947 */ /* 0x004fea000383ffff */
[----:B------:R-:W-:Y:S05]  /*13080*/  BRA `(.L_x_200) ;  /* 0xfffffef800947947 */ /* 0x000fea000383ffff */
.L_x_48:
[----:B------:R-:W-:-:S07]  /*13090*/  MOV R0, UR5 ;  /* 0x0000000500007c02 */ /* 0x000fce0008000f00 */
.L_x_201:
[----:B-1----:R1:W2:Y:S02]  /*130a0*/  SYNCS.PHASECHK.TRANS64.TRYWAIT P0, [R0+URZ], R3 ;  /* 0x00000003000075a7 */ /* 0x0022a400080011ff */
[----:B--2---:R-:W-:Y:S05]  /*130b0*/  @!P0 NANOSLEEP.SYNCS 0x989680 ;  /* 0x009896800000895d */ /* 0x004fea0003900000 */
[----:B------:R-:W2:Y:S02]  /*130c0*/  @!P0 SYNCS.PHASECHK.TRANS64 P0, [R0+URZ], R3 ;  /* 0x00000003000085a7 */ /* 0x000ea400080010ff */
[----:B--2---:R-:W-:Y:S05]  /*130d0*/  @!P0 BRA `(.L_x_201) ;  /* 0xfffffffc00f08947 */ /* 0x004fea000383ffff */
[----:B------:R-:W-:Y:S05]  /*130e0*/  BRA `(.L_x_202) ;  /* 0xfffffef800a07947 */ /* 0x000fea000383ffff */
.L_x_51:
[----:B--2---:R2:W3:Y:S02]  /*130f0*/  SYNCS.PHASECHK.TRANS64.TRYWAIT P0, [R2+URZ+0xb0], R5 ;  /* 0x0000b005020075a7 */ /* 0x0044e400080011ff */
[----:B---3--:R-:W-:Y:S05]  /*13100*/  @!P0 NANOSLEEP.SYNCS 0x989680 ;  /* 0x009896800000895d */ /* 0x008fea0003900000 */
[----:B------:R-:W3:Y:S02]  /*13110*/  @!P0 SYNCS.PHASECHK.TRANS64 P0, [R2+URZ+0xb0], R5 ;  /* 0x0000b005020085a7 */ /* 0x000ee400080010ff */
[----:B---3--:R-:W-:Y:S05]  /*13120*/  @!P0 BRA `(.L_x_51) ;  /* 0xfffffffc00f08947 */ /* 0x008fea000383ffff */
[----:B------:R-:W-:Y:S05]  /*13130*/  BRA `(.L_x_203) ;  /* 0xfffffefc00047947 */ /* 0x000fea000383ffff */
.L_x_52:
[----:B------:R-:W-:-:S07]  /*13140*/  MOV R2, UR4 ;  /* 0x0000000400027c02 */ /* 0x000fce0008000f00 */
.L_x_204:
[----:B--2---:R2:W3:Y:S02]  /*13150*/  SYNCS.PHASECHK.TRANS64.TRYWAIT P0, [R2+URZ+0x90], R5 ;  /* 0x00009005020075a7 */ /* 0x0044e400080011ff */
[----:B---3--:R-:W-:Y:S05]  /*13160*/  @!P0 NANOSLEEP.SYNCS 0x989680 ;  /* 0x009896800000895d */ /* 0x008fea0003900000 */
[----:B------:R-:W3:Y:S02]  /*13170*/  @!P0 SYNCS.PHASECHK.TRANS64 P0, [R2+URZ+0x90], R5 ;  /* 0x00009005020085a7 */ /* 0x000ee400080010ff */
[----:B---3--:R-:W-:Y:S05]  /*13180*/  @!P0 BRA `(.L_x_204) ;  /* 0xfffffffc00f08947 */ /* 0x008fea000383ffff */
[----:B------:R-:W-:Y:S05]  /*13190*/  BRA `(.L_x_205) ;  /* 0xfffffefc00147947 */ /* 0x000fea000383ffff */
.L_x_53:
[----:B--2---:R2:W3:Y:S02]  /*131a0*/  SYNCS.PHASECHK.TRANS64.TRYWAIT P1, [R2+URZ+0x80], R5 ;  /* 0x00008005020075a7 */ /* 0x0044e400080211ff */
[----:B---3--:R-:W-:Y:S05]  /*131b0*/  @!P1 NANOSLEEP.SYNCS 0x989680 ;  /* 0x009896800000995d */ /* 0x008fea0003900000 */
[----:B------:R-:W3:Y:S02]  /*131c0*/  @!P1 SYNCS.PHASECHK.TRANS64 P1, [R2+URZ+0x80], R5 ;  /* 0x00008005020095a7 */ /* 0x000ee400080210ff */
[----:B---3--:R-:W-:Y:S05]  /*131d0*/  @!P1 BRA `(.L_x_53) ;  /* 0xfffffffc00f09947 */ /* 0x008fea000383ffff */
[----:B------:R-:W-:Y:S05]  /*131e0*/  BRA `(.L_x_206) ;  /* 0xfffffefc00447947 */ /* 0x000fea000383ffff */
.L_x_56:
[----:B------:R-:W-:-:S07]  /*131f0*/  MOV R0, UR4 ;  /* 0x0000000400007c02 */ /* 0x000fce0008000f00 */
.L_x_207:
[----:B--2---:R2:W3:Y:S02]  /*13200*/  SYNCS.PHASECHK.TRANS64.TRYWAIT P0, [R0+URZ+0x90], R3 ;  /* 0x00009003000075a7 */ /* 0x0044e400080011ff */
[----:B---3--:R-:W-:Y:S05]  /*13210*/  @!P0 NANOSLEEP.SYNCS 0x989680 ;  /* 0x009896800000895d */ /* 0x008fea0003900000 */
[----:B------:R-:W3:Y:S02]  /*13220*/  @!P0 SYNCS.PHASECHK.TRANS64 P0, [R0+URZ+0x90], R3 ;  /* 0x00009003000085a7 */ /* 0x000ee400080010ff */
[----:B---3--:R-:W-:Y:S05]  /*13230*/  @!P0 BRA `(.L_x_207) ;  /* 0xfffffffc00f08947 */ /* 0x008fea000383ffff */
[----:B------:R-:W-:Y:S05]  /*13240*/  BRA `(.L_x_55) ;  /* 0xfffffefc00987947 */ /* 0x000fea000383ffff */
.L_x_63:
[----:B--2---:R2:W3:Y:S02]  /*13250*/  SYNCS.PHASECHK.TRANS64.TRYWAIT P0, [R0+URZ+0x80], R5 ;  /* 0x00008005000075a7 */ /* 0x0044e400080011ff */
[----:B---3--:R-:W-:Y:S05]  /*13260*/  @!P0 NANOSLEEP.SYNCS 0x989680 ;  /* 0x009896800000895d */ /* 0x008fea0003900000 */
[----:B------:R-:W3:Y:S02]  /*13270*/  @!P0 SYNCS.PHASECHK.TRANS64 P0, [R0+URZ+0x80], R5 ;  /* 0x00008005000085a7 */ /* 0x000ee400080010ff */
[----:B---3--:R-:W-:Y:S05]  /*13280*/  @!P0 BRA `(.L_x_63) ;  /* 0xfffffffc00f08947 */ /* 0x008fea000383ffff */
[----:B------:R-:W-:Y:S05]  /*13290*/  BRA `(.L_x_208) ;  /* 0xffffff0400d47947 */ /* 0x000fea000383ffff */
.L_x_66:
[----:B------:R-:W-:-:S07]  /*132a0*/  MOV R0, UR5 ;  /* 0x0000000500007c02 */ /* 0x000fce0008000f00 */
.L_x_209:
[----:B--2---:R2:W3:Y:S02]  /*132b0*/  SYNCS.PHASECHK.TRANS64.TRYWAIT P0, [R0+URZ], R5 ;  /* 0x00000005000075a7 */ /* 0x0044e400080011ff */
[----:B---3--:R-:W-:Y:S05]  /*132c0*/  @!P0 NANOSLEEP.SYNCS 0x989680 ;  /* 0x009896800000895d */ /* 0x008fea0003900000 */
[----:B------:R-:W3:Y:S02]  /*132d0*/  @!P0 SYNCS.PHASECHK.TRANS64 P0, [R0+URZ], R5 ;  /* 0x00000005000085a7 */ /* 0x000ee400080010ff */
[----:B---3--:R-:W-:Y:S05]  /*132e0*/  @!P0 BRA `(.L_x_209) ;  /* 0xfffffffc00f08947 */ /* 0x008fea000383ffff */
[----:B------:R-:W-:Y:S05]  /*132f0*/  BRA `(.L_x_65) ;  /* 0xffffff08001c7947 */ /* 0x000fea000383ffff */
.L_x_69:
[----:B------:R-:W-:-:S07]  /*13300*/  MOV R0, UR50 ;  /* 0x0000003200007c02 */ /* 0x000fce0008000f00 */
.L_x_210:
[----:B-1----:R1:W2:Y:S02]  /*13310*/  SYNCS.PHASECHK.TRANS64.TRYWAIT P0, [R0+URZ+0xa8], R5 ;  /* 0x0000a805000075a7 */ /* 0x0022a400080011ff */
[----:B--2---:R-:W-:Y:S05]  /*13320*/  @!P0 NANOSLEEP.SYNCS 0x989680 ;  /* 0x009896800000895d */ /* 0x004fea0003900000 */
[----:B------:R-:W2:Y:S02]  /*13330*/  @!P0 SYNCS.PHASECHK.TRANS64 P0, [R0+URZ+0xa8], R5 ;  /* 0x0000a805000085a7 */ /* 0x000ea400080010ff */
[----:B--2---:R-:W-:Y:S05]  /*13340*/  @!P0 BRA `(.L_x_210) ;  /* 0xfffffffc00f08947 */ /* 0x004fea000383ffff */
[----:B------:R-:W-:Y:S05]  /*13350*/  BRA `(.L_x_211) ;  /* 0xffffff0800e87947 */ /* 0x000fea000383ffff */
.L_x_72:
[----:B------:R-:W-:Y:S07]  /*13360*/  MOV R0, UR7 ;  /* 0x0000000700007c02 */ /* 0x000fee0008000f00 */
.L_x_212:
[----:B--2---:R2:W3:Y:S02]  /*13370*/  SYNCS.PHASECHK.TRANS64.TRYWAIT P0, [R0+URZ], R5 ;  /* 0x00000005000075a7 */ /* 0x0044e400080011ff */
[----:B---3--:R-:W-:Y:S05]  /*13380*/  @!P0 NANOSLEEP.SYNCS 0x989680 ;  /* 0x009896800000895d */ /* 0x008fea0003900000 */
[----:B------:R-:W3:Y:S02]  /*13390*/  @!P0 SYNCS.PHASECHK.TRANS64 P0, [R0+URZ], R5 ;  /* 0x00000005000085a7 */ /* 0x000ee400080010ff */
[----:B---3--:R-:W-:Y:S05]  /*133a0*/  @!P0 BRA `(.L_x_212) ;  /* 0xfffffffc00f08947 */ /* 0x008fea000383ffff */
[----:B------:R-:W-:Y:S05]  /*133b0*/  BRA `(.L_x_71) ;  /* 0xffffff0c00707947 */ /* 0x000fea000383ffff */
.L_x_75:
[----:B------:R-:W-:-:S07]  /*133c0*/  MOV R0, UR50 ;  /* 0x0000003200007c02 */ /* 0x000fce0008000f00 */
.L_x_213:
[----:B--2---:R2:W3:Y:S02]  /*133d0*/  SYNCS.PHASECHK.TRANS64.TRYWAIT P0, [R0+URZ+0xd0], R3 ;  /* 0x0000d003000075a7 */ /* 0x0044e400080011ff */
[----:B---3--:R-:W-:Y:S05]  /*133e0*/  @!P0 NANOSLEEP.SYNCS 0x989680 ;  /* 0x009896800000895d */ /* 0x008fea0003900000 */
[----:B------:R-:W3:Y:S02]  /*133f0*/  @!P0 SYNCS.PHASECHK.TRANS64 P0, [R0+URZ+0xd0], R3 ;  /* 0x0000d003000085a7 */ /* 0x000ee400080010ff */
[----:B---3--:R-:W-:Y:S05]  /*13400*/  @!P0 BRA `(.L_x_213) ;  /* 0xfffffffc00f08947 */ /* 0x008fea000383ffff */
[----:B------:R-:W-:Y:S05]  /*13410*/  BRA `(.L_x_214) ;  /* 0xffffff1000e87947 */ /* 0x000fea000383ffff */
.L_x_80:
[----:B-1----:R1:W2:Y:S02]  /*13420*/  SYNCS.PHASECHK.TRANS64.TRYWAIT P0, [R8+URZ+0x80], R5 ;  /* 0x00008005080075a7 */ /* 0x0022a400080011ff */
[----:B--2---:R-:W-:Y:S05]  /*13430*/  @!P0 NANOSLEEP.SYNCS 0x989680 ;  /* 0x009896800000895d */ /* 0x004fea0003900000 */
[----:B------:R-:W2:Y:S02]  /*13440*/  @!P0 SYNCS.PHASECHK.TRANS64 P0, [R8+URZ+0x80], R5 ;  /* 0x00008005080085a7 */ /* 0x000ea400080010ff */
[----:B--2---:R-:W-:Y:S05]  /*13450*/  @!P0 BRA `(.L_x_80) ;  /* 0xfffffffc00f08947 */ /* 0x004fea000383ffff */
[----:B------:R-:W-:Y:S05]  /*13460*/  BRA `(.L_x_215) ;  /* 0xffffff18002c7947 */ /* 0x000fea000383ffff */
.L_x_83:
[----:B------:R-:W-:Y:S07]  /*13470*/  MOV R0, UR21 ;  /* 0x0000001500007c02 */ /* 0x000fee0008000f00 */
.L_x_216:
[----:B-1----:R1:W2:Y:S02]  /*13480*/  SYNCS.PHASECHK.TRANS64.TRYWAIT P1, [R0+URZ+0x78], R5 ;  /* 0x00007805000075a7 */ /* 0x0022a400080211ff */
[----:B--2---:R-:W-:Y:S05]  /*13490*/  @!P1 NANOSLEEP.SYNCS 0x989680 ;  /* 0x009896800000995d */ /* 0x004fea0003900000 */
[----:B------:R-:W2:Y:S02]  /*134a0*/  @!P1 SYNCS.PHASECHK.TRANS64 P1, [R0+URZ+0x78], R5 ;  /* 0x00007805000095a7 */ /* 0x000ea400080210ff */
[----:B--2---:R-:W-:Y:S05]  /*134b0*/  @!P1 BRA `(.L_x_216) ;  /* 0xfffffffc00f09947 */ /* 0x004fea000383ffff */
[----:B------:R-:W-:Y:S05]  /*134c0*/  BRA `(.L_x_82) ;  /* 0xffffff1c00a87947 */ /* 0x000fea000383ffff */
.L_x_86:
[----:B------:R-:W-:Y:S07]  /*134d0*/  MOV R0, UR21 ;  /* 0x0000001500007c02 */ /* 0x000fee0008000f00 */
.L_x_217:
[----:B-1----:R1:W2:Y:S02]  /*134e0*/  SYNCS.PHASECHK.TRANS64.TRYWAIT P0, [R0+URZ+0x50], R5 ;  /* 0x00005005000075a7 */ /* 0x0022a400080011ff */
[----:B--2---:R-:W-:Y:S05]  /*134f0*/  @!P0 NANOSLEEP.SYNCS 0x989680 ;  /* 0x009896800000895d */ /* 0x004fea0003900000 */
[----:B------:R-:W2:Y:S02]  /*13500*/  @!P0 SYNCS.PHASECHK.TRANS64 P0, [R0+URZ+0x50], R5 ;  /* 0x00005005000085a7 */ /* 0x000ea400080010ff */
[----:B--2---:R-:W-:Y:S05]  /*13510*/  @!P0 BRA `(.L_x_217) ;  /* 0xfffffffc00f08947 */ /* 0x004fea000383ffff */
[----:B------:R-:W-:Y:S05]  /*13520*/  BRA `(.L_x_218) ;  /* 0xffffff20000c7947 */ /* 0x000fea000383ffff */
.L_x_87:
[----:B------:R-:W-:Y:S07]  /*13530*/  MOV R0, UR21 ;  /* 0x0000001500007c02 */ /* 0x000fee0008000f00 */
.L_x_219:
[----:B-1----:R1:W2:Y:S02]  /*13540*/  SYNCS.PHASECHK.TRANS64.TRYWAIT P0, [R0+URZ+0x58], R5 ;  /* 0x00005805000075a7 */ /* 0x0022a400080011ff */
[----:B--2---:R-:W-:Y:S05]  /*13550*/  @!P0 NANOSLEEP.SYNCS 0x989680 ;  /* 0x009896800000895d */ /* 0x004fea0003900000 */
[----:B------:R-:W2:Y:S02]  /*13560*/  @!P0 SYNCS.PHASECHK.TRANS64 P0, [R0+URZ+0x58], R5 ;  /* 0x00005805000085a7 */ /* 0x000ea400080010ff */
[----:B--2---:R-:W-:Y:S05]  /*13570*/  @!P0 BRA `(.L_x_219) ;  /* 0xfffffffc00f08947 */ /* 0x004fea000383ffff */
[----:B------:R-:W-:Y:S05]  /*13580*/  BRA `(.L_x_220) ;  /* 0xffffff2000647947 */ /* 0x000fea000383ffff */
.L_x_88:
[----:B------:R-:W-:Y:S07]  /*13590*/  MOV R0, UR21 ;  /* 0x0000001500007c02 */ /* 0x000fee0008000f00 */
.L_x_221:
[----:B-1----:R1:W2:Y:S02]  /*135a0*/  SYNCS.PHASECHK.TRANS64.TRYWAIT P0, [R0+URZ+0x60], R5 ;  /* 0x00006005000075a7 */ /* 0x0022a400080011ff */
[----:B--2---:R-:W-:Y:S05]  /*135b0*/  @!P0 NANOSLEEP.SYNCS 0x989680 ;  /* 0x009896800000895d */ /* 0x004fea0003900000 */
[----:B------:R-:W2:Y:S02]  /*135c0*/  @!P0 SYNCS.PHASECHK.TRANS64 P0, [R0+URZ+0x60], R5 ;  /* 0x00006005000085a7 */ /* 0x000ea400080010ff */
[----:B--2---:R-:W-:Y:S05]  /*135d0*/  @!P0 BRA `(.L_x_221) ;  /* 0xfffffffc00f08947 */ /* 0x004fea000383ffff */
[----:B------:R-:W-:Y:S05]  /*135e0*/  BRA `(.L_x_222) ;  /* 0xffffff2000cc7947 */ /* 0x000fea000383ffff */
.L_x_89:
[----:B------:R-:W-:Y:S07]  /*135f0*/  MOV R0, UR21 ;  /* 0x0000001500007c02 */ /* 0x000fee0008000f00 */
.L_x_223:
[----:B-1----:R1:W2:Y:S02]  /*13600*/  SYNCS.PHASECHK.TRANS64.TRYWAIT P0, [R0+URZ+0x68], R5 ;  /* 0x00006805000075a7 */ /* 0x0022a400080011ff */
[----:B--2---:R-:W-:Y:S05]  /*13610*/  @!P0 NANOSLEEP.SYNCS 0x989680 ;  /* 0x009896800000895d */ /* 0x004fea0003900000 */
[----:B------:R-:W2:Y:S02]  /*13620*/  @!P0 SYNCS.PHASECHK.TRANS64 P0, [R0+URZ+0x68], R5 ;  /* 0x00006805000085a7 */ /* 0x000ea400080010ff */
[----:B--2---:R-:W-:Y:S05]  /*13630*/  @!P0 BRA `(.L_x_223) ;  /* 0xfffffffc00f08947 */ /* 0x004fea000383ffff */
[----:B------:R-:W-:Y:S05]  /*13640*/  BRA `(.L_x_224) ;  /* 0xffffff24002c7947 */ /* 0x000fea000383ffff */
.L_x_90:
[----:B------:R-:W-:Y:S07]  /*13650*/  MOV R7, UR21 ;  /* 0x0000001500077c02 */ /* 0x000fee0008000f00 */
.L_x_225:
[----:B-1----:R1:W2:Y:S02]  /*13660*/  SYNCS.PHASECHK.TRANS64.TRYWAIT P0, [R7+URZ+0x50], R4 ;  /* 0x00005004070075a7 */ /* 0x0022a400080011ff */
[----:B--2---:R-:W-:Y:S05]  /*13670*/  @!P0 NANOSLEEP.SYNCS 0x989680 ;  /* 0x009896800000895d */ /* 0x004fea0003900000 */
[----:B------:R-:W2:Y:S02]  /*13680*/  @!P0 SYNCS.PHASECHK.TRANS64 P0, [R7+URZ+0x50], R4 ;  /* 0x00005004070085a7 */ /* 0x000ea400080010ff */
[----:B--2---:R-:W-:Y:S05]  /*13690*/  @!P0 BRA `(.L_x_225) ;  /* 0xfffffffc00f08947 */ /* 0x004fea000383ffff */
[----:B------:R-:W-:Y:S05]  /*136a0*/  BRA `(.L_x_226) ;  /* 0xffffff2400907947 */ /* 0x000fea000383ffff */
.L_x_91:
[----:B------:R-:W-:Y:S07]  /*136b0*/  MOV R7, UR21 ;  /* 0x0000001500077c02 */ /* 0x000fee0008000f00 */
.L_x_227:
[----:B-1----:R1:W2:Y:S02]  /*136c0*/  SYNCS.PHASECHK.TRANS64.TRYWAIT P0, [R7+URZ+0x58], R4 ;  /* 0x00005804070075a7 */ /* 0x0022a400080011ff */
[----:B--2---:R-:W-:Y:S05]  /*136d0*/  @!P0 NANOSLEEP.SYNCS 0x989680 ;  /* 0x009896800000895d */ /* 0x004fea0003900000 */
[----:B------:R-:W2:Y:S02]  /*136e0*/  @!P0 SYNCS.PHASECHK.TRANS64 P0, [R7+URZ+0x58], R4 ;  /* 0x00005804070085a7 */ /* 0x000ea400080010ff */
[----:B--2---:R-:W-:Y:S05]  /*136f0*/  @!P0 BRA `(.L_x_227) ;  /* 0xfffffffc00f08947 */ /* 0x004fea000383ffff */
[----:B------:R-:W-:Y:S05]  /*13700*/  BRA `(.L_x_228) ;  /* 0xffffff2400f47947 */ /* 0x000fea000383ffff */
.L_x_92:
[----:B------:R-:W-:Y:S07]  /*13710*/  MOV R7, UR21 ;  /* 0x0000001500077c02 */ /* 0x000fee0008000f00 */
.L_x_229:
[----:B-1----:R1:W2:Y:S02]  /*13720*/  SYNCS.PHASECHK.TRANS64.TRYWAIT P0, [R7+URZ+0x60], R4 ;  /* 0x00006004070075a7 */ /* 0x0022a400080011ff */
[----:B--2---:R-:W-:Y:S05]  /*13730*/  @!P0 NANOSLEEP.SYNCS 0x989680 ;  /* 0x009896800000895d */ /* 0x004fea0003900000 */
[----:B------:R-:W2:Y:S02]  /*13740*/  @!P0 SYNCS.PHASECHK.TRANS64 P0, [R7+URZ+0x60], R4 ;  /* 0x00006004070085a7 */ /* 0x000ea400080010ff */
[----:B--2---:R-:W-:Y:S05]  /*13750*/  @!P0 BRA `(.L_x_229) ;  /* 0xfffffffc00f08947 */ /* 0x004fea000383ffff */
[----:B------:R-:W-:Y:S05]  /*13760*/  BRA `(.L_x_230) ;  /* 0xffffff28005c7947 */ /* 0x000fea000383ffff */
.L_x_93:
[----:B------:R-:W-:Y:S07]  /*13770*/  MOV R7, UR21 ;  /* 0x0000001500077c02 */ /* 0x000fee0008000f00 */
.L_x_231:
[----:B-1----:R1:W2:Y:S02]  /*13780*/  SYNCS.PHASECHK.TRANS64.TRYWAIT P0, [R7+URZ+0x68], R4 ;  /* 0x00006804070075a7 */ /* 0x0022a400080011ff */
[----:B--2---:R-:W-:Y:S05]  /*13790*/  @!P0 NANOSLEEP.SYNCS 0x989680 ;  /* 0x009896800000895d */ /* 0x004fea0003900000 */
[----:B------:R-:W2:Y:S02]  /*137a0*/  @!P0 SYNCS.PHASECHK.TRANS64 P0, [R7+URZ+0x68], R4 ;  /* 0x00006804070085a7 */ /* 0x000ea400080010ff */
[----:B--2---:R-:W-:Y:S05]  /*137b0*/  @!P0 BRA `(.L_x_231) ;  /* 0xfffffffc00f08947 */ /* 0x004fea000383ffff */
[----:B------:R-:W-:Y:S05]  /*137c0*/  BRA `(.L_x_232) ;  /* 0xffffff2800c07947 */ /* 0x000fea000383ffff */
.L_x_95:
[----:B------:R-:W-:-:S07]  /*137d0*/  MOV R0, UR21 ;  /* 0x0000001500007c02 */ /* 0x000fce0008000f00 */
.L_x_233:
[----:B-1----:R1:W3:Y:S02]  /*137e0*/  SYNCS.PHASECHK.TRANS64.TRYWAIT P0, [R0+URZ+0x50], R5 ;  /* 0x00005005000075a7 */ /* 0x0022e400080011ff */
[----:B---3--:R-:W-:Y:S05]  /*137f0*/  @!P0 NANOSLEEP.SYNCS 0x989680 ;  /* 0x009896800000895d */ /* 0x008fea0003900000 */
[----:B------:R-:W3:Y:S02]  /*13800*/  @!P0 SYNCS.PHASECHK.TRANS64 P0, [R0+URZ+0x50], R5 ;  /* 0x00005005000085a7 */ /* 0x000ee400080010ff */
[----:B---3--:R-:W-:Y:S05]  /*13810*/  @!P0 BRA `(.L_x_233) ;  /* 0xfffffffc00f08947 */ /* 0x008fea000383ffff */
[----:B------:R-:W-:Y:S05]  /*13820*/  BRA `(.L_x_234) ;  /* 0xffffff2c00487947 */ /* 0x000fea000383ffff */
.L_x_96:
[----:B-1----:R-:W-:-:S07]  /*13830*/  MOV R0, UR21 ;  /* 0x0000001500007c02 */ /* 0x002fce0008000f00 */
.L_x_235:
[----:B-1----:R1:W3:Y:S02]  /*13840*/  SYNCS.PHASECHK.TRANS64.TRYWAIT P0, [R0+URZ+0x58], R5 ;  /* 0x00005805000075a7 */ /* 0x0022e400080011ff */
[----:B---3--:R-:W-:Y:S05]  /*13850*/  @!P0 NANOSLEEP.SYNCS 0x989680 ;  /* 0x009896800000895d */ /* 0x008fea0003900000 */
[----:B------:R-:W3:Y:S02]  /*13860*/  @!P0 SYNCS.PHASECHK.TRANS64 P0, [R0+URZ+0x58], R5 ;  /* 0x00005805000085a7 */ /* 0x000ee400080010ff */
[----:B---3--:R-:W-:Y:S05]  /*13870*/  @!P0 BRA `(.L_x_235) ;  /* 0xfffffffc00f08947 */ /* 0x008fea000383ffff */
[----:B------:R-:W-:Y:S05]  /*13880*/  BRA `(.L_x_236) ;  /* 0xffffff2c00387947 */ /* 0x000fea000383ffff */
.L_x_97:
[----:B------:R-:W-:-:S07]  /*13890*/  MOV R2, UR21 ;  /* 0x0000001500027c02 */ /* 0x000fce0008000f00 */
.L_x_237:
[----:B-1----:R1:W3:Y:S02]  /*138a0*/  SYNCS.PHASECHK.TRANS64.TRYWAIT P0, [R2+URZ+0x60], R5 ;  /* 0x00006005020075a7 */ /* 0x0022e400080011ff */
[----:B---3--:R-:W-:Y:S05]  /*138b0*/  @!P0 NANOSLEEP.SYNCS 0x989680 ;  /* 0x009896800000895d */ /* 0x008fea0003900000 */
[----:B------:R-:W3:Y:S02]  /*138c0*/  @!P0 SYNCS.PHASECHK.TRANS64 P0, [R2+URZ+0x60], R5 ;  /* 0x00006005020085a7 */ /* 0x000ee400080010ff */
[----:B---3--:R-:W-:Y:S05]  /*138d0*/  @!P0 BRA `(.L_x_237) ;  /* 0xfffffffc00f08947 */ /* 0x008fea000383ffff */
[----:B------:R-:W-:Y:S05]  /*138e0*/  BRA `(.L_x_238) ;  /* 0xffffff2c002c7947 */ /* 0x000fea000383ffff */
.L_x_99:
[----:B-1----:R1:W2:Y:S02]  /*138f0*/  SYNCS.PHASECHK.TRANS64.TRYWAIT P0, [R0+URZ+0x80], R3 ;  /* 0x00008003000075a7 */ /* 0x0022a400080011ff */
[----:B--2---:R-:W-:Y:S05]  /*13900*/  @!P0 NANOSLEEP.SYNCS 0x989680 ;  /* 0x009896800000895d */ /* 0x004fea0003900000 */
[----:B------:R-:W2:Y:S02]  /*13910*/  @!P0 SYNCS.PHASECHK.TRANS64 P0, [R0+URZ+0x80], R3 ;  /* 0x00008003000085a7 */ /* 0x000ea400080010ff */
[----:B--2---:R-:W-:Y:S05]  /*13920*/  @!P0 BRA `(.L_x_99) ;  /* 0xfffffffc00f08947 */ /* 0x004fea000383ffff */
[----:B------:R-:W-:Y:S05]  /*13930*/  BRA `(.L_x_239) ;  /* 0xffffff3000047947 */ /* 0x000fea000383ffff */
.L_x_110:
[----:B-1----:R-:W-:Y:S04]  /*13940*/  MOV R3, UR44 ;  /* 0x0000002c00037c02 */ /* 0x002fe80008000f00 */
[----:B------:R1:W3:Y:S03]  /*13950*/  SYNCS.PHASECHK.TRANS64.TRYWAIT P1, [R3+URZ+0x30], R6 ;  /* 0x00003006030075a7 */ /* 0x0002e600080211ff */
[----:B---3--:R-:W-:Y:S05]  /*13960*/  @!P1 NANOSLEEP.SYNCS 0x989680 ;  /* 0x009896800000995d */ /* 0x008fea0003900000 */
[----:B------:R-:W3:Y:S02]  /*13970*/  @!P1 SYNCS.PHASECHK.TRANS64 P1, [R3+URZ+0x30], R6 ;  /* 0x00003006030095a7 */ /* 0x000ee400080210ff */
[----:B---3--:R-:W-:Y:S05]  /*13980*/  @!P1 BRA `(.L_x_110) ;  /* 0xfffffffc00ec9947 */ /* 0x008fea000383ffff */
[----:B------:R-:W-:Y:S05]  /*13990*/  BRA `(.L_x_109) ;  /* 0xffffff3c00e47947 */ /* 0x000fea000383ffff */
.L_x_112:
[----:B-1----:R-:W-:Y:S04]  /*139a0*/  MOV R3, UR44 ;  /* 0x0000002c00037c02 */ /* 0x002fe80008000f00 */
[----:B------:R1:W4:Y:S03]  /*139b0*/  SYNCS.PHASECHK.TRANS64.TRYWAIT P0, [R3+URZ+0xa0], R4 ;  /* 0x0000a004030075a7 */ /* 0x00032600080011ff */
[----:B----4-:R-:W-:Y:S05]  /*139c0*/  @!P0 NANOSLEEP.SYNCS 0x989680 ;  /* 0x009896800000895d */ /* 0x010fea0003900000 */
[----:B------:R-:W4:Y:S02]  /*139d0*/  @!P0 SYNCS.PHASECHK.TRANS64 P0, [R3+URZ+0xa0], R4 ;  /* 0x0000a004030085a7 */ /* 0x000f2400080010ff */
[----:B----4-:R-:W-:Y:S05]  /*139e0*/  @!P0 BRA `(.L_x_112) ;  /* 0xfffffffc00ec8947 */ /* 0x010fea000383ffff */
[----:B------:R-:W-:Y:S05]  /*139f0*/  BRA `(.L_x_111) ;  /* 0xffffff4000147947 */ /* 0x000fea000383ffff */
.L_x_123:
[----:B--2---:R2:W4:Y:S02]  /*13a00*/  SYNCS.PHASECHK.TRANS64.TRYWAIT P0, [R3+URZ+0x30], R0 ;  /* 0x00003000030075a7 */ /* 0x00452400080011ff */
[----:B----4-:R-:W-:Y:S05]  /*13a10*/  @!P0 NANOSLEEP.SYNCS 0x989680 ;  /* 0x009896800000895d */ /* 0x010fea0003900000 */
[----:B------:R-:W4:Y:S02]  /*13a20*/  @!P0 SYNCS.PHASECHK.TRANS64 P0, [R3+URZ+0x30], R0 ;  /* 0x00003000030085a7 */ /* 0x000f2400080010ff */
[----:B----4-:R-:W-:Y:S05]  /*13a30*/  @!P0 BRA `(.L_x_123) ;  /* 0xfffffffc00f08947 */ /* 0x010fea000383ffff */
[----:B------:R-:W-:Y:S05]  /*13a40*/  BRA `(.L_x_122) ;  /* 0xffffff5400c87947 */ /* 0x000fea000383ffff */
.L_x_133:
[----:B-1----:R1:W2:Y:S02]  /*13a50*/  SYNCS.PHASECHK.TRANS64.TRYWAIT P0, [R11+URZ+0x30], R8 ;  /* 0x000030080b0075a7 */ /* 0x0022a400080011ff */
[----:B--2---:R-:W-:Y:S05]  /*13a60*/  @!P0 NANOSLEEP.SYNCS 0x989680 ;  /* 0x009896800000895d */ /* 0x004fea0003900000 */
[----:B------:R-:W2:Y:S02]  /*13a70*/  @!P0 SYNCS.PHASECHK.TRANS64 P0, [R11+URZ+0x30], R8 ;  /* 0x000030080b0085a7 */ /* 0x000ea400080010ff */
[----:B--2---:R-:W-:Y:S05]  /*13a80*/  @!P0 BRA `(.L_x_133) ;  /* 0xfffffffc00f08947 */ /* 0x004fea000383ffff */
[----:B------:R-:W-:Y:S05]  /*13a90*/  BRA `(.L_x_132) ;  /* 0xffffff6c00647947 */ /* 0x000fea000383ffff */
.L_x_143:
[----:B-1----:R1:W2:Y:S02]  /*13aa0*/  SYNCS.PHASECHK.TRANS64.TRYWAIT P0, [R0+URZ+0x30], R5 ;  /* 0x00003005000075a7 */ /* 0x0022a400080011ff */
[----:B--2---:R-:W-:Y:S05]  /*13ab0*/  @!P0 NANOSLEEP.SYNCS 0x989680 ;  /* 0x009896800000895d */ /* 0x004fea0003900000 */
[----:B------:R-:W2:Y:S02]  /*13ac0*/  @!P0 SYNCS.PHASECHK.TRANS64 P0, [R0+URZ+0x30], R5 ;  /* 0x00003005000085a7 */ /* 0x000ea400080010ff */
[----:B--2---:R-:W-:Y:S05]  /*13ad0*/  @!P0 BRA `(.L_x_143) ;  /* 0xfffffffc00f08947 */ /* 0x004fea000383ffff */
[----:B------:R-:W-:Y:S05]  /*13ae0*/  BRA `(.L_x_142) ;  /* 0xffffff8000bc7947 */ /* 0x000fea000383ffff */
.L_x_153:
[----:B-1----:R1:W4:Y:S02]  /*13af0*/  SYNCS.PHASECHK.TRANS64.TRYWAIT P0, [R8+URZ+0x30], R5 ;  /* 0x00003005080075a7 */ /* 0x00232400080011ff */
[----:B----4-:R-:W-:Y:S05]  /*13b00*/  @!P0 NANOSLEEP.SYNCS 0x989680 ;  /* 0x009896800000895d */ /* 0x010fea0003900000 */
[----:B------:R-:W4:Y:S02]  /*13b10*/  @!P0 SYNCS.PHASECHK.TRANS64 P0, [R8+URZ+0x30], R5 ;  /* 0x00003005080085a7 */ /* 0x000f2400080010ff */
[----:B----4-:R-:W-:Y:S05]  /*13b20*/  @!P0 BRA `(.L_x_153) ;  /* 0xfffffffc00f08947 */ /* 0x010fea000383ffff */
[----:B------:R-:W-:Y:S05]  /*13b30*/  BRA `(.L_x_152) ;  /* 0xffffff9800507947 */ /* 0x000fea000383ffff */
.L_x_163:
[----:B-1----:R1:W4:Y:S02]  /*13b40*/  SYNCS.PHASECHK.TRANS64.TRYWAIT P0, [R8+URZ+0x30], R5 ;  /* 0x00003005080075a7 */ /* 0x00232400080011ff */
[----:B----4-:R-:W-:Y:S05]  /*13b50*/  @!P0 NANOSLEEP.SYNCS 0x989680 ;  /* 0x009896800000895d */ /* 0x010fea0003900000 */
[----:B------:R-:W4:Y:S02]  /*13b60*/  @!P0 SYNCS.PHASECHK.TRANS64 P0, [R8+URZ+0x30], R5 ;  /* 0x00003005080085a7 */ /* 0x000f2400080010ff */
[----:B----4-:R-:W-:Y:S05]  /*13b70*/  @!P0 BRA `(.L_x_163) ;  /* 0xfffffffc00f08947 */ /* 0x010fea000383ffff */
[----:B------:R-:W-:Y:S05]  /*13b80*/  BRA `(.L_x_162) ;  /* 0xffffffac00c07947 */ /* 0x000fea000383ffff */
.L_x_173:
[----:B-1----:R1:W4:Y:S02]  /*13b90*/  SYNCS.PHASECHK.TRANS64.TRYWAIT P0, [R0+URZ+0x30], R5 ;  /* 0x00003005000075a7 */ /* 0x00232400080011ff */
[----:B----4-:R-:W-:Y:S05]  /*13ba0*/  @!P0 NANOSLEEP.SYNCS 0x989680 ;  /* 0x009896800000895d */ /* 0x010fea0003900000 */
[----:B------:R-:W4:Y:S02]  /*13bb0*/  @!P0 SYNCS.PHASECHK.TRANS64 P0, [R0+URZ+0x30], R5 ;  /* 0x00003005000085a7 */ /* 0x000f2400080010ff */
[----:B----4-:R-:W-:Y:S05]  /*13bc0*/  @!P0 BRA `(.L_x_173) ;  /* 0xfffffffc00f08947 */ /* 0x010fea000383ffff */
[----:B------:R-:W-:Y:S05]  /*13bd0*/  BRA `(.L_x_172) ;  /* 0xffffffc400547947 */ /* 0x000fea000383ffff */
.L_x_183:
[----:B-1----:R1:W4:Y:S02]  /*13be0*/  SYNCS.PHASECHK.TRANS64.TRYWAIT P0, [R0+URZ+0x30], R3 ;  /* 0x00003003000075a7 */ /* 0x00232400080011ff */
[----:B----4-:R-:W-:Y:S05]  /*13bf0*/  @!P0 NANOSLEEP.SYNCS 0x989680 ;  /* 0x009896800000895d */ /* 0x010fea0003900000 */
[----:B------:R-:W4:Y:S02]  /*13c00*/  @!P0 SYNCS.PHASECHK.TRANS64 P0, [R0+URZ+0x30], R3 ;  /* 0x00003003000085a7 */ /* 0x000f2400080010ff */
[----:B----4-:R-:W-:Y:S05]  /*13c10*/  @!P0 BRA `(.L_x_183) ;  /* 0xfffffffc00f08947 */ /* 0x010fea000383ffff */
[----:B------:R-:W-:Y:S05]  /*13c20*/  BRA `(.L_x_182) ;  /* 0xffffffd800b87947 */ /* 0x000fea000383ffff */
        .weak           $__internal_0_$__cuda_sm10x_tcgen05_guardrail_trap_col_being_dealloced_not_returned_by_alloc
        .type           $__internal_0_$__cuda_sm10x_tcgen05_guardrail_trap_col_being_dealloced_not_returned_by_alloc,@function
        .size           $__internal_0_$__cuda_sm10x_tcgen05_guardrail_trap_col_being_dealloced_not_returned_by_alloc,($__internal_1_$__cuda_sm10x_tcgen05_guardrail_trap_phase_invalid_during_alloc - $__internal_0_$__cuda_sm10x_tcgen05_guardrail_trap_col_being_dealloced_not_returned_by_alloc)
$__internal_0_$__cuda_sm10x_tcgen05_guardrail_trap_col_being_dealloced_not_returned_by_alloc:
[----:B------:R-:W-:Y:S05]  /*13c30*/  BPT.TRAP 0x1 ;  /* 0x000000040000795c */ /* 0x000fea0000300000 */
[----:B------:R-:W-:-:S04]  /*13c40*/  HFMA2 R3, -RZ, RZ, 0, 0 ;  /* 0x00000000ff037431 */ /* 0x000fc800000001ff */
[----:B------:R-:W-:Y:S05]  /*13c50*/  RET.REL.NODEC R2 `(_ZN7cutlass13device_kernelINS_4gemm6kernel13GemmUniversalIN4cute5tupleIJiiiiEEENS1_10collective13CollectiveMmaINS1_46MainloopSm100TmaUmmaWarpSpecializedBlockScaledILi3ELi2ELi1ENS5_IJNS4_1CILi2EEENSA_ILi1EEESC_EEEEENS5_IJNSA_ILi128EEENSA_ILi256EEESG_EEENS5_IJNS_12float_e2m1_tENS_13float_ue4m3_tEEEENS5_IJNS5_IJlSC_lEEENS4_6LayoutINS5_IJNS5_IJNS5_IJNSA_ILi32EEENSA_ILi4EEEEEEiEEENS5_IJNS5_IJNSA_ILi16EEESO_EEEiEEENS5_IJSC_iEEEEEENS5_IJST_NS5_IJNS5_IJNSA_ILi0EEESC_EEENSA_ILi512EEEEEENS5_IJSW_iEEEEEEEEEEESK_S13_NS4_8TiledMMAINS4_8MMA_AtomIJNS4_17SM100_MMA_MXF4_SSISI_SI_fSJ_Li128ELi256ELi16ELNS4_4UMMA5MajorE0ELS18_0ELNS17_7ScaleInE0ELS19_0EEEEEENSM_INS5_IJSC_SC_SC_EEENS5_IJSW_SW_SW_EEEEENS5_IJNS4_10UnderscoreES1F_S1F_EEEEENS5_IJNS4_13SM90_TMA_LOADES1I_EEENS5_IJNS4_14ComposedLayoutINS4_7SwizzleILi3ELi4ELi3EEENS4_18smem_ptr_flag_bitsILi4EEENSM_INS5_IJNSA_ILi8EEESG_EEENS5_IJSG_SC_EEEEEEENSM_INS5_IJNS5_IJNS5_IJSP_SC_EEESS_EEESC_NS5_IJSC_SO_EEEEEENS5_IJNS5_IJNS5_IJSS_SY_EEESX_EEESW_NS5_IJSO_SY_EEEEEEEEEEEvNS4_8identityENS5_IJNS4_23SM90_TMA_LOAD_MULTICASTES25_EEENS5_IJS1T_NSM_INS5_IJNS5_IJNS5_IJSP_SB_EEESS_EEESC_S1W_EEENS5_IJS1Z_SW_NS5_IJSO_NSA_ILi1024EEEEEEEEEEEEEEvS24_EENS_8epilogue10collective18CollectiveEpilogueINS2G_23Sm100TmaWarpSpecializedILi4ELi2ELi32ELb1ELb0EEEJNS5_IJNSA_ILi64EEESG_SG_EEENS5_IJNSM_IS2L_SC_EENSM_INS5_IJSN_SB_EEENS5_IJSC_SF_EEEEEEEENS_10bfloat16_tESL_S2S_SL_NS2G_6fusion15FusionCallbacksIS2K_NS2T_17LinearCombinationIS2S_fS2S_fLNS_15FloatRoundStyleE2EEES2M_S2R_JEEENS4_5SM1004TMEM4LOAD26SM100_TMEM_LOAD_32dp32b32xES1I_NS1K_INS1L_ILi2ELi4ELi3EEENS1N_ILi16EEENSM_INS5_IJS1P_SN_EEENS5_IJSN_SC_EEEEEEENS4_39AutoVectorizingCopyWithAssumedAlignmentILi128EEENS4_14SM90_TMA_STOREES38_S3A_S3A_EEEvvEEEEvNT_6ParamsE) ;  /* 0xfffffec002e87950 */ /* 0x000fea0003c3ffff */
        .weak           $__internal_1_$__cuda_sm10x_tcgen05_guardrail_trap_phase_invalid_during_alloc
        .type           $__internal_1_$__cuda_sm10x_tcgen05_guardrail_trap_phase_invalid_during_alloc,@function
        .size           $__internal_1_$__cuda_sm10x_tcgen05_guardrail_trap_phase_invalid_during_alloc,($__internal_2_$__cuda_sm10x_tcgen05_guardrail_trap_unallocated_columns_being_dealloced - $__internal_1_$__cuda_sm10x_tcgen05_guardrail_trap_phase_invalid_during_alloc)
$__internal_1_$__cuda_sm10x_tcgen05_guardrail_trap_phase_invalid_during_alloc:
[----:B------:R-:W-:Y:S05]  /*13c60*/  BPT.TRAP 0x1 ;  /* 0x000000040000795c */ /* 0x000fea0000300000 */
[----:B------:R-:W-:-:S04]  /*13c70*/  MOV R5, 0x0 ;  /* 0x0000000000057802 */ /* 0x000fc80000000f00 */
[----:B------:R-:W-:Y:S05]  /*13c80*/  RET.REL.NODEC R4 `(_ZN7cutlass13device_kernelINS_4gemm6kernel13GemmUniversalIN4cute5tupleIJiiiiEEENS1_10collective13CollectiveMmaINS1_46MainloopSm100TmaUmmaWarpSpecializedBlockScaledILi3ELi2ELi1ENS5_IJNS4_1CILi2EEENSA_ILi1EEESC_EEEEENS5_IJNSA_ILi128EEENSA_ILi256EEESG_EEENS5_IJNS_12float_e2m1_tENS_13float_ue4m3_tEEEENS5_IJNS5_IJlSC_lEEENS4_6LayoutINS5_IJNS5_IJNS5_IJNSA_ILi32EEENSA_ILi4EEEEEEiEEENS5_IJNS5_IJNSA_ILi16EEESO_EEEiEEENS5_IJSC_iEEEEEENS5_IJST_NS5_IJNS5_IJNSA_ILi0EEESC_EEENSA_ILi512EEEEEENS5_IJSW_iEEEEEEEEEEESK_S13_NS4_8TiledMMAINS4_8MMA_AtomIJNS4_17SM100_MMA_MXF4_SSISI_SI_fSJ_Li128ELi256ELi16ELNS4_4UMMA5MajorE0ELS18_0ELNS17_7ScaleInE0ELS19_0EEEEEENSM_INS5_IJSC_SC_SC_EEENS5_IJSW_SW_SW_EEEEENS5_IJNS4_10UnderscoreES1F_S1F_EEEEENS5_IJNS4_13SM90_TMA_LOADES1I_EEENS5_IJNS4_14ComposedLayoutINS4_7SwizzleILi3ELi4ELi3EEENS4_18smem_ptr_flag_bitsILi4EEENSM_INS5_IJNSA_ILi8EEESG_EEENS5_IJSG_SC_EEEEEEENSM_INS5_IJNS5_IJNS5_IJSP_SC_EEESS_EEESC_NS5_IJSC_SO_EEEEEENS5_IJNS5_IJNS5_IJSS_SY_EEESX_EEESW_NS5_IJSO_SY_EEEEEEEEEEEvNS4_8identityENS5_IJNS4_23SM90_TMA_LOAD_MULTICASTES25_EEENS5_IJS1T_NSM_INS5_IJNS5_IJNS5_IJSP_SB_EEESS_EEESC_S1W_EEENS5_IJS1Z_SW_NS5_IJSO_NSA_ILi1024EEEEEEEEEEEEEEvS24_EENS_8epilogue10collective18CollectiveEpilogueINS2G_23Sm100TmaWarpSpecializedILi4ELi2ELi32ELb1ELb0EEEJNS5_IJNSA_ILi64EEESG_SG_EEENS5_IJNSM_IS2L_SC_EENSM_INS5_IJSN_SB_EEENS5_IJSC_SF_EEEEEEEENS_10bfloat16_tESL_S2S_SL_NS2G_6fusion15FusionCallbacksIS2K_NS2T_17LinearCombinationIS2S_fS2S_fLNS_15FloatRoundStyleE2EEES2M_S2R_JEEENS4_5SM1004TMEM4LOAD26SM100_TMEM_LOAD_32dp32b32xES1I_NS1K_INS1L_ILi2ELi4ELi3EEENS1N_ILi16EEENSM_INS5_IJS1P_SN_EEENS5_IJSN_SC_EEEEEEENS4_39AutoVectorizingCopyWithAssumedAlignmentILi128EEENS4_14SM90_TMA_STOREES38_S3A_S3A_EEEvvEEEEvNT_6ParamsE) ;  /* 0xfffffec004dc7950 */ /* 0x000fea0003c3ffff */
        .weak           $__internal_2_$__cuda_sm10x_tcgen05_guardrail_trap_unallocated_columns_being_dealloced
        .type           $__internal_2_$__cuda_sm10x_tcgen05_guardrail_trap_unallocated_columns_being_dealloced,@function
        .size           $__internal_2_$__cuda_sm10x_tcgen05_guardrail_trap_unallocated_columns_being_dealloced,(.L_x_241 - $__internal_2_$__cuda_sm10x_tcgen05_guardrail_trap_unallocated_columns_being_dealloced)
$__internal_2_$__cuda_sm10x_tcgen05_guardrail_trap_unallocated_columns_being_dealloced:
[----:B------:R-:W-:Y:S05]  /*13c90*/  BPT.TRAP 0x1 ;  /* 0x000000040000795c */ /* 0x000fea0000300000 */
[----:B------:R-:W-:-:S04]  /*13ca0*/  HFMA2 R3, -RZ, RZ, 0, 0 ;  /* 0x00000000ff037431 */ /* 0x000fc800000001ff */
[----:B------:R-:W-:Y:S05]  /*13cb0*/  RET.REL.NODEC R2 `(_ZN7cutlass13device_kernelINS_4gemm6kernel13GemmUniversalIN4cute5tupleIJiiiiEEENS1_10collective13CollectiveMmaINS1_46MainloopSm100TmaUmmaWarpSpecializedBlockScaledILi3ELi2ELi1ENS5_IJNS4_1CILi2EEENSA_ILi1EEESC_EEEEENS5_IJNSA_ILi128EEENSA_ILi256EEESG_EEENS5_IJNS_12float_e2m1_tENS_13float_ue4m3_tEEEENS5_IJNS5_IJlSC_lEEENS4_6LayoutINS5_IJNS5_IJNS5_IJNSA_ILi32EEENSA_ILi4EEEEEEiEEENS5_IJNS5_IJNSA_ILi16EEESO_EEEiEEENS5_IJSC_iEEEEEENS5_IJST_NS5_IJNS5_IJNSA_ILi0EEESC_EEENSA_ILi512EEEEEENS5_IJSW_iEEEEEEEEEEESK_S13_NS4_8TiledMMAINS4_8MMA_AtomIJNS4_17SM100_MMA_MXF4_SSISI_SI_fSJ_Li128ELi256ELi16ELNS4_4UMMA5MajorE0ELS18_0ELNS17_7ScaleInE0ELS19_0EEEEEENSM_INS5_IJSC_SC_SC_EEENS5_IJSW_SW_SW_EEEEENS5_IJNS4_10UnderscoreES1F_S1F_EEEEENS5_IJNS4_13SM90_TMA_LOADES1I_EEENS5_IJNS4_14ComposedLayoutINS4_7SwizzleILi3ELi4ELi3EEENS4_18smem_ptr_flag_bitsILi4EEENSM_INS5_IJNSA_ILi8EEESG_EEENS5_IJSG_SC_EEEEEEENSM_INS5_IJNS5_IJNS5_IJSP_SC_EEESS_EEESC_NS5_IJSC_SO_EEEEEENS5_IJNS5_IJNS5_IJSS_SY_EEESX_EEESW_NS5_IJSO_SY_EEEEEEEEEEEvNS4_8identityENS5_IJNS4_23SM90_TMA_LOAD_MULTICASTES25_EEENS5_IJS1T_NSM_INS5_IJNS5_IJNS5_IJSP_SB_EEESS_EEESC_S1W_EEENS5_IJS1Z_SW_NS5_IJSO_NSA_ILi1024EEEEEEEEEEEEEEvS24_EENS_8epilogue10collective18CollectiveEpilogueINS2G_23Sm100TmaWarpSpecializedILi4ELi2ELi32ELb1ELb0EEEJNS5_IJNSA_ILi64EEESG_SG_EEENS5_IJNSM_IS2L_SC_EENSM_INS5_IJSN_SB_EEENS5_IJSC_SF_EEEEEEEENS_10bfloat16_tESL_S2S_SL_NS2G_6fusion15FusionCallbacksIS2K_NS2T_17LinearCombinationIS2S_fS2S_fLNS_15FloatRoundStyleE2EEES2M_S2R_JEEENS4_5SM1004TMEM4LOAD26SM100_TMEM_LOAD_32dp32b32xES1I_NS1K_INS1L_ILi2ELi4ELi3EEENS1N_ILi16EEENSM_INS5_IJS1P_SN_EEENS5_IJSN_SC_EEEEEEENS4_39AutoVectorizingCopyWithAssumedAlignmentILi128EEENS4_14SM90_TMA_STOREES38_S3A_S3A_EEEvvEEEEvNT_6ParamsE) ;  /* 0xfffffec002d07950 */ /* 0x000fea0003c3ffff */
.L_x_240:
[----:B------:R-:W-:-:S00]  /*13cc0*/  BRA `(.L_x_240) ;  /* 0xfffffffc00fc7947 */ /* 0x000fc0000383ffff */
[----:B------:R-:W-:-:S00]  /*13cd0*/  NOP ;  /* 0x0000000000007918 */ /* 0x000fc00000000000 */
        /* <DEDUP_REMOVED lines=10> */
.L_x_241:


//--------------------- .nv.global.init           --------------------------
	.section	.nv.global.init,"aw",@progbits
.nv.global.init:
	.type		$str$29,@object
	.size		$str$29,($str$30 - $str$29)
$str$29:
        /*0000*/ 	.byte	0x28, 0x61, 0x64, 0x64, 0x72, 0x65, 0x73, 0x73, 0x20, 0x26, 0x20, 0x6d, 0x61, 0x73, 0x6b, 0x29
        /*0010*/ 	.byte	0x20, 0x3d, 0x3d, 0x20, 0x30, 0x00
	.type		$str$30,@object
	.size		$str$30,($str$26 - $str$30)
$str$30:
        /*0016*/ 	.byte	0x2f, 0x74, 0x6d, 0x70, 0x2f, 0x63, 0x75, 0x74, 0x6c, 0x61, 0x73, 0x73, 0x5f, 0x73, 0x77, 0x65
        /*0026*/ 	.byte	0x65, 0x70, 0x5f, 0x73, 0x72, 0x63, 0x2f, 0x69, 0x6e, 0x63, 0x6c, 0x75, 0x64, 0x65, 0x2f, 0x63
        /*0036*/ 	.byte	0x75, 0x74, 0x65, 0x2f, 0x70, 0x6f, 0x69, 0x6e, 0x74, 0x65, 0x72, 0x5f, 0x66, 0x6c, 0x61, 0x67
        /*0046*/ 	.byte	0x67, 0x65, 0x64, 0x2e, 0x68, 0x70, 0x70, 0x00
	.type		$str$26,@object
	.size		$str$26,($str$25 - $str$26)
$str$26:
        /*004e*/ 	.byte	0x2f, 0x74, 0x6d, 0x70, 0x2f, 0x63, 0x75, 0x74, 0x6c, 0x61, 0x73, 0x73, 0x5f, 0x73, 0x77, 0x65
        /*005e*/ 	.byte	0x65, 0x70, 0x5f, 0x73, 0x72, 0x63, 0x2f, 0x69, 0x6e, 0x63, 0x6c, 0x75, 0x64, 0x65, 0x2f, 0x63
        /*006e*/ 	.byte	0x75, 0x74, 0x65, 0x2f, 0x61, 0x74, 0x6f, 0x6d, 0x2f, 0x63, 0x6f, 0x70, 0x79, 0x5f, 0x74, 0x72
        /*007e*/ 	.byte	0x61, 0x69, 0x74, 0x73, 0x5f, 0x73, 0x6d, 0x31, 0x30, 0x30, 0x2e, 0x68, 0x70, 0x70, 0x00
	.type		$str$25,@object
	.size		$str$25,(__unnamed_1 - $str$25)
$str$25:
        /*008d*/ 	.byte	0x28, 0x28, 0x75, 0x69, 0x6e, 0x74, 0x33, 0x32, 0x5f, 0x74, 0x28, 0x74, 0x68, 0x72, 0x65, 0x61
        /*009d*/ 	.byte	0x64, 0x49, 0x64, 0x78, 0x2e, 0x78, 0x29, 0x20, 0x2f, 0x20, 0x33, 0x32, 0x29, 0x20, 0x25, 0x20
        /*00ad*/ 	.byte	0x34, 0x29, 0x20, 0x3d, 0x3d, 0x20, 0x28, 0x28, 0x28, 0x74, 0x6d, 0x65, 0x6d, 0x5f, 0x61, 0x64
        /*00bd*/ 	.byte	0x64, 0x72, 0x20, 0x3e, 0x3e, 0x20, 0x31, 0x36, 0x29, 0x20, 0x2f, 0x20, 0x33, 0x32, 0x29, 0x20
        /*00cd*/ 	.byte	0x25, 0x20, 0x34, 0x29, 0x00
	.type		__unnamed_1,@object
	.size		__unnamed_1,(__unnamed_2 - __unnamed_1)
__unnamed_1:
        /*00d2*/ 	.byte	0x61, 0x75, 0x74, 0x6f, 0x20, 0x63, 0x75, 0x74, 0x65, 0x3a, 0x3a, 0x61, 0x73, 0x5f, 0x70, 0x6f
        /* <DEDUP_REMOVED lines=24> */
        /*0262*/ 	.byte	0x43, 0x3c, 0x34, 0x30, 0x39, 0x36, 0x3e, 0x3e, 0x3e, 0x3e, 0x5d, 0x00
	.type		__unnamed_2,@object
	.size		__unnamed_2,(.L_2 - __unnamed_2)
__unnamed_2:
        /* <DEDUP_REMOVED lines=42> */
        /*050e*/ 	.byte	0x3e, 0x3e, 0x5d, 0x00
.L_2:


//--------------------- .nv.shared._ZN7cutlass13device_kernelINS_4gemm6kernel13GemmUniversalIN4cute5tupleIJiiiiEEENS1_10collective13CollectiveMmaINS1_46MainloopSm100TmaUmmaWarpSpecializedBlockScaledILi3ELi2ELi1ENS5_IJNS4_1CILi2EEENSA_ILi1EEESC_EEEEENS5_IJNSA_ILi128EEENSA_ILi256EEESG_EEENS5_IJNS_12float_e2m1_tENS_13float_ue4m3_tEEEENS5_IJNS5_IJlSC_lEEENS4_6LayoutINS5_IJNS5_IJNS5_IJNSA_ILi32EEENSA_ILi4EEEEEEiEEENS5_IJNS5_IJNSA_ILi16EEESO_EEEiEEENS5_IJSC_iEEEEEENS5_IJST_NS5_IJNS5_IJNSA_ILi0EEESC_EEENSA_ILi512EEEEEENS5_IJSW_iEEEEEEEEEEESK_S13_NS4_8TiledMMAINS4_8MMA_AtomIJNS4_17SM100_MMA_MXF4_SSISI_SI_fSJ_Li128ELi256ELi16ELNS4_4UMMA5MajorE0ELS18_0ELNS17_7ScaleInE0ELS19_0EEEEEENSM_INS5_IJSC_SC_SC_EEENS5_IJSW_SW_SW_EEEEENS5_IJNS4_10UnderscoreES1F_S1F_EEEEENS5_IJNS4_13SM90_TMA_LOADES1I_EEENS5_IJNS4_14ComposedLayoutINS4_7SwizzleILi3ELi4ELi3EEENS4_18smem_ptr_flag_bitsILi4EEENSM_INS5_IJNSA_ILi8EEESG_EEENS5_IJSG_SC_EEEEEEENSM_INS5_IJNS5_IJNS5_IJSP_SC_EEESS_EEESC_NS5_IJSC_SO_EEEEEENS5_IJNS5_IJNS5_IJSS_SY_EEESX_EEESW_NS5_IJSO_SY_EEEEEEEEEEEvNS4_8identityENS5_IJNS4_23SM90_TMA_LOAD_MULTICASTES25_EEENS5_IJS1T_NSM_INS5_IJNS5_IJNS5_IJSP_SB_EEESS_EEESC_S1W_EEENS5_IJS1Z_SW_NS5_IJSO_NSA_ILi1024EEEEEEEEEEEEEEvS24_EENS_8epilogue10collective18CollectiveEpilogueINS2G_23Sm100TmaWarpSpecializedILi4ELi2ELi32ELb1ELb0EEEJNS5_IJNSA_ILi64EEESG_SG_EEENS5_IJNSM_IS2L_SC_EENSM_INS5_IJSN_SB_EEENS5_IJSC_SF_EEEEEEEENS_10bfloat16_tESL_S2S_SL_NS2G_6fusion15FusionCallbacksIS2K_NS2T_17LinearCombinationIS2S_fS2S_fLNS_15FloatRoundStyleE2EEES2M_S2R_JEEENS4_5SM1004TMEM4LOAD26SM100_TMEM_LOAD_32dp32b32xES1I_NS1K_INS1L_ILi2ELi4ELi3EEENS1N_ILi16EEENSM_INS5_IJS1P_SN_EEENS5_IJSN_SC_EEEEEEENS4_39AutoVectorizingCopyWithAssumedAlignmentILi128EEENS4_14SM90_TMA_STOREES38_S3A_S3A_EEEvvEEEEvNT_6ParamsE --------------------------
	.section	.nv.shared._ZN7cutlass13device_kernelINS_4gemm6kernel13GemmUniversalIN4cute5tupleIJiiiiEEENS1_10collective13CollectiveMmaINS1_46MainloopSm100TmaUmmaWarpSpecializedBlockScaledILi3ELi2ELi1ENS5_IJNS4_1CILi2EEENSA_ILi1EEESC_EEEEENS5_IJNSA_ILi128EEENSA_ILi256EEESG_EEENS5_IJNS_12float_e2m1_tENS_13float_ue4m3_tEEEENS5_IJNS5_IJlSC_lEEENS4_6LayoutINS5_IJNS5_IJNS5_IJNSA_ILi32EEENSA_ILi4EEEEEEiEEENS5_IJNS5_IJNSA_ILi16EEESO_EEEiEEENS5_IJSC_iEEEEEENS5_IJST_NS5_IJNS5_IJNSA_ILi0EEESC_EEENSA_ILi512EEEEEENS5_IJSW_iEEEEEEEEEEESK_S13_NS4_8TiledMMAINS4_8MMA_AtomIJNS4_17SM100_MMA_MXF4_SSISI_SI_fSJ_Li128ELi256ELi16ELNS4_4UMMA5MajorE0ELS18_0ELNS17_7ScaleInE0ELS19_0EEEEEENSM_INS5_IJSC_SC_SC_EEENS5_IJSW_SW_SW_EEEEENS5_IJNS4_10UnderscoreES1F_S1F_EEEEENS5_IJNS4_13SM90_TMA_LOADES1I_EEENS5_IJNS4_14ComposedLayoutINS4_7SwizzleILi3ELi4ELi3EEENS4_18smem_ptr_flag_bitsILi4EEENSM_INS5_IJNSA_ILi8EEESG_EEENS5_IJSG_SC_EEEEEEENSM_INS5_IJNS5_IJNS5_IJSP_SC_EEESS_EEESC_NS5_IJSC_SO_EEEEEENS5_IJNS5_IJNS5_IJSS_SY_EEESX_EEESW_NS5_IJSO_SY_EEEEEEEEEEEvNS4_8identityENS5_IJNS4_23SM90_TMA_LOAD_MULTICASTES25_EEENS5_IJS1T_NSM_INS5_IJNS5_IJNS5_IJSP_SB_EEESS_EEESC_S1W_EEENS5_IJS1Z_SW_NS5_IJSO_NSA_ILi1024EEEEEEEEEEEEEEvS24_EENS_8epilogue10collective18CollectiveEpilogueINS2G_23Sm100TmaWarpSpecializedILi4ELi2ELi32ELb1ELb0EEEJNS5_IJNSA_ILi64EEESG_SG_EEENS5_IJNSM_IS2L_SC_EENSM_INS5_IJSN_SB_EEENS5_IJSC_SF_EEEEEEEENS_10bfloat16_tESL_S2S_SL_NS2G_6fusion15FusionCallbacksIS2K_NS2T_17LinearCombinationIS2S_fS2S_fLNS_15FloatRoundStyleE2EEES2M_S2R_JEEENS4_5SM1004TMEM4LOAD26SM100_TMEM_LOAD_32dp32b32xES1I_NS1K_INS1L_ILi2ELi4ELi3EEENS1N_ILi16EEENSM_INS5_IJS1P_SN_EEENS5_IJSN_SC_EEEEEEENS4_39AutoVectorizingCopyWithAssumedAlignmentILi128EEENS4_14SM90_TMA_STOREES38_S3A_S3A_EEEvvEEEEvNT_6ParamsE,"aw",@nobits
	.sectionflags	@""
	.align	16
	.zero		1024


//--------------------- .nv.shared.reserved.0     --------------------------
	.section	.nv.shared.reserved.0,"aw",@nobits
	.weak		__nv_reservedSMEM_offset_0_alias
	.size		__nv_reservedSMEM_offset_0_alias, 0, 64
	.other		__nv_reservedSMEM_offset_0_alias,@"STO_CUDA_RESERVED_SHARED STV_DEFAULT"
__nv_reservedSMEM_offset_0_alias:
	.zero		0
.nv.shared.reserved.0:
	.zero		64
	.weak		__nv_reservedSMEM_tcgen05_partition
	.type		__nv_reservedSMEM_tcgen05_partition,@object
	.size		__nv_reservedSMEM_tcgen05_partition,(.L_0 - __nv_reservedSMEM_tcgen05_partition)
__nv_reservedSMEM_tcgen05_partition:
	.zero		32
.L_0:


//--------------------- .nv.global                --------------------------
	.section	.nv.global,"aw",@nobits
.nv.global:
	.type		_ZN40_INTERNAL_4cfc9e8f_4_k_cu_9ca32738_220074cute1_E,@object
	.size		_ZN40_INTERNAL_4cfc9e8f_4_k_cu_9ca32738_220074cute1_E,(_ZN40_INTERNAL_4cfc9e8f_4_k_cu_9ca32738_220074cuda3std3__45__cpo6cbeginE - _ZN40_INTERNAL_4cfc9e8f_4_k_cu_9ca32738_220074cute1_E)
_ZN40_INTERNAL_4cfc9e8f_4_k_cu_9ca32738_220074cute1_E:
	.zero		1
	.type		_ZN40_INTERNAL_4cfc9e8f_4_k_cu_9ca32738_220074cuda3std3__45__cpo6cbeginE,@object
	.size		_ZN40_INTERNAL_4cfc9e8f_4_k_cu_9ca32738_220074cuda3std3__45__cpo6cbeginE,(_ZN40_INTERNAL_4cfc9e8f_4_k_cu_9ca32738_220074cuda3std3__48in_placeE - _ZN40_INTERNAL_4cfc9e8f_4_k_cu_9ca32738_220074cuda3std3__45__cpo6cbeginE)
_ZN40_INTERNAL_4cfc9e8f_4_k_cu_9ca32738_220074cuda3std3__45__cpo6cbeginE:
	.zero		1
	.type		_ZN40_INTERNAL_4cfc9e8f_4_k_cu_9ca32738_220074cuda3std3__48in_placeE,@object
	.size		_ZN40_INTERNAL_4cfc9e8f_4_k_cu_9ca32738_220074cuda3std3__48in_placeE,(_ZN40_INTERNAL_4cfc9e8f_4_k_cu_9ca32738_220074cuda3std6ranges3__45__cpo9iter_moveE - _ZN40_INTERNAL_4cfc9e8f_4_k_cu_9ca32738_220074cuda3std3__48in_placeE)
_ZN40_INTERNAL_4cfc9e8f_4_k_cu_9ca32738_220074cuda3std3__48in_placeE:
	.zero		1
	.type		_ZN40_INTERNAL_4cfc9e8f_4_k_cu_9ca32738_220074cuda3std6ranges3__45__cpo9iter_moveE,@object
	.size		_ZN40_INTERNAL_4cfc9e8f_4_k_cu_9ca32738_220074cuda3std6ranges3__45__cpo9iter_moveE,(_ZN40_INTERNAL_4cfc9e8f_4_k_cu_9ca32738_220074cuda3std3__45__cpo5beginE - _ZN40_INTERNAL_4cfc9e8f_4_k_cu_9ca32738_220074cuda3std6ranges3__45__cpo9iter_moveE)
_ZN40_INTERNAL_4cfc9e8f_4_k_cu_9ca32738_220074cuda3std6ranges3__45__cpo9iter_moveE:
	.zero		1
	.type		_ZN40_INTERNAL_4cfc9e8f_4_k_cu_9ca32738_220074cuda3std3__45__cpo5beginE,@object
	.size		_ZN40_INTERNAL_4cfc9e8f_4_k_cu_9ca32738_220074cuda3std3__45__cpo5beginE,(_ZN40_INTERNAL_4cfc9e8f_4_k_cu_9ca32738_220074cuda3std3__442_GLOBAL__N__4cfc9e8f_4_k_cu_9ca32738_220076ignoreE - _ZN40_INTERNAL_4cfc9e8f_4_k_cu_9ca32738_220074cuda3std3__45__cpo5beginE)
_ZN40_INTERNAL_4cfc9e8f_4_k_cu_9ca32738_220074cuda3std3__45__cpo5beginE:
	.zero		1
	.type		_ZN40_INTERNAL_4cfc9e8f_4_k_cu_9ca32738_220074cuda3std3__442_GLOBAL__N__4cfc9e8f_4_k_cu_9ca32738_220076ignoreE,@object
	.size		_ZN40_INTERNAL_4cfc9e8f_4_k_cu_9ca32738_220074cuda3std3__442_GLOBAL__N__4cfc9e8f_4_k_cu_9ca32738_220076ignoreE,(_ZN40_INTERNAL_4cfc9e8f_4_k_cu_9ca32738_220074cute7productE - _ZN40_INTERNAL_4cfc9e8f_4_k_cu_9ca32738_220074cuda3std3__442_GLOBAL__N__4cfc9e8f_4_k_cu_9ca32738_220076ignoreE)
_ZN40_INTERNAL_4cfc9e8f_4_k_cu_9ca32738_220074cuda3std3__442_GLOBAL__N__4cfc9e8f_4_k_cu_9ca32738_220076ignoreE:
	.zero		1
	.type		_ZN40_INTERNAL_4cfc9e8f_4_k_cu_9ca32738_220074cute7productE,@object
	.size		_ZN40_INTERNAL_4cfc9e8f_4_k_cu_9ca32738_220074cute7productE,(_ZN40_INTERNAL_4cfc9e8f_4_k_cu_9ca32738_220074cuda3std3__45__cpo3endE - _ZN40_INTERNAL_4cfc9e8f_4_k_cu_9ca32738_220074cute7productE)
_ZN40_INTERNAL_4cfc9e8f_4_k_cu_9ca32738_220074cute7productE:
	.zero		1
	.type		_ZN40_INTERNAL_4cfc9e8f_4_k_cu_9ca32738_220074cuda3std3__45__cpo3endE,@object
	.size		_ZN40_INTERNAL_4cfc9e8f_4_k_cu_9ca32738_220074cuda3std3__45__cpo3endE,(_ZN40_INTERNAL_4cfc9e8f_4_k_cu_9ca32738_220074cuda3std3__419piecewise_constructE - _ZN40_INTERNAL_4cfc9e8f_4_k_cu_9ca32738_220074cuda3std3__45__cpo3endE)
_ZN40_INTERNAL_4cfc9e8f_4_k_cu_9ca32738_220074cuda3std3__45__cpo3endE:
	.zero		1
	.type		_ZN40_INTERNAL_4cfc9e8f_4_k_cu_9ca32738_220074cuda3std3__419piecewise_constructE,@object
	.size		_ZN40_INTERNAL_4cfc9e8f_4_k_cu_9ca32738_220074cuda3std3__419piecewise_constructE,(_ZN40_INTERNAL_4cfc9e8f_4_k_cu_9ca32738_220074cuda3std3__45__cpo4cendE - _ZN40_INTERNAL_4cfc9e8f_4_k_cu_9ca32738_220074cuda3std3__419piecewise_constructE)
_ZN40_INTERNAL_4cfc9e8f_4_k_cu_9ca32738_220074cuda3std3__419piecewise_constructE:
	.zero		1
	.type		_ZN40_INTERNAL_4cfc9e8f_4_k_cu_9ca32738_220074cuda3std3__45__cpo4cendE,@object
	.size		_ZN40_INTERNAL_4cfc9e8f_4_k_cu_9ca32738_220074cuda3std3__45__cpo4cendE,(_ZN40_INTERNAL_4cfc9e8f_4_k_cu_9ca32738_220074cuda3std6ranges3__45__cpo4swapE - _ZN40_INTERNAL_4cfc9e8f_4_k_cu_9ca32738_220074cuda3std3__45__cpo4cendE)
_ZN40_INTERNAL_4cfc9e8f_4_k_cu_9ca32738_220074cuda3std3__45__cpo4cendE:
	.zero		1
	.type		_ZN40_INTERNAL_4cfc9e8f_4_k_cu_9ca32738_220074cuda3std6ranges3__45__cpo4swapE,@object
	.size		_ZN40_INTERNAL_4cfc9e8f_4_k_cu_9ca32738_220074cuda3std6ranges3__45__cpo4swapE,(.L_10 - _ZN40_INTERNAL_4cfc9e8f_4_k_cu_9ca32738_220074cuda3std6ranges3__45__cpo4swapE)
_ZN40_INTERNAL_4cfc9e8f_4_k_cu_9ca32738_220074cuda3std6ranges3__45__cpo4swapE:
	.zero		1
.L_10:


//--------------------- .nv.constant0._ZN7cutlass13device_kernelINS_4gemm6kernel13GemmUniversalIN4cute5tupleIJiiiiEEENS1_10collective13CollectiveMmaINS1_46MainloopSm100TmaUmmaWarpSpecializedBlockScaledILi3ELi2ELi1ENS5_IJNS4_1CILi2EEENSA_ILi1EEESC_EEEEENS5_IJNSA_ILi128EEENSA_ILi256EEESG_EEENS5_IJNS_12float_e2m1_tENS_13float_ue4m3_tEEEENS5_IJNS5_IJlSC_lEEENS4_6LayoutINS5_IJNS5_IJNS5_IJNSA_ILi32EEENSA_ILi4EEEEEEiEEENS5_IJNS5_IJNSA_ILi16EEESO_EEEiEEENS5_IJSC_iEEEEEENS5_IJST_NS5_IJNS5_IJNSA_ILi0EEESC_EEENSA_ILi512EEEEEENS5_IJSW_iEEEEEEEEEEESK_S13_NS4_8TiledMMAINS4_8MMA_AtomIJNS4_17SM100_MMA_MXF4_SSISI_SI_fSJ_Li128ELi256ELi16ELNS4_4UMMA5MajorE0ELS18_0ELNS17_7ScaleInE0ELS19_0EEEEEENSM_INS5_IJSC_SC_SC_EEENS5_IJSW_SW_SW_EEEEENS5_IJNS4_10UnderscoreES1F_S1F_EEEEENS5_IJNS4_13SM90_TMA_LOADES1I_EEENS5_IJNS4_14ComposedLayoutINS4_7SwizzleILi3ELi4ELi3EEENS4_18smem_ptr_flag_bitsILi4EEENSM_INS5_IJNSA_ILi8EEESG_EEENS5_IJSG_SC_EEEEEEENSM_INS5_IJNS5_IJNS5_IJSP_SC_EEESS_EEESC_NS5_IJSC_SO_EEEEEENS5_IJNS5_IJNS5_IJSS_SY_EEESX_EEESW_NS5_IJSO_SY_EEEEEEEEEEEvNS4_8identityENS5_IJNS4_23SM90_TMA_LOAD_MULTICASTES25_EEENS5_IJS1T_NSM_INS5_IJNS5_IJNS5_IJSP_SB_EEESS_EEESC_S1W_EEENS5_IJS1Z_SW_NS5_IJSO_NSA_ILi1024EEEEEEEEEEEEEEvS24_EENS_8epilogue10collective18CollectiveEpilogueINS2G_23Sm100TmaWarpSpecializedILi4ELi2ELi32ELb1ELb0EEEJNS5_IJNSA_ILi64EEESG_SG_EEENS5_IJNSM_IS2L_SC_EENSM_INS5_IJSN_SB_EEENS5_IJSC_SF_EEEEEEEENS_10bfloat16_tESL_S2S_SL_NS2G_6fusion15FusionCallbacksIS2K_NS2T_17LinearCombinationIS2S_fS2S_fLNS_15FloatRoundStyleE2EEES2M_S2R_JEEENS4_5SM1004TMEM4LOAD26SM100_TMEM_LOAD_32dp32b32xES1I_NS1K_INS1L_ILi2ELi4ELi3EEENS1N_ILi16EEENSM_INS5_IJS1P_SN_EEENS5_IJSN_SC_EEEEEEENS4_39AutoVectorizingCopyWithAssumedAlignmentILi128EEENS4_14SM90_TMA_STOREES38_S3A_S3A_EEEvvEEEEvNT_6ParamsE --------------------------
	.section	.nv.constant0._ZN7cutlass13device_kernelINS_4gemm6kernel13GemmUniversalIN4cute5tupleIJiiiiEEENS1_10collective13CollectiveMmaINS1_46MainloopSm100TmaUmmaWarpSpecializedBlockScaledILi3ELi2ELi1ENS5_IJNS4_1CILi2EEENSA_ILi1EEESC_EEEEENS5_IJNSA_ILi128EEENSA_ILi256EEESG_EEENS5_IJNS_12float_e2m1_tENS_13float_ue4m3_tEEEENS5_IJNS5_IJlSC_lEEENS4_6LayoutINS5_IJNS5_IJNS5_IJNSA_ILi32EEENSA_ILi4EEEEEEiEEENS5_IJNS5_IJNSA_ILi16EEESO_EEEiEEENS5_IJSC_iEEEEEENS5_IJST_NS5_IJNS5_IJNSA_ILi0EEESC_EEENSA_ILi512EEEEEENS5_IJSW_iEEEEEEEEEEESK_S13_NS4_8TiledMMAINS4_8MMA_AtomIJNS4_17SM100_MMA_MXF4_SSISI_SI_fSJ_Li128ELi256ELi16ELNS4_4UMMA5MajorE0ELS18_0ELNS17_7ScaleInE0ELS19_0EEEEEENSM_INS5_IJSC_SC_SC_EEENS5_IJSW_SW_SW_EEEEENS5_IJNS4_10UnderscoreES1F_S1F_EEEEENS5_IJNS4_13SM90_TMA_LOADES1I_EEENS5_IJNS4_14ComposedLayoutINS4_7SwizzleILi3ELi4ELi3EEENS4_18smem_ptr_flag_bitsILi4EEENSM_INS5_IJNSA_ILi8EEESG_EEENS5_IJSG_SC_EEEEEEENSM_INS5_IJNS5_IJNS5_IJSP_SC_EEESS_EEESC_NS5_IJSC_SO_EEEEEENS5_IJNS5_IJNS5_IJSS_SY_EEESX_EEESW_NS5_IJSO_SY_EEEEEEEEEEEvNS4_8identityENS5_IJNS4_23SM90_TMA_LOAD_MULTICASTES25_EEENS5_IJS1T_NSM_INS5_IJNS5_IJNS5_IJSP_SB_EEESS_EEESC_S1W_EEENS5_IJS1Z_SW_NS5_IJSO_NSA_ILi1024EEEEEEEEEEEEEEvS24_EENS_8epilogue10collective18CollectiveEpilogueINS2G_23Sm100TmaWarpSpecializedILi4ELi2ELi32ELb1ELb0EEEJNS5_IJNSA_ILi64EEESG_SG_EEENS5_IJNSM_IS2L_SC_EENSM_INS5_IJSN_SB_EEENS5_IJSC_SF_EEEEEEEENS_10bfloat16_tESL_S2S_SL_NS2G_6fusion15FusionCallbacksIS2K_NS2T_17LinearCombinationIS2S_fS2S_fLNS_15FloatRoundStyleE2EEES2M_S2R_JEEENS4_5SM1004TMEM4LOAD26SM100_TMEM_LOAD_32dp32b32xES1I_NS1K_INS1L_ILi2ELi4ELi3EEENS1N_ILi16EEENSM_INS5_IJS1P_SN_EEENS5_IJSN_SC_EEEEEEENS4_39AutoVectorizingCopyWithAssumedAlignmentILi128EEENS4_14SM90_TMA_STOREES38_S3A_S3A_EEEvvEEEEvNT_6ParamsE,"a",@progbits
	.sectionflags	@""
	.align	4
.nv.constant0._ZN7cutlass13device_kernelINS_4gemm6kernel13GemmUniversalIN4cute5tupleIJiiiiEEENS1_10collective13CollectiveMmaINS1_46MainloopSm100TmaUmmaWarpSpecializedBlockScaledILi3ELi2ELi1ENS5_IJNS4_1CILi2EEENSA_ILi1EEESC_EEEEENS5_IJNSA_ILi128EEENSA_ILi256EEESG_EEENS5_IJNS_12float_e2m1_tENS_13float_ue4m3_tEEEENS5_IJNS5_IJlSC_lEEENS4_6LayoutINS5_IJNS5_IJNS5_IJNSA_ILi32EEENSA_ILi4EEEEEEiEEENS5_IJNS5_IJNSA_ILi16EEESO_EEEiEEENS5_IJSC_iEEEEEENS5_IJST_NS5_IJNS5_IJNSA_ILi0EEESC_EEENSA_ILi512EEEEEENS5_IJSW_iEEEEEEEEEEESK_S13_NS4_8TiledMMAINS4_8MMA_AtomIJNS4_17SM100_MMA_MXF4_SSISI_SI_fSJ_Li128ELi256ELi16ELNS4_4UMMA5MajorE0ELS18_0ELNS17_7ScaleInE0ELS19_0EEEEEENSM_INS5_IJSC_SC_SC_EEENS5_IJSW_SW_SW_EEEEENS5_IJNS4_10UnderscoreES1F_S1F_EEEEENS5_IJNS4_13SM90_TMA_LOADES1I_EEENS5_IJNS4_14ComposedLayoutINS4_7SwizzleILi3ELi4ELi3EEENS4_18smem_ptr_flag_bitsILi4EEENSM_INS5_IJNSA_ILi8EEESG_EEENS5_IJSG_SC_EEEEEEENSM_INS5_IJNS5_IJNS5_IJSP_SC_EEESS_EEESC_NS5_IJSC_SO_EEEEEENS5_IJNS5_IJNS5_IJSS_SY_EEESX_EEESW_NS5_IJSO_SY_EEEEEEEEEEEvNS4_8identityENS5_IJNS4_23SM90_TMA_LOAD_MULTICASTES25_EEENS5_IJS1T_NSM_INS5_IJNS5_IJNS5_IJSP_SB_EEESS_EEESC_S1W_EEENS5_IJS1Z_SW_NS5_IJSO_NSA_ILi1024EEEEEEEEEEEEEEvS24_EENS_8epilogue10collective18CollectiveEpilogueINS2G_23Sm100TmaWarpSpecializedILi4ELi2ELi32ELb1ELb0EEEJNS5_IJNSA_ILi64EEESG_SG_EEENS5_IJNSM_IS2L_SC_EENSM_INS5_IJSN_SB_EEENS5_IJSC_SF_EEEEEEEENS_10bfloat16_tESL_S2S_SL_NS2G_6fusion15FusionCallbacksIS2K_NS2T_17LinearCombinationIS2S_fS2S_fLNS_15FloatRoundStyleE2EEES2M_S2R_JEEENS4_5SM1004TMEM4LOAD26SM100_TMEM_LOAD_32dp32b32xES1I_NS1K_INS1L_ILi2ELi4ELi3EEENS1N_ILi16EEENSM_INS5_IJS1P_SN_EEENS5_IJSN_SC_EEEEEEENS4_39AutoVectorizingCopyWithAssumedAlignmentILi128EEENS4_14SM90_TMA_STOREES38_S3A_S3A_EEEvvEEEEvNT_6ParamsE:
	.zero		3968


//--------------------- SYMBOLS --------------------------

	.type		.nv.reservedSmem.offset0,@object
	.size		.nv.reservedSmem.offset0,0x4
	.type		.nv.reservedSmem.cap,@object
	.size		.nv.reservedSmem.cap,0x4
	.type		__assertfail,@function
